// auto-generated by cutlass_sweep.fmha — config: {"arch": "sm_100", "dtype": "bf16", "head_dim": 128, "mask": "residual", "schedule": "persistent", "tile_kv": 128, "tile_q": 256}
#include "cutlass/cutlass.h"
#include "cute/tensor.hpp"
#include "cutlass/device_kernel.h"
#include "cutlass/kernel_hardware_info.h"
#include "77_blackwell_fmha/collective/fmha_fusion.hpp"
#include "77_blackwell_fmha/collective/sm100_fmha_load_tma_warpspecialized.hpp"
#include "77_blackwell_fmha/collective/sm100_fmha_fwd_mainloop_tma_warpspecialized.hpp"
#include "77_blackwell_fmha/collective/sm100_fmha_fwd_epilogue_tma_warpspecialized.hpp"
#include "77_blackwell_fmha/kernel/fmha_tile_scheduler.hpp"
#include "77_blackwell_fmha/kernel/sm100_fmha_fwd_kernel_tma_warpspecialized.hpp"

using namespace cute;
using Element    = cutlass::bfloat16_t;
using ElementOut = cutlass::half_t;
using TileShape  = Shape<_256, _128, _128>;

using ProblemShape = cute::tuple<int, int, int, cute::tuple<cute::tuple<int, int>, int>>;
using StrideQ   = cute::tuple<int, _1, cute::tuple<cute::tuple<int, int>, int>>;
using StrideK   = cute::tuple<int, _1, cute::tuple<cute::tuple<_0, int>, int>>;
using StrideV   = StrideK;
using StrideO   = StrideQ;
using StrideLSE = cute::tuple<_1, cute::tuple<cute::tuple<int, int>, int>>;

using TileScheduler = std::conditional_t<
    cute::true_type::value,
    cutlass::fmha::kernel::PersistentTileScheduler,
    cutlass::fmha::kernel::IndividualTileScheduler>;

using Mainloop = cutlass::fmha::collective::Sm100FmhaFwdMainloopTmaWarpspecialized<
    Element, float, float, TileShape, StrideQ, StrideK, StrideV,
    cutlass::fmha::collective::ResidualMask>;

using Kernel = cutlass::fmha::kernel::Sm100FmhaFwdKernelTmaWarpspecialized<
    ProblemShape, Mainloop,
    cutlass::fmha::collective::Sm100FmhaFwdEpilogueTmaWarpspecialized<
        ElementOut, float, typename Mainloop::TileShapePV, StrideO, StrideLSE>,
    TileScheduler>;

auto* _anchor = &cutlass::device_kernel<Kernel>;


// ===== COMPILED SASS (sm_100a) =====

	.target	sm_100a

	.elftype	@"ET_EXEC"


//--------------------- .note.nv.tkinfo           --------------------------
	.section	.note.nv.tkinfo,"",@"SHT_NOTE"
	.sectionflags	@"SHF_NOTE_NV_TKINFO"
	.tkinfo
        /*0018*/ 	.word	0x00000002
        /*0030*/ 	.string	""
        /*0030*/ 	.string	"ptxas"
        /*0030*/ 	.string	"Cuda compilation tools, release 13.0, V13.0.88"
        /*0030*/ 	.string	"Build cuda_13.0.r13.0/compiler.36424714_0"
        /*0030*/ 	.string	"-arch sm_100a -m 64 "



//--------------------- .note.nv.cuinfo           --------------------------
	.section	.note.nv.cuinfo,"",@"SHT_NOTE"
	.sectionflags	@"SHF_NOTE_NV_CUINFO"
        /*0018*/ 	.short	0x0002
        /*001a*/ 	.short	0x0064
        /*001c*/ 	.short	0x0082
	.zero		2


//--------------------- .nv.info                  --------------------------
	.section	.nv.info,"",@"SHT_CUDA_INFO"
	.align	4


	//----- nvinfo : EIATTR_REGCOUNT
	.align		4
        /*0000*/ 	.byte	0x04, 0x2f
        /*0002*/ 	.short	(.L_34 - .L_33)
	.align		4
.L_33:
        /*0004*/ 	.word	index@(_ZN7cutlass13device_kernelINS_4fmha6kernel36Sm100FmhaFwdKernelTmaWarpspecializedIN4cute5tupleIJiiiNS5_IJNS5_IJiiEEEiEEEEEENS1_10collective38Sm100FmhaFwdMainloopTmaWarpspecializedINS_10bfloat16_tEffNS5_IJNS4_1CILi256EEENSC_ILi128EEESE_EEENS5_IJiNSC_ILi1EEES7_EEENS5_IJiSG_NS5_IJNS5_IJNSC_ILi0EEEiEEEiEEEEEESL_NS9_12ResidualMaskENS5_IJNSC_ILi2EEESG_SG_EEENSC_ILb0EEEEENS9_38Sm100FmhaFwdEpilogueTmaWarpspecializedINS_6half_tEfNS5_IJSE_SE_SE_EEESH_NS5_IJSG_S7_EEESP_EENS2_23PersistentTileSchedulerENS2_41Sm100FmhaCtxKernelWarpspecializedScheduleEEEEEvNT_6ParamsE)
        /*0008*/ 	.word	0x00000080


	//----- nvinfo : EIATTR_FRAME_SIZE
	.align		4
.L_34:
        /*000c*/ 	.byte	0x04, 0x11
        /*000e*/ 	.short	(.L_36 - .L_35)
	.align		4
.L_35:
        /*0010*/ 	.word	index@($__internal_3_$__cuda_sm3x_div_rn_noftz_f32_slowpath)
        /*0014*/ 	.word	0x000000c0


	//----- nvinfo : EIATTR_FRAME_SIZE
	.align		4
.L_36:
        /*0018*/ 	.byte	0x04, 0x11
        /*001a*/ 	.short	(.L_38 - .L_37)
	.align		4
.L_37:
        /*001c*/ 	.word	index@($__internal_2_$__cuda_sm10x_tcgen05_guardrail_trap_unallocated_columns_being_dealloced)
        /*0020*/ 	.word	0x000000c0


	//----- nvinfo : EIATTR_FRAME_SIZE
	.align		4
.L_38:
        /*0024*/ 	.byte	0x04, 0x11
        /*0026*/ 	.short	(.L_40 - .L_39)
	.align		4
.L_39:
        /*0028*/ 	.word	index@($__internal_1_$__cuda_sm10x_tcgen05_guardrail_trap_phase_invalid_during_alloc)
        /*002c*/ 	.word	0x000000c0


	//----- nvinfo : EIATTR_FRAME_SIZE
	.align		4
.L_40:
        /*0030*/ 	.byte	0x04, 0x11
        /*0032*/ 	.short	(.L_42 - .L_41)
	.align		4
.L_41:
        /*0034*/ 	.word	index@($__internal_0_$__cuda_sm10x_tcgen05_guardrail_trap_col_being_dealloced_not_returned_by_alloc)
        /*0038*/ 	.word	0x000000c0


	//----- nvinfo : EIATTR_FRAME_SIZE
	.align		4
.L_42:
        /*003c*/ 	.byte	0x04, 0x11
        /*003e*/ 	.short	(.L_44 - .L_43)
	.align		4
.L_43:
        /*0040*/ 	.word	index@(_ZN7cutlass13device_kernelINS_4fmha6kernel36Sm100FmhaFwdKernelTmaWarpspecializedIN4cute5tupleIJiiiNS5_IJNS5_IJiiEEEiEEEEEENS1_10collective38Sm100FmhaFwdMainloopTmaWarpspecializedINS_10bfloat16_tEffNS5_IJNS4_1CILi256EEENSC_ILi128EEESE_EEENS5_IJiNSC_ILi1EEES7_EEENS5_IJiSG_NS5_IJNS5_IJNSC_ILi0EEEiEEEiEEEEEESL_NS9_12ResidualMaskENS5_IJNSC_ILi2EEESG_SG_EEENSC_ILb0EEEEENS9_38Sm100FmhaFwdEpilogueTmaWarpspecializedINS_6half_tEfNS5_IJSE_SE_SE_EEESH_NS5_IJSG_S7_EEESP_EENS2_23PersistentTileSchedulerENS2_41Sm100FmhaCtxKernelWarpspecializedScheduleEEEEEvNT_6ParamsE)
        /*0044*/ 	.word	0x000000c0


	//----- nvinfo : EIATTR_MIN_STACK_SIZE
	.align		4
.L_44:
        /*0048*/ 	.byte	0x04, 0x12
        /*004a*/ 	.short	(.L_46 - .L_45)
	.align		4
.L_45:
        /*004c*/ 	.word	index@(_ZN7cutlass13device_kernelINS_4fmha6kernel36Sm100FmhaFwdKernelTmaWarpspecializedIN4cute5tupleIJiiiNS5_IJNS5_IJiiEEEiEEEEEENS1_10collective38Sm100FmhaFwdMainloopTmaWarpspecializedINS_10bfloat16_tEffNS5_IJNS4_1CILi256EEENSC_ILi128EEESE_EEENS5_IJiNSC_ILi1EEES7_EEENS5_IJiSG_NS5_IJNS5_IJNSC_ILi0EEEiEEEiEEEEEESL_NS9_12ResidualMaskENS5_IJNSC_ILi2EEESG_SG_EEENSC_ILb0EEEEENS9_38Sm100FmhaFwdEpilogueTmaWarpspecializedINS_6half_tEfNS5_IJSE_SE_SE_EEESH_NS5_IJSG_S7_EEESP_EENS2_23PersistentTileSchedulerENS2_41Sm100FmhaCtxKernelWarpspecializedScheduleEEEEEvNT_6ParamsE)
        /*0050*/ 	.word	0x000000c0
.L_46:


//--------------------- .nv.compat                --------------------------
	.section	.nv.compat,"",@"SHT_CUDA_COMPAT_INFO"
	.align	4
        /*0000*/ 	.byte	0x02, 0x09, 0x01, 0x00, 0x02, 0x02, 0x02, 0x00, 0x02, 0x05, 0x05, 0x00, 0x03, 0x07, 0x01, 0x01
        /*0010*/ 	.byte	0x02, 0x03, 0x01, 0x00, 0x02, 0x06, 0x01, 0x00, 0x04, 0x0b, 0x08, 0x00, 0x01, 0x00, 0x00, 0x00
        /*0020*/ 	.byte	0x00, 0x00, 0x00, 0x00


//--------------------- .nv.info._ZN7cutlass13device_kernelINS_4fmha6kernel36Sm100FmhaFwdKernelTmaWarpspecializedIN4cute5tupleIJiiiNS5_IJNS5_IJiiEEEiEEEEEENS1_10collective38Sm100FmhaFwdMainloopTmaWarpspecializedINS_10bfloat16_tEffNS5_IJNS4_1CILi256EEENSC_ILi128EEESE_EEENS5_IJiNSC_ILi1EEES7_EEENS5_IJiSG_NS5_IJNS5_IJNSC_ILi0EEEiEEEiEEEEEESL_NS9_12ResidualMaskENS5_IJNSC_ILi2EEESG_SG_EEENSC_ILb0EEEEENS9_38Sm100FmhaFwdEpilogueTmaWarpspecializedINS_6half_tEfNS5_IJSE_SE_SE_EEESH_NS5_IJSG_S7_EEESP_EENS2_23PersistentTileSchedulerENS2_41Sm100FmhaCtxKernelWarpspecializedScheduleEEEEEvNT_6ParamsE --------------------------
	.section	.nv.info._ZN7cutlass13device_kernelINS_4fmha6kernel36Sm100FmhaFwdKernelTmaWarpspecializedIN4cute5tupleIJiiiNS5_IJNS5_IJiiEEEiEEEEEENS1_10collective38Sm100FmhaFwdMainloopTmaWarpspecializedINS_10bfloat16_tEffNS5_IJNS4_1CILi256EEENSC_ILi128EEESE_EEENS5_IJiNSC_ILi1EEES7_EEENS5_IJiSG_NS5_IJNS5_IJNSC_ILi0EEEiEEEiEEEEEESL_NS9_12ResidualMaskENS5_IJNSC_ILi2EEESG_SG_EEENSC_ILb0EEEEENS9_38Sm100FmhaFwdEpilogueTmaWarpspecializedINS_6half_tEfNS5_IJSE_SE_SE_EEESH_NS5_IJSG_S7_EEESP_EENS2_23PersistentTileSchedulerENS2_41Sm100FmhaCtxKernelWarpspecializedScheduleEEEEEvNT_6ParamsE,"",@"SHT_CUDA_INFO"
	.sectionflags	@""
	.align	4


	//----- nvinfo : EIATTR_CUDA_API_VERSION
	.align		4
        /*0000*/ 	.byte	0x04, 0x37
        /*0002*/ 	.short	(.L_48 - .L_47)
.L_47:
        /*0004*/ 	.word	0x00000082


	//----- nvinfo : EIATTR_KPARAM_INFO
	.align		4
.L_48:
        /*0008*/ 	.byte	0x04, 0x17
        /*000a*/ 	.short	(.L_50 - .L_49)
.L_49:
        /*000c*/ 	.word	0x00000000
        /*0010*/ 	.short	0x0000
        /*0012*/ 	.short	0x0000
        /*0014*/ 	.byte	0x00, 0xf0, 0x01, 0x18


	//----- nvinfo : EIATTR_AT_ENTRY_FRAGMENTS
	.align		4
.L_50:
        /*0018*/ 	.byte	0x04, 0x4f
        /*001a*/ 	.short	(.L_52 - .L_51)


	//   ....[0]....
.L_51:
        /*001c*/ 	.word	0x00000006


	//----- nvinfo : EIATTR_RESERVED_SMEM_USED
	.align		4
.L_52:
        /*0020*/ 	.byte	0x01, 0x41
	.zero		2


	//----- nvinfo : EIATTR_SPARSE_MMA_MASK
	.align		4
        /*0024*/ 	.byte	0x03, 0x50
        /*0026*/ 	.short	0x0000


	//----- nvinfo : EIATTR_TCGEN05_1CTA_USED
	.align		4
        /*0028*/ 	.byte	0x01, 0x51
	.zero		2


	//----- nvinfo : EIATTR_MAXREG_COUNT
	.align		4
        /*002c*/ 	.byte	0x03, 0x1b
        /*002e*/ 	.short	0x0080


	//----- nvinfo : EIATTR_NUM_BARRIERS
	.align		4
        /*0030*/ 	.byte	0x02, 0x4c
        /*0032*/ 	.byte	0x01
	.zero		1


	//----- nvinfo : EIATTR_EXTERNS
	.align		4
        /*0034*/ 	.byte	0x04, 0x0f
        /*0036*/ 	.short	(.L_54 - .L_53)


	//   ....[0]....
	.align		4
.L_53:
        /*0038*/ 	.word	index@(vprintf)


	//   ....[1]....
	.align		4
        /*003c*/ 	.word	index@(__assertfail)


	//----- nvinfo : EIATTR_ANNOTATIONS
	.align		4
.L_54:
        /*0040*/ 	.byte	0x04, 0x55
        /*0042*/ 	.short	(.L_56 - .L_55)


	//   ....[0]....
.L_55:
        /*0044*/ 	.word	0x00000001
        /*0048*/ 	.byte	0x30, 0x91, 0x00, 0x00, 0x01, 0x00, 0x00, 0x00, 0x80, 0x91, 0x00, 0x00, 0x01, 0x00, 0x00, 0x00
        /* <DEDUP_REMOVED lines=64> */
        /*0458*/ 	.byte	0x80, 0x07, 0x02, 0x00, 0x01, 0x00, 0x00, 0x00, 0x90, 0x07, 0x02, 0x00


	//----- nvinfo : EIATTR_MERCURY_ISA_VERSION
	.align		4
.L_56:
        /*0464*/ 	.byte	0x03, 0x5f
        /*0466*/ 	.short	0x0101


	//----- nvinfo : EIATTR_INT_WARP_WIDE_INSTR_OFFSETS
	.align		4
        /*0468*/ 	.byte	0x04, 0x31
        /*046a*/ 	.short	(.L_58 - .L_57)


	//   ....[0]....
.L_57:
        /*046c*/ 	.word	0x00021f60


	//   ....[1]....
        /*0470*/ 	.word	0x00021f80


	//   ....[2]....
        /*0474*/ 	.word	0x00021fb0


	//----- nvinfo : EIATTR_COOP_GROUP_MASK_REGIDS
	.align		4
.L_58:
        /*0478*/ 	.byte	0x04, 0x29
        /*047a*/ 	.short	(.L_60 - .L_59)


	//   ....[0]....
.L_59:
        /*047c*/ 	.word	0xffffffff


	//   ....[1]....
        /*0480*/ 	.word	0xffffffff


	//   ....[2]....
        /*0484*/ 	.word	0xffffffff


	//   ....[3]....
        /*0488*/ 	.word	0xffffffff


	//   ....[4]....
        /*048c*/ 	.word	0xffffffff


	//   ....[5]....
        /*0490*/ 	.word	0xffffffff


	//   ....[6]....
        /*0494*/ 	.word	0xffffffff


	//   ....[7]....
        /*0498*/ 	.word	0xffffffff


	//   ....[8]....
        /*049c*/ 	.word	0xffffffff


	//   ....[9]....
        /*04a0*/ 	.word	0xffffffff


	//   ....[10]....
        /*04a4*/ 	.word	0xffffffff


	//   ....[11]....
        /*04a8*/ 	.word	0xffffffff


	//   ....[12]....
        /*04ac*/ 	.word	0xffffffff


	//   ....[13]....
        /*04b0*/ 	.word	0xffffffff


	//   ....[14]....
        /*04b4*/ 	.word	0xffffffff


	//   ....[15]....
        /*04b8*/ 	.word	0xffffffff


	//   ....[16]....
        /*04bc*/ 	.word	0xffffffff


	//   ....[17]....
        /*04c0*/ 	.word	0xffffffff


	//   ....[18]....
        /*04c4*/ 	.word	0xffffffff


	//----- nvinfo : EIATTR_COOP_GROUP_INSTR_OFFSETS
	.align		4
.L_60:
        /*04c8*/ 	.byte	0x04, 0x28
        /*04ca*/ 	.short	(.L_62 - .L_61)


	//   ....[0]....
.L_61:
        /*04cc*/ 	.word	0x00000120


	//   ....[1]....
        /*04d0*/ 	.word	0x000008e0


	//   ....[2]....
        /*04d4*/ 	.word	0x00000b10


	//   ....[3]....
        /*04d8*/ 	.word	0x00000c40


	//   ....[4]....
        /*04dc*/ 	.word	0x00000d80


	//   ....[5]....
        /*04e0*/ 	.word	0x00001040


	//   ....[6]....
        /*04e4*/ 	.word	0x00001230


	//   ....[7]....
        /*04e8*/ 	.word	0x00001340


	//   ....[8]....
        /*04ec*/ 	.word	0x000014a0


	//   ....[9]....
        /*04f0*/ 	.word	0x00001600


	//   ....[10]....
        /*04f4*/ 	.word	0x00001a50


	//   ....[11]....
        /*04f8*/ 	.word	0x00001c60


	//   ....[12]....
        /*04fc*/ 	.word	0x00001c70


	//   ....[13]....
        /*0500*/ 	.word	0x0000b250


	//   ....[14]....
        /*0504*/ 	.word	0x0000c590


	//   ....[15]....
        /*0508*/ 	.word	0x00012140


	//   ....[16]....
        /*050c*/ 	.word	0x000166d0


	//   ....[17]....
        /*0510*/ 	.word	0x00021e60


	//   ....[18]....
        /*0514*/ 	.word	0x00022080


	//----- nvinfo : EIATTR_REG_RECONFIG
	.align		4
.L_62:
        /*0518*/ 	.byte	0x01, 0x54
	.zero		2


	//----- nvinfo : EIATTR_VRC_CTA_INIT_COUNT
	.align		4
        /*051c*/ 	.byte	0x02, 0x4a
        /*051e*/ 	.byte	0x80
	.zero		1


	//----- nvinfo : EIATTR_SYSCALL_OFFSETS
	.align		4
        /*0520*/ 	.byte	0x04, 0x46
        /*0522*/ 	.short	(.L_64 - .L_63)


	//   ....[0]....
.L_63:
        /*0524*/ 	.word	0x00005630


	//   ....[1]....
        /*0528*/ 	.word	0x000056f0


	//   ....[2]....
        /*052c*/ 	.word	0x00005760


	//   ....[3]....
        /*0530*/ 	.word	0x000057d0


	//   ....[4]....
        /*0534*/ 	.word	0x00005840


	//   ....[5]....
        /*0538*/ 	.word	0x000058e0


	//   ....[6]....
        /*053c*/ 	.word	0x000059c0


	//   ....[7]....
        /*0540*/ 	.word	0x00005a60


	//   ....[8]....
        /*0544*/ 	.word	0x00005b00


	//   ....[9]....
        /*0548*/ 	.word	0x00005ba0


	//   ....[10]....
        /*054c*/ 	.word	0x00005c10


	//   ....[11]....
        /*0550*/ 	.word	0x00005cb0


	//   ....[12]....
        /*0554*/ 	.word	0x00005d50


	//   ....[13]....
        /*0558*/ 	.word	0x00005dc0


	//   ....[14]....
        /*055c*/ 	.word	0x00005e60


	//   ....[15]....
        /*0560*/ 	.word	0x00005f00


	//   ....[16]....
        /*0564*/ 	.word	0x00005fa0


	//   ....[17]....
        /*0568*/ 	.word	0x00006040


	//   ....[18]....
        /*056c*/ 	.word	0x000060b0


	//   ....[19]....
        /*0570*/ 	.word	0x00006150


	//   ....[20]....
        /*0574*/ 	.word	0x000061f0


	//   ....[21]....
        /*0578*/ 	.word	0x00006260


	//   ....[22]....
        /*057c*/ 	.word	0x00006300


	//   ....[23]....
        /*0580*/ 	.word	0x000063a0


	//   ....[24]....
        /*0584*/ 	.word	0x00006440


	//   ....[25]....
        /*0588*/ 	.word	0x000064e0


	//   ....[26]....
        /*058c*/ 	.word	0x00006550


	//   ....[27]....
        /*0590*/ 	.word	0x000065f0


	//   ....[28]....
        /*0594*/ 	.word	0x00006690


	//   ....[29]....
        /*0598*/ 	.word	0x00006700


	//   ....[30]....
        /*059c*/ 	.word	0x000067a0


	//   ....[31]....
        /*05a0*/ 	.word	0x00006840


	//   ....[32]....
        /*05a4*/ 	.word	0x000068e0


	//   ....[33]....
        /*05a8*/ 	.word	0x00006980


	//   ....[34]....
        /*05ac*/ 	.word	0x00006a20


	//   ....[35]....
        /*05b0*/ 	.word	0x00006ac0


	//   ....[36]....
        /*05b4*/ 	.word	0x00006b30


	//   ....[37]....
        /*05b8*/ 	.word	0x00006bd0


	//   ....[38]....
        /*05bc*/ 	.word	0x00006c70


	//   ....[39]....
        /*05c0*/ 	.word	0x00006ce0


	//   ....[40]....
        /*05c4*/ 	.word	0x00006d80


	//   ....[41]....
        /*05c8*/ 	.word	0x00006e20


	//   ....[42]....
        /*05cc*/ 	.word	0x00006ec0


	//   ....[43]....
        /*05d0*/ 	.word	0x00006f60


	//   ....[44]....
        /*05d4*/ 	.word	0x00006fd0


	//   ....[45]....
        /*05d8*/ 	.word	0x00007070


	//   ....[46]....
        /*05dc*/ 	.word	0x00007110


	//   ....[47]....
        /*05e0*/ 	.word	0x00007180


	//   ....[48]....
        /*05e4*/ 	.word	0x00007220


	//   ....[49]....
        /*05e8*/ 	.word	0x000072c0


	//   ....[50]....
        /*05ec*/ 	.word	0x00007360


	//   ....[51]....
        /*05f0*/ 	.word	0x00007400


	//   ....[52]....
        /*05f4*/ 	.word	0x00007470


	//   ....[53]....
        /*05f8*/ 	.word	0x00007500


	//   ....[54]....
        /*05fc*/ 	.word	0x000075a0


	//   ....[55]....
        /*0600*/ 	.word	0x00007610


	//   ....[56]....
        /*0604*/ 	.word	0x000076b0


	//   ....[57]....
        /*0608*/ 	.word	0x00007750


	//   ....[58]....
        /*060c*/ 	.word	0x000077f0


	//   ....[59]....
        /*0610*/ 	.word	0x00007890


	//   ....[60]....
        /*0614*/ 	.word	0x0000b3f0


	//   ....[61]....
        /*0618*/ 	.word	0x0000b620


	//   ....[62]....
        /*061c*/ 	.word	0x0000b850


	//   ....[63]....
        /*0620*/ 	.word	0x0000ba80


	//   ....[64]....
        /*0624*/ 	.word	0x0000bcb0


	//   ....[65]....
        /*0628*/ 	.word	0x0000bee0


	//   ....[66]....
        /*062c*/ 	.word	0x0000c110


	//   ....[67]....
        /*0630*/ 	.word	0x0000c730


	//   ....[68]....
        /*0634*/ 	.word	0x0000c960


	//   ....[69]....
        /*0638*/ 	.word	0x0000cb90


	//   ....[70]....
        /*063c*/ 	.word	0x0000cdc0


	//   ....[71]....
        /*0640*/ 	.word	0x0000cff0


	//   ....[72]....
        /*0644*/ 	.word	0x0000d220


	//   ....[73]....
        /*0648*/ 	.word	0x0000d450


	//   ....[74]....
        /*064c*/ 	.word	0x0000dde0


	//   ....[75]....
        /*0650*/ 	.word	0x0000e120


	//   ....[76]....
        /*0654*/ 	.word	0x0000e460


	//   ....[77]....
        /*0658*/ 	.word	0x0000e7a0


	//   ....[78]....
        /*065c*/ 	.word	0x0000eae0


	//   ....[79]....
        /*0660*/ 	.word	0x0000ee20


	//   ....[80]....
        /*0664*/ 	.word	0x0000f160


	//   ....[81]....
        /*0668*/ 	.word	0x0000ffc0


	//   ....[82]....
        /*066c*/ 	.word	0x00010300


	//   ....[83]....
        /*0670*/ 	.word	0x00010640


	//   ....[84]....
        /*0674*/ 	.word	0x00010980


	//   ....[85]....
        /*0678*/ 	.word	0x00010cc0


	//   ....[86]....
        /*067c*/ 	.word	0x00011000


	//   ....[87]....
        /*0680*/ 	.word	0x00011340


	//   ....[88]....
        /*0684*/ 	.word	0x00012380


	//   ....[89]....
        /*0688*/ 	.word	0x000124f0


	//   ....[90]....
        /*068c*/ 	.word	0x00012660


	//   ....[91]....
        /*0690*/ 	.word	0x000127d0


	//   ....[92]....
        /*0694*/ 	.word	0x00012d60


	//   ....[93]....
        /*0698*/ 	.word	0x00015860


	//   ....[94]....
        /*069c*/ 	.word	0x00015b60


	//   ....[95]....
        /*06a0*/ 	.word	0x00016570


	//   ....[96]....
        /*06a4*/ 	.word	0x00016910


	//   ....[97]....
        /*06a8*/ 	.word	0x00016a80


	//   ....[98]....
        /*06ac*/ 	.word	0x00016bf0


	//   ....[99]....
        /*06b0*/ 	.word	0x00016d60


	//   ....[100]....
        /*06b4*/ 	.word	0x00018b00


	//   ....[101]....
        /*06b8*/ 	.word	0x0001b5a0


	//   ....[102]....
        /*06bc*/ 	.word	0x0001b8c0


	//   ....[103]....
        /*06c0*/ 	.word	0x0001c2b0


	//----- nvinfo : EIATTR_MBARRIER_INSTR_OFFSETS
	.align		4
.L_64:
        /*06c4*/ 	.byte	0x04, 0x39
        /*06c6*/ 	.short	(.L_66 - .L_65)


	//   ....[0]....
.L_65:
        /*06c8*/ 	.word	0x000009c0
        /*06cc*/ 	.word	0x000000ff
        /*06d0*/ 	.word	0x00038000
        /*06d4*/ 	.short	0x0100
        /*06d6*/ 	.byte	0x04
	.zero		1


	//   ....[1]....
        /*06d8*/ 	.word	0x000009d0
        /*06dc*/ 	.word	0x000000ff
        /*06e0*/ 	.word	0x00038010
        /*06e4*/ 	.short	0x0100
        /*06e6*/ 	.byte	0x04
	.zero		1


	//   ....[2]....
        /*06e8*/ 	.word	0x000009e0
        /*06ec*/ 	.word	0x000000ff
        /*06f0*/ 	.word	0x00038008
        /*06f4*/ 	.short	0x0100
        /*06f6*/ 	.byte	0x04
	.zero		1


	//   ....[3]....
        /*06f8*/ 	.word	0x000009f0
        /*06fc*/ 	.word	0x000000ff
        /*0700*/ 	.word	0x00038018
        /*0704*/ 	.short	0x0100
        /*0706*/ 	.byte	0x04
	.zero		1


	//   ....[4]....
        /*0708*/ 	.word	0x00000bd0
        /*070c*/ 	.word	0x000000ff
        /*0710*/ 	.word	0x00038020
        /*0714*/ 	.short	0x0100
        /*0716*/ 	.byte	0x04
	.zero		1


	//   ....[5]....
        /*0718*/ 	.word	0x00000be0
        /*071c*/ 	.word	0x000000ff
        /*0720*/ 	.word	0x00038038
        /*0724*/ 	.short	0x0100
        /*0726*/ 	.byte	0x04
	.zero		1


	//   ....[6]....
        /*0728*/ 	.word	0x00000bf0
        /*072c*/ 	.word	0x000000ff
        /*0730*/ 	.word	0x00038028
        /*0734*/ 	.short	0x0100
        /*0736*/ 	.byte	0x04
	.zero		1


	//   ....[7]....
        /*0738*/ 	.word	0x00000c00
        /*073c*/ 	.word	0x000000ff
        /*0740*/ 	.word	0x00038040
        /*0744*/ 	.short	0x0100
        /*0746*/ 	.byte	0x04
	.zero		1


	//   ....[8]....
        /*0748*/ 	.word	0x00000c10
        /*074c*/ 	.word	0x000000ff
        /*0750*/ 	.word	0x00038030
        /*0754*/ 	.short	0x0100
        /*0756*/ 	.byte	0x04
	.zero		1


	//   ....[9]....
        /*0758*/ 	.word	0x00000c20
        /*075c*/ 	.word	0x000000ff
        /*0760*/ 	.word	0x00038048
        /*0764*/ 	.short	0x0100
        /*0766*/ 	.byte	0x04
	.zero		1


	//   ....[10]....
        /*0768*/ 	.word	0x00000d50
        /*076c*/ 	.word	0x000000ff
        /*0770*/ 	.word	0x00038050
        /*0774*/ 	.short	0x0100
        /*0776*/ 	.byte	0x04
	.zero		1


	//   ....[11]....
        /*0778*/ 	.word	0x00000d60
        /*077c*/ 	.word	0x000000ff
        /*0780*/ 	.word	0x00038058
        /*0784*/ 	.short	0x0100
        /*0786*/ 	.byte	0x04
	.zero		1


	//   ....[12]....
        /*0788*/ 	.word	0x00000f10
        /*078c*/ 	.word	0x000000ff
        /*0790*/ 	.word	0x00038060
        /*0794*/ 	.short	0x0100
        /*0796*/ 	.byte	0x04
	.zero		1


	//   ....[13]....
        /*0798*/ 	.word	0x00000f20
        /*079c*/ 	.word	0x000000ff
        /*07a0*/ 	.word	0x00038068
        /*07a4*/ 	.short	0x0100
        /*07a6*/ 	.byte	0x04
	.zero		1


	//   ....[14]....
        /*07a8*/ 	.word	0x00001100
        /*07ac*/ 	.word	0x000000ff
        /*07b0*/ 	.word	0x00038070
        /*07b4*/ 	.short	0x0100
        /*07b6*/ 	.byte	0x04
	.zero		1


	//   ....[15]....
        /*07b8*/ 	.word	0x00001110
        /*07bc*/ 	.word	0x000000ff
        /*07c0*/ 	.word	0x00038078
        /*07c4*/ 	.short	0x0100
        /*07c6*/ 	.byte	0x04
	.zero		1


	//   ....[16]....
        /*07c8*/ 	.word	0x00001310
        /*07cc*/ 	.word	0x000000ff
        /*07d0*/ 	.word	0x00038080
        /*07d4*/ 	.short	0x0100
        /*07d6*/ 	.byte	0x04
	.zero		1


	//   ....[17]....
        /*07d8*/ 	.word	0x00001320
        /*07dc*/ 	.word	0x000000ff
        /*07e0*/ 	.word	0x00038088
        /*07e4*/ 	.short	0x0100
        /*07e6*/ 	.byte	0x04
	.zero		1


	//   ....[18]....
        /*07e8*/ 	.word	0x00001450
        /*07ec*/ 	.word	0x000000ff
        /*07f0*/ 	.word	0x00038090
        /*07f4*/ 	.short	0x0100
        /*07f6*/ 	.byte	0x04
	.zero		1


	//   ....[19]....
        /*07f8*/ 	.word	0x00001460
        /*07fc*/ 	.word	0x000000ff
        /*0800*/ 	.word	0x000380a0
        /*0804*/ 	.short	0x0100
        /*0806*/ 	.byte	0x04
	.zero		1


	//   ....[20]....
        /*0808*/ 	.word	0x00001470
        /*080c*/ 	.word	0x000000ff
        /*0810*/ 	.word	0x00038098
        /*0814*/ 	.short	0x0100
        /*0816*/ 	.byte	0x04
	.zero		1


	//   ....[21]....
        /*0818*/ 	.word	0x00001480
        /*081c*/ 	.word	0x000000ff
        /*0820*/ 	.word	0x000380a8
        /*0824*/ 	.short	0x0100
        /*0826*/ 	.byte	0x04
	.zero		1


	//   ....[22]....
        /*0828*/ 	.word	0x000015b0
        /*082c*/ 	.word	0x000000ff
        /*0830*/ 	.word	0x000380b0
        /*0834*/ 	.short	0x0100
        /*0836*/ 	.byte	0x04
	.zero		1


	//   ....[23]....
        /*0838*/ 	.word	0x000015c0
        /*083c*/ 	.word	0x000000ff
        /*0840*/ 	.word	0x000380c0
        /*0844*/ 	.short	0x0100
        /*0846*/ 	.byte	0x04
	.zero		1


	//   ....[24]....
        /*0848*/ 	.word	0x000015d0
        /*084c*/ 	.word	0x000000ff
        /*0850*/ 	.word	0x000380b8
        /*0854*/ 	.short	0x0100
        /*0856*/ 	.byte	0x04
	.zero		1


	//   ....[25]....
        /*0858*/ 	.word	0x000015e0
        /*085c*/ 	.word	0x000000ff
        /*0860*/ 	.word	0x000380c8
        /*0864*/ 	.short	0x0100
        /*0866*/ 	.byte	0x04
	.zero		1


	//   ....[26]....
        /*0868*/ 	.word	0x000016e0
        /*086c*/ 	.word	0x000000ff
        /*0870*/ 	.word	0x000380d0
        /*0874*/ 	.short	0x0100
        /*0876*/ 	.byte	0x04
	.zero		1


	//   ....[27]....
        /*0878*/ 	.word	0x000016f0
        /*087c*/ 	.word	0x000000ff
        /*0880*/ 	.word	0x000380d8
        /*0884*/ 	.short	0x0100
        /*0886*/ 	.byte	0x04
	.zero		1


	//   ....[28]....
        /*0888*/ 	.word	0x00001d40
        /*088c*/ 	.word	0x000000ff
        /*0890*/ 	.word	0x00038000
        /*0894*/ 	.short	0x010a
        /*0896*/ 	.byte	0x16
	.zero		1


	//   ....[29]....
        /*0898*/ 	.word	0x00001dc0
        /*089c*/ 	.word	0x000000ff
        /*08a0*/ 	.word	0x00038020
        /*08a4*/ 	.short	0x010a
        /*08a6*/ 	.byte	0x17
	.zero		1


	//   ....[30]....
        /*08a8*/ 	.word	0x00001ec0
        /*08ac*/ 	.word	0x000000ff
        /*08b0*/ 	.word	0x00038058
        /*08b4*/ 	.short	0x010a
        /*08b6*/ 	.byte	0x16
	.zero		1


	//   ....[31]....
        /*08b8*/ 	.word	0x00002380
        /*08bc*/ 	.word	0x000000ff
        /*08c0*/ 	.word	0x00038008
        /*08c4*/ 	.short	0x010a
        /*08c6*/ 	.byte	0x16
	.zero		1


	//   ....[32]....
        /*08c8*/ 	.word	0x00002420
        /*08cc*/ 	.word	0x000000ff
        /*08d0*/ 	.word	0x00038068
        /*08d4*/ 	.short	0x010a
        /*08d6*/ 	.byte	0x16
	.zero		1


	//   ....[33]....
        /*08d8*/ 	.word	0x00002910
        /*08dc*/ 	.word	0x000000ff
        /*08e0*/ 	.word	0x00038020
        /*08e4*/ 	.short	0x010a
        /*08e6*/ 	.byte	0x04
	.zero		1


	//   ....[34]....
        /*08e8*/ 	.word	0x000029c0
        /*08ec*/ 	.word	0x000000ff
        /*08f0*/ 	.word	0x000380a0
        /*08f4*/ 	.short	0x010a
        /*08f6*/ 	.byte	0x16
	.zero		1


	//   ....[35]....
        /*08f8*/ 	.word	0x00002a60
        /*08fc*/ 	.word	0x000000ff
        /*0900*/ 	.word	0x00038058
        /*0904*/ 	.short	0x010a
        /*0906*/ 	.byte	0x16
	.zero		1


	//   ....[36]....
        /*0908*/ 	.word	0x000030e0
        /*090c*/ 	.word	0x000000ff
        /*0910*/ 	.word	0x00038020
        /*0914*/ 	.short	0x010a
        /*0916*/ 	.byte	0x04
	.zero		1


	//   ....[37]....
        /*0918*/ 	.word	0x00003790
        /*091c*/ 	.word	0x000000ff
        /*0920*/ 	.word	0x000380a8
        /*0924*/ 	.short	0x010a
        /*0926*/ 	.byte	0x16
	.zero		1


	//   ....[38]....
        /*0928*/ 	.word	0x00003820
        /*092c*/ 	.word	0x000000ff
        /*0930*/ 	.word	0x00038068
        /*0934*/ 	.short	0x010a
        /*0936*/ 	.byte	0x16
	.zero		1


	//   ....[39]....
        /*0938*/ 	.word	0x000043a0
        /*093c*/ 	.word	0x000000ff
        /*0940*/ 	.word	0x00038020
        /*0944*/ 	.short	0x010a
        /*0946*/ 	.byte	0x04
	.zero		1


	//   ....[40]....
        /*0948*/ 	.word	0x00004450
        /*094c*/ 	.word	0x000000ff
        /*0950*/ 	.word	0x000380a0
        /*0954*/ 	.short	0x010a
        /*0956*/ 	.byte	0x16
	.zero		1


	//   ....[41]....
        /*0958*/ 	.word	0x00004500
        /*095c*/ 	.word	0x000000ff
        /*0960*/ 	.word	0x00038058
        /*0964*/ 	.short	0x010a
        /*0966*/ 	.byte	0x16
	.zero		1


	//   ....[42]....
        /*0968*/ 	.word	0x00004aa0
        /*096c*/ 	.word	0x000000ff
        /*0970*/ 	.word	0x000380a8
        /*0974*/ 	.short	0x010a
        /*0976*/ 	.byte	0x16
	.zero		1


	//   ....[43]....
        /*0978*/ 	.word	0x00004b20
        /*097c*/ 	.word	0x000000ff
        /*0980*/ 	.word	0x00038068
        /*0984*/ 	.short	0x010a
        /*0986*/ 	.byte	0x16
	.zero		1


	//   ....[44]....
        /*0988*/ 	.word	0x00005530
        /*098c*/ 	.word	0x00000010
        /*0990*/ 	.word	0x000380c0
        /*0994*/ 	.short	0x010a
        /*0996*/ 	.byte	0xff
	.zero		1


	//   ....[45]....
        /*0998*/ 	.word	0x000092d0
        /*099c*/ 	.word	0x000000ff
        /*09a0*/ 	.word	0x000380b0
        /*09a4*/ 	.short	0x0101
        /*09a6*/ 	.byte	0x04
	.zero		1


	//   ....[46]....
        /*09a8*/ 	.word	0x0000a990
        /*09ac*/ 	.word	0x00000000
        /*09b0*/ 	.word	0x000380c8
        /*09b4*/ 	.short	0x010a
        /*09b6*/ 	.byte	0xff
	.zero		1


	//   ....[47]....
        /*09b8*/ 	.word	0x0000ada0
        /*09bc*/ 	.word	0x00000000
        /*09c0*/ 	.word	0x000380b8
        /*09c4*/ 	.short	0x0101
        /*09c6*/ 	.byte	0xff
	.zero		1


	//   ....[48]....
        /*09c8*/ 	.word	0x0000ae50
        /*09cc*/ 	.word	0x0000003b
        /*09d0*/ 	.word	0x00038070
        /*09d4*/ 	.short	0x010a
        /*09d6*/ 	.byte	0xff
	.zero		1


	//   ....[49]....
        /*09d8*/ 	.word	0x0000aee0
        /*09dc*/ 	.word	0x00000000
        /*09e0*/ 	.word	0x00000000
        /*09e4*/ 	.short	0x0101
        /*09e6*/ 	.byte	0xff
	.zero		1


	//   ....[50]....
        /*09e8*/ 	.word	0x0000af40
        /*09ec*/ 	.word	0x0000003b
        /*09f0*/ 	.word	0x00038080
        /*09f4*/ 	.short	0x010a
        /*09f6*/ 	.byte	0xff
	.zero		1


	//   ....[51]....
        /*09f8*/ 	.word	0x0000b0a0
        /*09fc*/ 	.word	0x0000003b
        /*0a00*/ 	.word	0x00038070
        /*0a04*/ 	.short	0x010a
        /*0a06*/ 	.byte	0xff
	.zero		1


	//   ....[52]....
        /*0a08*/ 	.word	0x0000b230
        /*0a0c*/ 	.word	0x0000003b
        /*0a10*/ 	.word	0x00038090
        /*0a14*/ 	.short	0x010a
        /*0a16*/ 	.byte	0xff
	.zero		1


	//   ....[53]....
        /*0a18*/ 	.word	0x0000c330
        /*0a1c*/ 	.word	0x00000000
        /*0a20*/ 	.word	0x00000000
        /*0a24*/ 	.short	0x0101
        /*0a26*/ 	.byte	0xff
	.zero		1


	//   ....[54]....
        /*0a28*/ 	.word	0x0000c3b0
        /*0a2c*/ 	.word	0x00000000
        /*0a30*/ 	.word	0x00000000
        /*0a34*/ 	.short	0x0101
        /*0a36*/ 	.byte	0xff
	.zero		1


	//   ....[55]....
        /*0a38*/ 	.word	0x0000c410
        /*0a3c*/ 	.word	0x0000003b
        /*0a40*/ 	.word	0x00038080
        /*0a44*/ 	.short	0x010a
        /*0a46*/ 	.byte	0xff
	.zero		1


	//   ....[56]....
        /*0a48*/ 	.word	0x0000c570
        /*0a4c*/ 	.word	0x0000003b
        /*0a50*/ 	.word	0x00038098
        /*0a54*/ 	.short	0x010a
        /*0a56*/ 	.byte	0xff
	.zero		1


	//   ....[57]....
        /*0a58*/ 	.word	0x0000d650
        /*0a5c*/ 	.word	0x00000000
        /*0a60*/ 	.word	0x00000000
        /*0a64*/ 	.short	0x0101
        /*0a66*/ 	.byte	0xff
	.zero		1


	//   ....[58]....
        /*0a68*/ 	.word	0x0000d6e0
        /*0a6c*/ 	.word	0x00000003
        /*0a70*/ 	.word	0x00000000
        /*0a74*/ 	.short	0x0101
        /*0a76*/ 	.byte	0xff
	.zero		1


	//   ....[59]....
        /*0a78*/ 	.word	0x0000d770
        /*0a7c*/ 	.word	0x00000004
        /*0a80*/ 	.word	0x00000000
        /*0a84*/ 	.short	0x0101
        /*0a86*/ 	.byte	0xff
	.zero		1


	//   ....[60]....
        /*0a88*/ 	.word	0x0000d7c0
        /*0a8c*/ 	.word	0x0000003b
        /*0a90*/ 	.word	0x00038070
        /*0a94*/ 	.short	0x010a
        /*0a96*/ 	.byte	0xff
	.zero		1


	//   ....[61]....
        /*0a98*/ 	.word	0x0000d860
        /*0a9c*/ 	.word	0x00000000
        /*0aa0*/ 	.word	0x00000000
        /*0aa4*/ 	.short	0x0101
        /*0aa6*/ 	.byte	0xff
	.zero		1


	//   ....[62]....
        /*0aa8*/ 	.word	0x0000d8c0
        /*0aac*/ 	.word	0x0000003b
        /*0ab0*/ 	.word	0x00038090
        /*0ab4*/ 	.short	0x010a
        /*0ab6*/ 	.byte	0xff
	.zero		1


	//   ....[63]....
        /*0ab8*/ 	.word	0x0000d940
        /*0abc*/ 	.word	0x0000003b
        /*0ac0*/ 	.word	0x000380c0
        /*0ac4*/ 	.short	0x010a
        /*0ac6*/ 	.byte	0xff
	.zero		1


	//   ....[64]....
        /*0ac8*/ 	.word	0x0000f990
        /*0acc*/ 	.word	0x00000000
        /*0ad0*/ 	.word	0x00000000
        /*0ad4*/ 	.short	0x0101
        /*0ad6*/ 	.byte	0xff
	.zero		1


	//   ....[65]....
        /*0ad8*/ 	.word	0x0000f9c0
        /*0adc*/ 	.word	0x0000003b
        /*0ae0*/ 	.word	0x000380b0
        /*0ae4*/ 	.short	0x0101
        /*0ae6*/ 	.byte	0xff
	.zero		1


	//   ....[66]....
        /*0ae8*/ 	.word	0x0000fa40
        /*0aec*/ 	.word	0x0000003b
        /*0af0*/ 	.word	0x00038080
        /*0af4*/ 	.short	0x010a
        /*0af6*/ 	.byte	0xff
	.zero		1


	//   ....[67]....
        /*0af8*/ 	.word	0x0000fad0
        /*0afc*/ 	.word	0x0000001f
        /*0b00*/ 	.word	0x00000000
        /*0b04*/ 	.short	0x0101
        /*0b06*/ 	.byte	0xff
	.zero		1


	//   ....[68]....
        /*0b08*/ 	.word	0x0000fb20
        /*0b0c*/ 	.word	0x0000003b
        /*0b10*/ 	.word	0x00038098
        /*0b14*/ 	.short	0x010a
        /*0b16*/ 	.byte	0xff
	.zero		1


	//   ....[69]....
        /*0b18*/ 	.word	0x0000fba0
        /*0b1c*/ 	.word	0x0000003b
        /*0b20*/ 	.word	0x000380c8
        /*0b24*/ 	.short	0x010a
        /*0b26*/ 	.byte	0xff
	.zero		1


	//   ....[70]....
        /*0b28*/ 	.word	0x00011b80
        /*0b2c*/ 	.word	0x00000003
        /*0b30*/ 	.word	0x00000000
        /*0b34*/ 	.short	0x0101
        /*0b36*/ 	.byte	0xff
	.zero		1


	//   ....[71]....
        /*0b38*/ 	.word	0x00011bb0
        /*0b3c*/ 	.word	0x0000003b
        /*0b40*/ 	.word	0x000380b8
        /*0b44*/ 	.short	0x0101
        /*0b46*/ 	.byte	0xff
	.zero		1


	//   ....[72]....
        /*0b48*/ 	.word	0x00011fe0
        /*0b4c*/ 	.word	0x000000ff
        /*0b50*/ 	.word	0x00000000
        /*0b54*/ 	.short	0x010a
        /*0b56*/ 	.byte	0x04
	.zero		1


	//   ....[73]....
        /*0b58*/ 	.word	0x00012260
        /*0b5c*/ 	.word	0x000000ff
        /*0b60*/ 	.word	0x00000000
        /*0b64*/ 	.short	0x010a
        /*0b66*/ 	.byte	0x04
	.zero		1


	//   ....[74]....
        /*0b68*/ 	.word	0x00012e70
        /*0b6c*/ 	.word	0x000000ff
        /*0b70*/ 	.word	0x00000000
        /*0b74*/ 	.short	0x0101
        /*0b76*/ 	.byte	0x04
	.zero		1


	//   ....[75]....
        /*0b78*/ 	.word	0x00012ef0
        /*0b7c*/ 	.word	0x000000ff
        /*0b80*/ 	.word	0x00000000
        /*0b84*/ 	.short	0x010a
        /*0b86*/ 	.byte	0x31
	.zero		1


	//   ....[76]....
        /*0b88*/ 	.word	0x00013260
        /*0b8c*/ 	.word	0x000000ff
        /*0b90*/ 	.word	0x00000000
        /*0b94*/ 	.short	0x0101
        /*0b96*/ 	.byte	0x32
	.zero		1


	//   ....[77]....
        /*0b98*/ 	.word	0x00015c70
        /*0b9c*/ 	.word	0x000000ff
        /*0ba0*/ 	.word	0x00000000
        /*0ba4*/ 	.short	0x0101
        /*0ba6*/ 	.byte	0x04
	.zero		1


	//   ....[78]....
        /*0ba8*/ 	.word	0x00015df0
        /*0bac*/ 	.word	0x000000ff
        /*0bb0*/ 	.word	0x00000000
        /*0bb4*/ 	.short	0x010a
        /*0bb6*/ 	.byte	0x04
	.zero		1


	//   ....[79]....
        /*0bb8*/ 	.word	0x00016450
        /*0bbc*/ 	.word	0x000000ff
        /*0bc0*/ 	.word	0x00000000
        /*0bc4*/ 	.short	0x010a
        /*0bc6*/ 	.byte	0x04
	.zero		1


	//   ....[80]....
        /*0bc8*/ 	.word	0x000167f0
        /*0bcc*/ 	.word	0x000000ff
        /*0bd0*/ 	.word	0x00000000
        /*0bd4*/ 	.short	0x010a
        /*0bd6*/ 	.byte	0x04
	.zero		1


	//   ....[81]....
        /*0bd8*/ 	.word	0x00018bf0
        /*0bdc*/ 	.word	0x000000ff
        /*0be0*/ 	.word	0x00000000
        /*0be4*/ 	.short	0x0101
        /*0be6*/ 	.byte	0x04
	.zero		1


	//   ....[82]....
        /*0be8*/ 	.word	0x00018c10
        /*0bec*/ 	.word	0x000000ff
        /*0bf0*/ 	.word	0x00000000
        /*0bf4*/ 	.short	0x010a
        /*0bf6*/ 	.byte	0x31
	.zero		1


	//   ....[83]....
        /*0bf8*/ 	.word	0x00018e70
        /*0bfc*/ 	.word	0x000000ff
        /*0c00*/ 	.word	0x00000000
        /*0c04*/ 	.short	0x0101
        /*0c06*/ 	.byte	0x32
	.zero		1


	//   ....[84]....
        /*0c08*/ 	.word	0x0001b9d0
        /*0c0c*/ 	.word	0x000000ff
        /*0c10*/ 	.word	0x00000000
        /*0c14*/ 	.short	0x0101
        /*0c16*/ 	.byte	0x04
	.zero		1


	//   ....[85]....
        /*0c18*/ 	.word	0x0001bb80
        /*0c1c*/ 	.word	0x000000ff
        /*0c20*/ 	.word	0x00000000
        /*0c24*/ 	.short	0x010a
        /*0c26*/ 	.byte	0x04
	.zero		1


	//   ....[86]....
        /*0c28*/ 	.word	0x0001c190
        /*0c2c*/ 	.word	0x000000ff
        /*0c30*/ 	.word	0x00000000
        /*0c34*/ 	.short	0x010a
        /*0c36*/ 	.byte	0x04
	.zero		1


	//   ....[87]....
        /*0c38*/ 	.word	0x0001c410
        /*0c3c*/ 	.word	0x000000ff
        /*0c40*/ 	.word	0x00000000
        /*0c44*/ 	.short	0x0101
        /*0c46*/ 	.byte	0x05
	.zero		1


	//   ....[88]....
        /*0c48*/ 	.word	0x0001c4a0
        /*0c4c*/ 	.word	0x000000ff
        /*0c50*/ 	.word	0x00000000
        /*0c54*/ 	.short	0x010a
        /*0c56*/ 	.byte	0x05
	.zero		1


	//   ....[89]....
        /*0c58*/ 	.word	0x0001c5a0
        /*0c5c*/ 	.word	0x000000ff
        /*0c60*/ 	.word	0x00000000
        /*0c64*/ 	.short	0x0101
        /*0c66*/ 	.byte	0x05
	.zero		1


	//   ....[90]....
        /*0c68*/ 	.word	0x0001cbf0
        /*0c6c*/ 	.word	0x000000ff
        /*0c70*/ 	.word	0x00038010
        /*0c74*/ 	.short	0x010a
        /*0c76*/ 	.byte	0x08
	.zero		1


	//   ....[91]....
        /*0c78*/ 	.word	0x0001ce20
        /*0c7c*/ 	.word	0x000000ff
        /*0c80*/ 	.word	0x00038038
        /*0c84*/ 	.short	0x010a
        /*0c86*/ 	.byte	0x19
	.zero		1


	//   ....[92]....
        /*0c88*/ 	.word	0x0001d070
        /*0c8c*/ 	.word	0x000000ff
        /*0c90*/ 	.word	0x00038018
        /*0c94*/ 	.short	0x010a
        /*0c96*/ 	.byte	0x08
	.zero		1


	//   ....[93]....
        /*0c98*/ 	.word	0x0001d2d0
        /*0c9c*/ 	.word	0x000000ff
        /*0ca0*/ 	.word	0x00038038
        /*0ca4*/ 	.short	0x010a
        /*0ca6*/ 	.byte	0x19
	.zero		1


	//   ....[94]....
        /*0ca8*/ 	.word	0x0001d680
        /*0cac*/ 	.word	0x000000ff
        /*0cb0*/ 	.word	0x00038038
        /*0cb4*/ 	.short	0x010a
        /*0cb6*/ 	.byte	0x19
	.zero		1


	//   ....[95]....
        /*0cb8*/ 	.word	0x0001d920
        /*0cbc*/ 	.word	0x000000ff
        /*0cc0*/ 	.word	0x00038038
        /*0cc4*/ 	.short	0x010a
        /*0cc6*/ 	.byte	0x19
	.zero		1


	//   ....[96]....
        /*0cc8*/ 	.word	0x0001db90
        /*0ccc*/ 	.word	0x000000ff
        /*0cd0*/ 	.word	0x00038038
        /*0cd4*/ 	.short	0x010a
        /*0cd6*/ 	.byte	0x19
	.zero		1


	//   ....[97]....
        /*0cd8*/ 	.word	0x0001de00
        /*0cdc*/ 	.word	0x000000ff
        /*0ce0*/ 	.word	0x00038038
        /*0ce4*/ 	.short	0x010a
        /*0ce6*/ 	.byte	0x19
	.zero		1


	//   ....[98]....
        /*0ce8*/ 	.word	0x0001e070
        /*0cec*/ 	.word	0x000000ff
        /*0cf0*/ 	.word	0x00038038
        /*0cf4*/ 	.short	0x010a
        /*0cf6*/ 	.byte	0x19
	.zero		1


	//   ....[99]....
        /*0cf8*/ 	.word	0x0001e2e0
        /*0cfc*/ 	.word	0x000000ff
        /*0d00*/ 	.word	0x00038038
        /*0d04*/ 	.short	0x010a
        /*0d06*/ 	.byte	0x19
	.zero		1


	//   ....[100]....
        /*0d08*/ 	.word	0x0001e560
        /*0d0c*/ 	.word	0x000000ff
        /*0d10*/ 	.word	0x00038038
        /*0d14*/ 	.short	0x010a
        /*0d16*/ 	.byte	0x19
	.zero		1


	//   ....[101]....
        /*0d18*/ 	.word	0x0001e7d0
        /*0d1c*/ 	.word	0x000000ff
        /*0d20*/ 	.word	0x00038038
        /*0d24*/ 	.short	0x010a
        /*0d26*/ 	.byte	0x19
	.zero		1


	//   ....[102]....
        /*0d28*/ 	.word	0x0001ea90
        /*0d2c*/ 	.word	0x000000ff
        /*0d30*/ 	.word	0x00038038
        /*0d34*/ 	.short	0x010a
        /*0d36*/ 	.byte	0x19
	.zero		1


	//   ....[103]....
        /*0d38*/ 	.word	0x0001ed00
        /*0d3c*/ 	.word	0x000000ff
        /*0d40*/ 	.word	0x00038038
        /*0d44*/ 	.short	0x010a
        /*0d46*/ 	.byte	0x19
	.zero		1


	//   ....[104]....
        /*0d48*/ 	.word	0x0001ef90
        /*0d4c*/ 	.word	0x000000ff
        /*0d50*/ 	.word	0x00038038
        /*0d54*/ 	.short	0x010a
        /*0d56*/ 	.byte	0x19
	.zero		1


	//   ....[105]....
        /*0d58*/ 	.word	0x0001f200
        /*0d5c*/ 	.word	0x000000ff
        /*0d60*/ 	.word	0x00038038
        /*0d64*/ 	.short	0x010a
        /*0d66*/ 	.byte	0x19
	.zero		1


	//   ....[106]....
        /*0d68*/ 	.word	0x0001f4a0
        /*0d6c*/ 	.word	0x000000ff
        /*0d70*/ 	.word	0x00038038
        /*0d74*/ 	.short	0x010a
        /*0d76*/ 	.byte	0x19
	.zero		1


	//   ....[107]....
        /*0d78*/ 	.word	0x0001f710
        /*0d7c*/ 	.word	0x000000ff
        /*0d80*/ 	.word	0x00038038
        /*0d84*/ 	.short	0x010a
        /*0d86*/ 	.byte	0x11
	.zero		1


	//   ....[108]....
        /*0d88*/ 	.word	0x0001fec0
        /*0d8c*/ 	.word	0x000000ff
        /*0d90*/ 	.word	0x000380b0
        /*0d94*/ 	.short	0x010a
        /*0d96*/ 	.byte	0x05
	.zero		1


	//   ....[109]....
        /*0d98*/ 	.word	0x00021050
        /*0d9c*/ 	.word	0x000000ff
        /*0da0*/ 	.word	0x000380b8
        /*0da4*/ 	.short	0x010a
        /*0da6*/ 	.byte	0x05
	.zero		1


	//   ....[110]....
        /*0da8*/ 	.word	0x00021cd0
        /*0dac*/ 	.word	0x000000ff
        /*0db0*/ 	.word	0x00000000
        /*0db4*/ 	.short	0x0101
        /*0db6*/ 	.byte	0x04
	.zero		1


	//   ....[111]....
        /*0db8*/ 	.word	0x00021d50
        /*0dbc*/ 	.word	0x000000ff
        /*0dc0*/ 	.word	0x00000000
        /*0dc4*/ 	.short	0x0101
        /*0dc6*/ 	.byte	0x04
	.zero		1


	//   ....[112]....
        /*0dc8*/ 	.word	0x000220b0
        /*0dcc*/ 	.word	0x00000000
        /*0dd0*/ 	.word	0x00038000
        /*0dd4*/ 	.short	0x010a
        /*0dd6*/ 	.byte	0xff
	.zero		1


	//   ....[113]....
        /*0dd8*/ 	.word	0x00022110
        /*0ddc*/ 	.word	0x00000000
        /*0de0*/ 	.word	0x00038020
        /*0de4*/ 	.short	0x010a
        /*0de6*/ 	.byte	0xff
	.zero		1


	//   ....[114]....
        /*0de8*/ 	.word	0x00022170
        /*0dec*/ 	.word	0x00000000
        /*0df0*/ 	.word	0x00038058
        /*0df4*/ 	.short	0x010a
        /*0df6*/ 	.byte	0xff
	.zero		1


	//   ....[115]....
        /*0df8*/ 	.word	0x000221d0
        /*0dfc*/ 	.word	0x00000000
        /*0e00*/ 	.word	0x00038008
        /*0e04*/ 	.short	0x010a
        /*0e06*/ 	.byte	0xff
	.zero		1


	//   ....[116]....
        /*0e08*/ 	.word	0x00022230
        /*0e0c*/ 	.word	0x00000000
        /*0e10*/ 	.word	0x00038068
        /*0e14*/ 	.short	0x010a
        /*0e16*/ 	.byte	0xff
	.zero		1


	//   ....[117]....
        /*0e18*/ 	.word	0x00022290
        /*0e1c*/ 	.word	0x00000000
        /*0e20*/ 	.word	0x00038020
        /*0e24*/ 	.short	0x010a
        /*0e26*/ 	.byte	0xff
	.zero		1


	//   ....[118]....
        /*0e28*/ 	.word	0x000222f0
        /*0e2c*/ 	.word	0x00000000
        /*0e30*/ 	.word	0x000380a0
        /*0e34*/ 	.short	0x010a
        /*0e36*/ 	.byte	0xff
	.zero		1


	//   ....[119]....
        /*0e38*/ 	.word	0x00022370
        /*0e3c*/ 	.word	0x00000005
        /*0e40*/ 	.word	0x00038058
        /*0e44*/ 	.short	0x010a
        /*0e46*/ 	.byte	0xff
	.zero		1


	//   ....[120]....
        /*0e48*/ 	.word	0x000223d0
        /*0e4c*/ 	.word	0x00000000
        /*0e50*/ 	.word	0x00038020
        /*0e54*/ 	.short	0x010a
        /*0e56*/ 	.byte	0xff
	.zero		1


	//   ....[121]....
        /*0e58*/ 	.word	0x00022430
        /*0e5c*/ 	.word	0x00000000
        /*0e60*/ 	.word	0x000380a8
        /*0e64*/ 	.short	0x010a
        /*0e66*/ 	.byte	0xff
	.zero		1


	//   ....[122]....
        /*0e68*/ 	.word	0x00022490
        /*0e6c*/ 	.word	0x00000003
        /*0e70*/ 	.word	0x00038068
        /*0e74*/ 	.short	0x010a
        /*0e76*/ 	.byte	0xff
	.zero		1


	//   ....[123]....
        /*0e78*/ 	.word	0x000224f0
        /*0e7c*/ 	.word	0x00000000
        /*0e80*/ 	.word	0x00038020
        /*0e84*/ 	.short	0x010a
        /*0e86*/ 	.byte	0xff
	.zero		1


	//   ....[124]....
        /*0e88*/ 	.word	0x00022550
        /*0e8c*/ 	.word	0x00000000
        /*0e90*/ 	.word	0x000380a0
        /*0e94*/ 	.short	0x010a
        /*0e96*/ 	.byte	0xff
	.zero		1


	//   ....[125]....
        /*0e98*/ 	.word	0x000225d0
        /*0e9c*/ 	.word	0x00000006
        /*0ea0*/ 	.word	0x00038058
        /*0ea4*/ 	.short	0x010a
        /*0ea6*/ 	.byte	0xff
	.zero		1


	//   ....[126]....
        /*0ea8*/ 	.word	0x00022630
        /*0eac*/ 	.word	0x00000000
        /*0eb0*/ 	.word	0x000380a8
        /*0eb4*/ 	.short	0x010a
        /*0eb6*/ 	.byte	0xff
	.zero		1


	//   ....[127]....
        /*0eb8*/ 	.word	0x00022690
        /*0ebc*/ 	.word	0x00000000
        /*0ec0*/ 	.word	0x00038068
        /*0ec4*/ 	.short	0x010a
        /*0ec6*/ 	.byte	0xff
	.zero		1


	//   ....[128]....
        /*0ec8*/ 	.word	0x000226e0
        /*0ecc*/ 	.word	0x00000010
        /*0ed0*/ 	.word	0x000380c0
        /*0ed4*/ 	.short	0x010a
        /*0ed6*/ 	.byte	0xff
	.zero		1


	//   ....[129]....
        /*0ed8*/ 	.word	0x00022730
        /*0edc*/ 	.word	0x00000000
        /*0ee0*/ 	.word	0x000380c8
        /*0ee4*/ 	.short	0x010a
        /*0ee6*/ 	.byte	0xff
	.zero		1


	//   ....[130]....
        /*0ee8*/ 	.word	0x00022780
        /*0eec*/ 	.word	0x0000003b
        /*0ef0*/ 	.word	0x00038070
        /*0ef4*/ 	.short	0x010a
        /*0ef6*/ 	.byte	0xff
	.zero		1


	//   ....[131]....
        /*0ef8*/ 	.word	0x000227d0
        /*0efc*/ 	.word	0x0000003b
        /*0f00*/ 	.word	0x00038080
        /*0f04*/ 	.short	0x010a
        /*0f06*/ 	.byte	0xff
	.zero		1


	//   ....[132]....
        /*0f08*/ 	.word	0x00022820
        /*0f0c*/ 	.word	0x0000003b
        /*0f10*/ 	.word	0x00038070
        /*0f14*/ 	.short	0x010a
        /*0f16*/ 	.byte	0xff
	.zero		1


	//   ....[133]....
        /*0f18*/ 	.word	0x00022870
        /*0f1c*/ 	.word	0x0000003b
        /*0f20*/ 	.word	0x00038090
        /*0f24*/ 	.short	0x010a
        /*0f26*/ 	.byte	0xff
	.zero		1


	//   ....[134]....
        /*0f28*/ 	.word	0x000228c0
        /*0f2c*/ 	.word	0x0000003b
        /*0f30*/ 	.word	0x00038080
        /*0f34*/ 	.short	0x010a
        /*0f36*/ 	.byte	0xff
	.zero		1


	//   ....[135]....
        /*0f38*/ 	.word	0x00022910
        /*0f3c*/ 	.word	0x0000003b
        /*0f40*/ 	.word	0x00038098
        /*0f44*/ 	.short	0x010a
        /*0f46*/ 	.byte	0xff
	.zero		1


	//   ....[136]....
        /*0f48*/ 	.word	0x00022960
        /*0f4c*/ 	.word	0x0000003b
        /*0f50*/ 	.word	0x00038070
        /*0f54*/ 	.short	0x010a
        /*0f56*/ 	.byte	0xff
	.zero		1


	//   ....[137]....
        /*0f58*/ 	.word	0x000229b0
        /*0f5c*/ 	.word	0x0000003b
        /*0f60*/ 	.word	0x00038090
        /*0f64*/ 	.short	0x010a
        /*0f66*/ 	.byte	0xff
	.zero		1


	//   ....[138]....
        /*0f68*/ 	.word	0x00022a00
        /*0f6c*/ 	.word	0x0000003b
        /*0f70*/ 	.word	0x000380c0
        /*0f74*/ 	.short	0x010a
        /*0f76*/ 	.byte	0xff
	.zero		1


	//   ....[139]....
        /*0f78*/ 	.word	0x00022a50
        /*0f7c*/ 	.word	0x0000003b
        /*0f80*/ 	.word	0x00038080
        /*0f84*/ 	.short	0x010a
        /*0f86*/ 	.byte	0xff
	.zero		1


	//   ....[140]....
        /*0f88*/ 	.word	0x00022aa0
        /*0f8c*/ 	.word	0x0000003b
        /*0f90*/ 	.word	0x00038098
        /*0f94*/ 	.short	0x010a
        /*0f96*/ 	.byte	0xff
	.zero		1


	//   ....[141]....
        /*0f98*/ 	.word	0x00022af0
        /*0f9c*/ 	.word	0x0000003b
        /*0fa0*/ 	.word	0x000380c8
        /*0fa4*/ 	.short	0x010a
        /*0fa6*/ 	.byte	0xff
	.zero		1


	//   ....[142]....
        /*0fa8*/ 	.word	0x00022b50
        /*0fac*/ 	.word	0x00000000
        /*0fb0*/ 	.word	0x00000000
        /*0fb4*/ 	.short	0x010a
        /*0fb6*/ 	.byte	0xff
	.zero		1


	//   ....[143]....
        /*0fb8*/ 	.word	0x00022bb0
        /*0fbc*/ 	.word	0x00000000
        /*0fc0*/ 	.word	0x00000000
        /*0fc4*/ 	.short	0x010a
        /*0fc6*/ 	.byte	0xff
	.zero		1


	//   ....[144]....
        /*0fc8*/ 	.word	0x00022c10
        /*0fcc*/ 	.word	0x00000004
        /*0fd0*/ 	.word	0x00000000
        /*0fd4*/ 	.short	0x010a
        /*0fd6*/ 	.byte	0xff
	.zero		1


	//   ....[145]....
        /*0fd8*/ 	.word	0x00022c70
        /*0fdc*/ 	.word	0x00000005
        /*0fe0*/ 	.word	0x00000000
        /*0fe4*/ 	.short	0x010a
        /*0fe6*/ 	.byte	0xff
	.zero		1


	//   ....[146]....
        /*0fe8*/ 	.word	0x00022cd0
        /*0fec*/ 	.word	0x00000003
        /*0ff0*/ 	.word	0x00000000
        /*0ff4*/ 	.short	0x010a
        /*0ff6*/ 	.byte	0xff
	.zero		1


	//   ....[147]....
        /*0ff8*/ 	.word	0x00022d30
        /*0ffc*/ 	.word	0x00000000
        /*1000*/ 	.word	0x00000000
        /*1004*/ 	.short	0x010a
        /*1006*/ 	.byte	0xff
	.zero		1


	//   ....[148]....
        /*1008*/ 	.word	0x00022d90
        /*100c*/ 	.word	0x00000004
        /*1010*/ 	.word	0x00000000
        /*1014*/ 	.short	0x010a
        /*1016*/ 	.byte	0xff
	.zero		1


	//   ....[149]....
        /*1018*/ 	.word	0x00022df0
        /*101c*/ 	.word	0x00000003
        /*1020*/ 	.word	0x00000000
        /*1024*/ 	.short	0x010a
        /*1026*/ 	.byte	0xff
	.zero		1


	//   ....[150]....
        /*1028*/ 	.word	0x00022e50
        /*102c*/ 	.word	0x00000003
        /*1030*/ 	.word	0x00000000
        /*1034*/ 	.short	0x010a
        /*1036*/ 	.byte	0xff
	.zero		1


	//   ....[151]....
        /*1038*/ 	.word	0x00022eb0
        /*103c*/ 	.word	0x00000000
        /*1040*/ 	.word	0x00000000
        /*1044*/ 	.short	0x010a
        /*1046*/ 	.byte	0xff
	.zero		1


	//   ....[152]....
        /*1048*/ 	.word	0x00022f10
        /*104c*/ 	.word	0x00000003
        /*1050*/ 	.word	0x00038010
        /*1054*/ 	.short	0x010a
        /*1056*/ 	.byte	0xff
	.zero		1


	//   ....[153]....
        /*1058*/ 	.word	0x00022f70
        /*105c*/ 	.word	0x00000000
        /*1060*/ 	.word	0x00038038
        /*1064*/ 	.short	0x010a
        /*1066*/ 	.byte	0xff
	.zero		1


	//   ....[154]....
        /*1068*/ 	.word	0x00022fd0
        /*106c*/ 	.word	0x00000003
        /*1070*/ 	.word	0x00038018
        /*1074*/ 	.short	0x010a
        /*1076*/ 	.byte	0xff
	.zero		1


	//   ....[155]....
        /*1078*/ 	.word	0x00023030
        /*107c*/ 	.word	0x00000000
        /*1080*/ 	.word	0x00038038
        /*1084*/ 	.short	0x010a
        /*1086*/ 	.byte	0xff
	.zero		1


	//   ....[156]....
        /*1088*/ 	.word	0x00023090
        /*108c*/ 	.word	0x00000000
        /*1090*/ 	.word	0x00038038
        /*1094*/ 	.short	0x010a
        /*1096*/ 	.byte	0xff
	.zero		1


	//   ....[157]....
        /*1098*/ 	.word	0x000230f0
        /*109c*/ 	.word	0x00000000
        /*10a0*/ 	.word	0x00038038
        /*10a4*/ 	.short	0x010a
        /*10a6*/ 	.byte	0xff
	.zero		1


	//   ....[158]....
        /*10a8*/ 	.word	0x00023150
        /*10ac*/ 	.word	0x00000000
        /*10b0*/ 	.word	0x00038038
        /*10b4*/ 	.short	0x010a
        /*10b6*/ 	.byte	0xff
	.zero		1


	//   ....[159]....
        /*10b8*/ 	.word	0x000231b0
        /*10bc*/ 	.word	0x00000000
        /*10c0*/ 	.word	0x00038038
        /*10c4*/ 	.short	0x010a
        /*10c6*/ 	.byte	0xff
	.zero		1


	//   ....[160]....
        /*10c8*/ 	.word	0x00023210
        /*10cc*/ 	.word	0x00000000
        /*10d0*/ 	.word	0x00038038
        /*10d4*/ 	.short	0x010a
        /*10d6*/ 	.byte	0xff
	.zero		1


	//   ....[161]....
        /*10d8*/ 	.word	0x00023270
        /*10dc*/ 	.word	0x00000000
        /*10e0*/ 	.word	0x00038038
        /*10e4*/ 	.short	0x010a
        /*10e6*/ 	.byte	0xff
	.zero		1


	//   ....[162]....
        /*10e8*/ 	.word	0x000232d0
        /*10ec*/ 	.word	0x00000000
        /*10f0*/ 	.word	0x00038038
        /*10f4*/ 	.short	0x010a
        /*10f6*/ 	.byte	0xff
	.zero		1


	//   ....[163]....
        /*10f8*/ 	.word	0x00023330
        /*10fc*/ 	.word	0x00000000
        /*1100*/ 	.word	0x00038038
        /*1104*/ 	.short	0x010a
        /*1106*/ 	.byte	0xff
	.zero		1


	//   ....[164]....
        /*1108*/ 	.word	0x00023390
        /*110c*/ 	.word	0x00000000
        /*1110*/ 	.word	0x00038038
        /*1114*/ 	.short	0x010a
        /*1116*/ 	.byte	0xff
	.zero		1


	//   ....[165]....
        /*1118*/ 	.word	0x000233f0
        /*111c*/ 	.word	0x00000000
        /*1120*/ 	.word	0x00038038
        /*1124*/ 	.short	0x010a
        /*1126*/ 	.byte	0xff
	.zero		1


	//   ....[166]....
        /*1128*/ 	.word	0x00023450
        /*112c*/ 	.word	0x00000000
        /*1130*/ 	.word	0x00038038
        /*1134*/ 	.short	0x010a
        /*1136*/ 	.byte	0xff
	.zero		1


	//   ....[167]....
        /*1138*/ 	.word	0x000234b0
        /*113c*/ 	.word	0x00000000
        /*1140*/ 	.word	0x00038038
        /*1144*/ 	.short	0x010a
        /*1146*/ 	.byte	0xff
	.zero		1


	//   ....[168]....
        /*1148*/ 	.word	0x00023510
        /*114c*/ 	.word	0x00000000
        /*1150*/ 	.word	0x00038038
        /*1154*/ 	.short	0x010a
        /*1156*/ 	.byte	0xff
	.zero		1


	//   ....[169]....
        /*1158*/ 	.word	0x00023570
        /*115c*/ 	.word	0x00000000
        /*1160*/ 	.word	0x00038038
        /*1164*/ 	.short	0x010a
        /*1166*/ 	.byte	0xff
	.zero		1


	//   ....[170]....
        /*1168*/ 	.word	0x000235d0
        /*116c*/ 	.word	0x00000005
        /*1170*/ 	.word	0x000380b0
        /*1174*/ 	.short	0x010a
        /*1176*/ 	.byte	0xff
	.zero		1


	//   ....[171]....
        /*1178*/ 	.word	0x00023630
        /*117c*/ 	.word	0x00000005
        /*1180*/ 	.word	0x000380b8
        /*1184*/ 	.short	0x010a
        /*1186*/ 	.byte	0xff
	.zero		1


	//----- nvinfo : EIATTR_NUM_MBARRIERS
	.align		4
.L_66:
        /*1188*/ 	.byte	0x03, 0x38
        /*118a*/ 	.short	0x001c


	//----- nvinfo : EIATTR_EXIT_INSTR_OFFSETS
	.align		4
        /*118c*/ 	.byte	0x04, 0x1c
        /*118e*/ 	.short	(.L_68 - .L_67)


	//   ....[0]....
.L_67:
        /*1190*/ 	.word	0x000017e0


	//   ....[1]....
        /*1194*/ 	.word	0x00005120


	//   ....[2]....
        /*1198*/ 	.word	0x00005180


	//   ....[3]....
        /*119c*/ 	.word	0x00011c60


	//   ....[4]....
        /*11a0*/ 	.word	0x00011cd0


	//   ....[5]....
        /*11a4*/ 	.word	0x0001c620


	//   ....[6]....
        /*11a8*/ 	.word	0x0001c6b0


	//   ....[7]....
        /*11ac*/ 	.word	0x0001c710


	//   ....[8]....
        /*11b0*/ 	.word	0x0001f990


	//   ....[9]....
        /*11b4*/ 	.word	0x0001f9f0


	//   ....[10]....
        /*11b8*/ 	.word	0x00021dd0


	//   ....[11]....
        /*11bc*/ 	.word	0x00022090


	//----- nvinfo : EIATTR_INDIRECT_BRANCH_TARGETS
	.align		4
.L_68:
        /*11c0*/ 	.byte	0x04, 0x34
        /*11c2*/ 	.short	(.L_70 - .L_69)


	//   ....[0]....
.L_69:
        /*11c4*/ 	.word	.L_x_538@srel
        /*11c8*/ 	.short	0x0
        /*11ca*/ 	.short	0x0
        /*11cc*/ 	.word	0x3
        /*11d0*/ 	.word	.L_x_539@srel
        /*11d4*/ 	.word	.L_x_540@srel
        /*11d8*/ 	.word	.L_x_541@srel


	//----- nvinfo : EIATTR_MAX_THREADS
	.align		4
.L_70:
        /*11dc*/ 	.byte	0x04, 0x05
        /*11de*/ 	.short	(.L_72 - .L_71)
.L_71:
        /*11e0*/ 	.word	0x00000200
        /*11e4*/ 	.word	0x00000001
        /*11e8*/ 	.word	0x00000001


	//----- nvinfo : EIATTR_CRS_STACK_SIZE
	.align		4
.L_72:
        /*11ec*/ 	.byte	0x04, 0x1e
        /*11ee*/ 	.short	(.L_74 - .L_73)
.L_73:
        /*11f0*/ 	.word	0x00000000


	//----- nvinfo : EIATTR_CBANK_PARAM_SIZE
	.align		4
.L_74:
        /*11f4*/ 	.byte	0x03, 0x19
        /*11f6*/ 	.short	0x0600


	//----- nvinfo : EIATTR_PARAM_CBANK
	.align		4
        /*11f8*/ 	.byte	0x04, 0x0a
        /*11fa*/ 	.short	(.L_76 - .L_75)
	.align		4
.L_75:
        /*11fc*/ 	.word	index@(.nv.constant0._ZN7cutlass13device_kernelINS_4fmha6kernel36Sm100FmhaFwdKernelTmaWarpspecializedIN4cute5tupleIJiiiNS5_IJNS5_IJiiEEEiEEEEEENS1_10collective38Sm100FmhaFwdMainloopTmaWarpspecializedINS_10bfloat16_tEffNS5_IJNS4_1CILi256EEENSC_ILi128EEESE_EEENS5_IJiNSC_ILi1EEES7_EEENS5_IJiSG_NS5_IJNS5_IJNSC_ILi0EEEiEEEiEEEEEESL_NS9_12ResidualMaskENS5_IJNSC_ILi2EEESG_SG_EEENSC_ILb0EEEEENS9_38Sm100FmhaFwdEpilogueTmaWarpspecializedINS_6half_tEfNS5_IJSE_SE_SE_EEESH_NS5_IJSG_S7_EEESP_EENS2_23PersistentTileSchedulerENS2_41Sm100FmhaCtxKernelWarpspecializedScheduleEEEEEvNT_6ParamsE)
        /*1200*/ 	.short	0x0380
        /*1202*/ 	.short	0x0600


	//----- nvinfo : EIATTR_SW_WAR
	.align		4
.L_76:
        /*1204*/ 	.byte	0x04, 0x36
        /*1206*/ 	.short	(.L_78 - .L_77)
.L_77:
        /*1208*/ 	.word	0x00000008
.L_78:


//--------------------- .nv.callgraph             --------------------------
	.section	.nv.callgraph,"",@"SHT_CUDA_CALLGRAPH"
	.align	4
	.sectionentsize	8
	.align		4
        /*0000*/ 	.word	0x00000000
	.align		4
        /*0004*/ 	.word	0xffffffff
	.align		4
        /*0008*/ 	.word	index@(_ZN7cutlass13device_kernelINS_4fmha6kernel36Sm100FmhaFwdKernelTmaWarpspecializedIN4cute5tupleIJiiiNS5_IJNS5_IJiiEEEiEEEEEENS1_10collective38Sm100FmhaFwdMainloopTmaWarpspecializedINS_10bfloat16_tEffNS5_IJNS4_1CILi256EEENSC_ILi128EEESE_EEENS5_IJiNSC_ILi1EEES7_EEENS5_IJiSG_NS5_IJNS5_IJNSC_ILi0EEEiEEEiEEEEEESL_NS9_12ResidualMaskENS5_IJNSC_ILi2EEESG_SG_EEENSC_ILb0EEEEENS9_38Sm100FmhaFwdEpilogueTmaWarpspecializedINS_6half_tEfNS5_IJSE_SE_SE_EEESH_NS5_IJSG_S7_EEESP_EENS2_23PersistentTileSchedulerENS2_41Sm100FmhaCtxKernelWarpspecializedScheduleEEEEEvNT_6ParamsE)
	.align		4
        /*000c*/ 	.word	index@(__assertfail)
	.align		4
        /*0010*/ 	.word	index@(_ZN7cutlass13device_kernelINS_4fmha6kernel36Sm100FmhaFwdKernelTmaWarpspecializedIN4cute5tupleIJiiiNS5_IJNS5_IJiiEEEiEEEEEENS1_10collective38Sm100FmhaFwdMainloopTmaWarpspecializedINS_10bfloat16_tEffNS5_IJNS4_1CILi256EEENSC_ILi128EEESE_EEENS5_IJiNSC_ILi1EEES7_EEENS5_IJiSG_NS5_IJNS5_IJNSC_ILi0EEEiEEEiEEEEEESL_NS9_12ResidualMaskENS5_IJNSC_ILi2EEESG_SG_EEENSC_ILb0EEEEENS9_38Sm100FmhaFwdEpilogueTmaWarpspecializedINS_6half_tEfNS5_IJSE_SE_SE_EEESH_NS5_IJSG_S7_EEESP_EENS2_23PersistentTileSchedulerENS2_41Sm100FmhaCtxKernelWarpspecializedScheduleEEEEEvNT_6ParamsE)
	.align		4
        /*0014*/ 	.word	index@(vprintf)
	.align		4
        /*0018*/ 	.word	0x00000000
	.align		4
        /*001c*/ 	.word	0xfffffffe
	.align		4
        /*0020*/ 	.word	0x00000000
	.align		4
        /*0024*/ 	.word	0xfffffffd
	.align		4
        /*0028*/ 	.word	0x00000000
	.align		4
        /*002c*/ 	.word	0xfffffffc


//--------------------- .nv.constant4             --------------------------
	.section	.nv.constant4,"a",@progbits
	.align	8
	.align		8
.nv.constant4:
        /*0000*/ 	.dword	vprintf
	.align		8
        /*0008*/ 	.dword	__assertfail
	.align		8
        /*0010*/ 	.dword	__unnamed_1
	.align		8
        /*0018*/ 	.dword	__unnamed_2
	.align		8
        /*0020*/ 	.dword	__unnamed_3
	.align		8
        /*0028*/ 	.dword	__unnamed_4
	.align		8
        /*0030*/ 	.dword	__unnamed_5
	.align		8
        /*0038*/ 	.dword	__unnamed_6
	.align		8
        /*0040*/ 	.dword	__unnamed_7
	.align		8
        /*0048*/ 	.dword	_ZN39_INTERNAL_d2fe59fc_4_k_cu_19299b04_26484cuda3std3__45__cpo5beginE
	.align		8
        /*0050*/ 	.dword	_ZN39_INTERNAL_d2fe59fc_4_k_cu_19299b04_26484cuda3std3__45__cpo3endE
	.align		8
        /*0058*/ 	.dword	_ZN39_INTERNAL_d2fe59fc_4_k_cu_19299b04_26484cuda3std3__45__cpo6cbeginE
	.align		8
        /*0060*/ 	.dword	_ZN39_INTERNAL_d2fe59fc_4_k_cu_19299b04_26484cuda3std3__45__cpo4cendE
	.align		8
        /*0068*/ 	.dword	_ZN39_INTERNAL_d2fe59fc_4_k_cu_19299b04_26484cuda3std3__441_GLOBAL__N__d2fe59fc_4_k_cu_19299b04_26486ignoreE
	.align		8
        /*0070*/ 	.dword	_ZN39_INTERNAL_d2fe59fc_4_k_cu_19299b04_26484cuda3std3__419piecewise_constructE
	.align		8
        /*0078*/ 	.dword	_ZN39_INTERNAL_d2fe59fc_4_k_cu_19299b04_26484cuda3std3__48in_placeE
	.align		8
        /*0080*/ 	.dword	_ZN39_INTERNAL_d2fe59fc_4_k_cu_19299b04_26484cuda3std6ranges3__45__cpo4swapE
	.align		8
        /*0088*/ 	.dword	_ZN39_INTERNAL_d2fe59fc_4_k_cu_19299b04_26484cuda3std6ranges3__45__cpo9iter_moveE
	.align		8
        /*0090*/ 	.dword	_ZN39_INTERNAL_d2fe59fc_4_k_cu_19299b04_26484cute7productE
	.align		8
        /*0098*/ 	.dword	_ZN39_INTERNAL_d2fe59fc_4_k_cu_19299b04_26484cute1_E
	.align		8
        /*00a0*/ 	.dword	$str$22
	.align		8
        /*00a8*/ 	.dword	$str$23
	.align		8
        /*00b0*/ 	.dword	$str$26
	.align		8
        /*00b8*/ 	.dword	$str$27
	.align		8
        /*00c0*/ 	.dword	$str$28
	.align		8
        /*00c8*/ 	.dword	$str$29
	.align		8
        /*00d0*/ 	.dword	$str$30
	.align		8
        /*00d8*/ 	.dword	$str$31
	.align		8
        /*00e0*/ 	.dword	$str$32
	.align		8
        /*00e8*/ 	.dword	$str$33
	.align		8
        /*00f0*/ 	.dword	$str$34
	.align		8
        /*00f8*/ 	.dword	$str$35
	.align		8
        /*0100*/ 	.dword	$str$36
	.align		8
        /*0108*/ 	.dword	$str$37


//--------------------- .nv.constant2._ZN7cutlass13device_kernelINS_4fmha6kernel36Sm100FmhaFwdKernelTmaWarpspecializedIN4cute5tupleIJiiiNS5_IJNS5_IJiiEEEiEEEEEENS1_10collective38Sm100FmhaFwdMainloopTmaWarpspecializedINS_10bfloat16_tEffNS5_IJNS4_1CILi256EEENSC_ILi128EEESE_EEENS5_IJiNSC_ILi1EEES7_EEENS5_IJiSG_NS5_IJNS5_IJNSC_ILi0EEEiEEEiEEEEEESL_NS9_12ResidualMaskENS5_IJNSC_ILi2EEESG_SG_EEENSC_ILb0EEEEENS9_38Sm100FmhaFwdEpilogueTmaWarpspecializedINS_6half_tEfNS5_IJSE_SE_SE_EEESH_NS5_IJSG_S7_EEESP_EENS2_23PersistentTileSchedulerENS2_41Sm100FmhaCtxKernelWarpspecializedScheduleEEEEEvNT_6ParamsE --------------------------
	.section	.nv.constant2._ZN7cutlass13device_kernelINS_4fmha6kernel36Sm100FmhaFwdKernelTmaWarpspecializedIN4cute5tupleIJiiiNS5_IJNS5_IJiiEEEiEEEEEENS1_10collective38Sm100FmhaFwdMainloopTmaWarpspecializedINS_10bfloat16_tEffNS5_IJNS4_1CILi256EEENSC_ILi128EEESE_EEENS5_IJiNSC_ILi1EEES7_EEENS5_IJiSG_NS5_IJNS5_IJNSC_ILi0EEEiEEEiEEEEEESL_NS9_12ResidualMaskENS5_IJNSC_ILi2EEESG_SG_EEENSC_ILb0EEEEENS9_38Sm100FmhaFwdEpilogueTmaWarpspecializedINS_6half_tEfNS5_IJSE_SE_SE_EEESH_NS5_IJSG_S7_EEESP_EENS2_23PersistentTileSchedulerENS2_41Sm100FmhaCtxKernelWarpspecializedScheduleEEEEEvNT_6ParamsE,"a",@progbits
	.sectionflags	@""
	.align	4
.nv.constant2._ZN7cutlass13device_kernelINS_4fmha6kernel36Sm100FmhaFwdKernelTmaWarpspecializedIN4cute5tupleIJiiiNS5_IJNS5_IJiiEEEiEEEEEENS1_10collective38Sm100FmhaFwdMainloopTmaWarpspecializedINS_10bfloat16_tEffNS5_IJNS4_1CILi256EEENSC_ILi128EEESE_EEENS5_IJiNSC_ILi1EEES7_EEENS5_IJiSG_NS5_IJNS5_IJNSC_ILi0EEEiEEEiEEEEEESL_NS9_12ResidualMaskENS5_IJNSC_ILi2EEESG_SG_EEENSC_ILb0EEEEENS9_38Sm100FmhaFwdEpilogueTmaWarpspecializedINS_6half_tEfNS5_IJSE_SE_SE_EEESH_NS5_IJSG_S7_EEESP_EENS2_23PersistentTileSchedulerENS2_41Sm100FmhaCtxKernelWarpspecializedScheduleEEEEEvNT_6ParamsE:
        /*0000*/ 	.byte	0xc0, 0xc6, 0x01, 0x00, 0xa0, 0xf9, 0x01, 0x00, 0x90, 0xc6, 0x01, 0x00


//--------------------- .text._ZN7cutlass13device_kernelINS_4fmha6kernel36Sm100FmhaFwdKernelTmaWarpspecializedIN4cute5tupleIJiiiNS5_IJNS5_IJiiEEEiEEEEEENS1_10collective38Sm100FmhaFwdMainloopTmaWarpspecializedINS_10bfloat16_tEffNS5_IJNS4_1CILi256EEENSC_ILi128EEESE_EEENS5_IJiNSC_ILi1EEES7_EEENS5_IJiSG_NS5_IJNS5_IJNSC_ILi0EEEiEEEiEEEEEESL_NS9_12ResidualMaskENS5_IJNSC_ILi2EEESG_SG_EEENSC_ILb0EEEEENS9_38Sm100FmhaFwdEpilogueTmaWarpspecializedINS_6half_tEfNS5_IJSE_SE_SE_EEESH_NS5_IJSG_S7_EEESP_EENS2_23PersistentTileSchedulerENS2_41Sm100FmhaCtxKernelWarpspecializedScheduleEEEEEvNT_6ParamsE --------------------------
	.section	.text._ZN7cutlass13device_kernelINS_4fmha6kernel36Sm100FmhaFwdKernelTmaWarpspecializedIN4cute5tupleIJiiiNS5_IJNS5_IJiiEEEiEEEEEENS1_10collective38Sm100FmhaFwdMainloopTmaWarpspecializedINS_10bfloat16_tEffNS5_IJNS4_1CILi256EEENSC_ILi128EEESE_EEENS5_IJiNSC_ILi1EEES7_EEENS5_IJiSG_NS5_IJNS5_IJNSC_ILi0EEEiEEEiEEEEEESL_NS9_12ResidualMaskENS5_IJNSC_ILi2EEESG_SG_EEENSC_ILb0EEEEENS9_38Sm100FmhaFwdEpilogueTmaWarpspecializedINS_6half_tEfNS5_IJSE_SE_SE_EEESH_NS5_IJSG_S7_EEESP_EENS2_23PersistentTileSchedulerENS2_41Sm100FmhaCtxKernelWarpspecializedScheduleEEEEEvNT_6ParamsE,"ax",@progbits
	.align	128
.text._ZN7cutlass13device_kernelINS_4fmha6kernel36Sm100FmhaFwdKernelTmaWarpspecializedIN4cute5tupleIJiiiNS5_IJNS5_IJiiEEEiEEEEEENS1_10collective38Sm100FmhaFwdMainloopTmaWarpspecializedINS_10bfloat16_tEffNS5_IJNS4_1CILi256EEENSC_ILi128EEESE_EEENS5_IJiNSC_ILi1EEES7_EEENS5_IJiSG_NS5_IJNS5_IJNSC_ILi0EEEiEEEiEEEEEESL_NS9_12ResidualMaskENS5_IJNSC_ILi2EEESG_SG_EEENSC_ILb0EEEEENS9_38Sm100FmhaFwdEpilogueTmaWarpspecializedINS_6half_tEfNS5_IJSE_SE_SE_EEESH_NS5_IJSG_S7_EEESP_EENS2_23PersistentTileSchedulerENS2_41Sm100FmhaCtxKernelWarpspecializedScheduleEEEEEvNT_6ParamsE:
        .type           _ZN7cutlass13device_kernelINS_4fmha6kernel36Sm100FmhaFwdKernelTmaWarpspecializedIN4cute5tupleIJiiiNS5_IJNS5_IJiiEEEiEEEEEENS1_10collective38Sm100FmhaFwdMainloopTmaWarpspecializedINS_10bfloat16_tEffNS5_IJNS4_1CILi256EEENSC_ILi128EEESE_EEENS5_IJiNSC_ILi1EEES7_EEENS5_IJiSG_NS5_IJNS5_IJNSC_ILi0EEEiEEEiEEEEEESL_NS9_12ResidualMaskENS5_IJNSC_ILi2EEESG_SG_EEENSC_ILb0EEEEENS9_38Sm100FmhaFwdEpilogueTmaWarpspecializedINS_6half_tEfNS5_IJSE_SE_SE_EEESH_NS5_IJSG_S7_EEESP_EENS2_23PersistentTileSchedulerENS2_41Sm100FmhaCtxKernelWarpspecializedScheduleEEEEEvNT_6ParamsE,@function
        .size           _ZN7cutlass13device_kernelINS_4fmha6kernel36Sm100FmhaFwdKernelTmaWarpspecializedIN4cute5tupleIJiiiNS5_IJNS5_IJiiEEEiEEEEEENS1_10collective38Sm100FmhaFwdMainloopTmaWarpspecializedINS_10bfloat16_tEffNS5_IJNS4_1CILi256EEENSC_ILi128EEESE_EEENS5_IJiNSC_ILi1EEES7_EEENS5_IJiSG_NS5_IJNS5_IJNSC_ILi0EEEiEEEiEEEEEESL_NS9_12ResidualMaskENS5_IJNSC_ILi2EEESG_SG_EEENSC_ILb0EEEEENS9_38Sm100FmhaFwdEpilogueTmaWarpspecializedINS_6half_tEfNS5_IJSE_SE_SE_EEESH_NS5_IJSG_S7_EEESP_EENS2_23PersistentTileSchedulerENS2_41Sm100FmhaCtxKernelWarpspecializedScheduleEEEEEvNT_6ParamsE,(.L_x_542 - _ZN7cutlass13device_kernelINS_4fmha6kernel36Sm100FmhaFwdKernelTmaWarpspecializedIN4cute5tupleIJiiiNS5_IJNS5_IJiiEEEiEEEEEENS1_10collective38Sm100FmhaFwdMainloopTmaWarpspecializedINS_10bfloat16_tEffNS5_IJNS4_1CILi256EEENSC_ILi128EEESE_EEENS5_IJiNSC_ILi1EEES7_EEENS5_IJiSG_NS5_IJNS5_IJNSC_ILi0EEEiEEEiEEEEEESL_NS9_12ResidualMaskENS5_IJNSC_ILi2EEESG_SG_EEENSC_ILb0EEEEENS9_38Sm100FmhaFwdEpilogueTmaWarpspecializedINS_6half_tEfNS5_IJSE_SE_SE_EEESH_NS5_IJSG_S7_EEESP_EENS2_23PersistentTileSchedulerENS2_41Sm100FmhaCtxKernelWarpspecializedScheduleEEEEEvNT_6ParamsE)
        .other          _ZN7cutlass13device_kernelINS_4fmha6kernel36Sm100FmhaFwdKernelTmaWarpspecializedIN4cute5tupleIJiiiNS5_IJNS5_IJiiEEEiEEEEEENS1_10collective38Sm100FmhaFwdMainloopTmaWarpspecializedINS_10bfloat16_tEffNS5_IJNS4_1CILi256EEENSC_ILi128EEESE_EEENS5_IJiNSC_ILi1EEES7_EEENS5_IJiSG_NS5_IJNS5_IJNSC_ILi0EEEiEEEiEEEEEESL_NS9_12ResidualMaskENS5_IJNSC_ILi2EEESG_SG_EEENSC_ILb0EEEEENS9_38Sm100FmhaFwdEpilogueTmaWarpspecializedINS_6half_tEfNS5_IJSE_SE_SE_EEESH_NS5_IJSG_S7_EEESP_EENS2_23PersistentTileSchedulerENS2_41Sm100FmhaCtxKernelWarpspecializedScheduleEEEEEvNT_6ParamsE,@"STO_CUDA_ENTRY STV_DEFAULT"
_ZN7cutlass13device_kernelINS_4fmha6kernel36Sm100FmhaFwdKernelTmaWarpspecializedIN4cute5tupleIJiiiNS5_IJNS5_IJiiEEEiEEEEEENS1_10collective38Sm100FmhaFwdMainloopTmaWarpspecializedINS_10bfloat16_tEffNS5_IJNS4_1CILi256EEENSC_ILi128EEESE_EEENS5_IJiNSC_ILi1EEES7_EEENS5_IJiSG_NS5_IJNS5_IJNSC_ILi0EEEiEEEiEEEEEESL_NS9_12ResidualMaskENS5_IJNSC_ILi2EEESG_SG_EEENSC_ILb0EEEEENS9_38Sm100FmhaFwdEpilogueTmaWarpspecializedINS_6half_tEfNS5_IJSE_SE_SE_EEESH_NS5_IJSG_S7_EEESP_EENS2_23PersistentTileSchedulerENS2_41Sm100FmhaCtxKernelWarpspecializedScheduleEEEEEvNT_6ParamsE:
[----:B------:R-:W1:Y:S02]  /*0000*/  LDC R1, c[0x0][0x37c] ;  /* 0x0000df00ff017b82 */ /* 0x000e640000000800 */
[----:B-1----:R-:W-:-:S04]  /*0010*/  IADD3 R1, PT, PT, R1, -0xc0, RZ ;  /* 0xffffff4001017810 */ /* 0x002fc80007ffe0ff */
[----:B------:R-:W-:Y:S01]  /*0020*/  R2UR UR41, R1 ;  /* 0x00000000012972ca */ /* 0x000fe200000e0000 */
[----:B------:R-:W1:Y:S01]  /*0030*/  S2R R0, SR_TID.X ;  /* 0x0000000000007919 */ /* 0x000e620000002100 */
[----:B------:R-:W2:Y:S01]  /*0040*/  LDCU UR4, c[0x0][0x2f8] ;  /* 0x00005f00ff0477ac */ /* 0x000ea20008000800 */
[----:B------:R-:W3:Y:S01]  /*0050*/  LDCU UR39, c[0x0][0x2fc] ;  /* 0x00005f80ff2777ac */ /* 0x000ee20008000800 */
[----:B------:R-:W-:Y:S02]  /*0060*/  UPLOP3.LUT UP3, UPT, UPT, UPT, UPT, 0x40, 0x4 ;  /* 0x000000000004789c */ /* 0x000fe40003f6e870 */
[----:B------:R-:W-:Y:S02]  /*0070*/  UPLOP3.LUT UP1, UPT, UPT, UPT, UPT, 0x80, 0x8 ;  /* 0x000000000008789c */ /* 0x000fe40003f2f070 */
[----:B------:R-:W-:Y:S02]  /*0080*/  UPLOP3.LUT UP0, UPT, UPT, UPT, UPT, 0x40, 0x4 ;  /* 0x000000000004789c */ /* 0x000fe40003f0e870 */
[----:B------:R-:W-:-:S02]  /*0090*/  UPLOP3.LUT UP6, UPT, UPT, UPT, UPT, 0x40, 0x4 ;  /* 0x000000000004789c */ /* 0x000fc40003fce870 */
[----:B------:R-:W-:Y:S02]  /*00a0*/  UPLOP3.LUT UP5, UPT, UPT, UPT, UPT, 0x40, 0x4 ;  /* 0x000000000004789c */ /* 0x000fe40003fae870 */
[----:B--2---:R-:W-:Y:S02]  /*00b0*/  UIADD3 UR41, UP2, UPT, UR41, UR4, URZ ;  /* 0x0000000429297290 */ /* 0x004fe4000ff5e0ff */
[----:B------:R-:W-:Y:S02]  /*00c0*/  UP2UR UR37, UPR, URZ, 0x8 ;  /* 0x00000008ff257883 */ /* 0x000fe40008000000 */
[----:B---3--:R-:W-:Y:S02]  /*00d0*/  UIADD3.X UR39, UPT, UPT, URZ, UR39, URZ, UP2, !UPT ;  /* 0x00000027ff277290 */ /* 0x008fe400097fe4ff */
[----:B------:R-:W-:Y:S02]  /*00e0*/  UPLOP3.LUT UP2, UPT, UPT, UPT, UPT, 0x80, 0x8 ;  /* 0x000000000008789c */ /* 0x000fe40003f4f070 */
[----:B------:R-:W-:-:S02]  /*00f0*/  UPLOP3.LUT UP4, UPT, UPT, UPT, UPT, 0x40, 0x4 ;  /* 0x000000000004789c */ /* 0x000fc40003f8e870 */
[----:B------:R-:W-:Y:S01]  /*0100*/  UP2UR UR40, UPR, URZ, 0x4 ;  /* 0x00000004ff287883 */ /* 0x000fe20008000000 */
[----:B-1----:R-:W-:-:S05]  /*0110*/  SHF.R.U32.HI R4, RZ, 0x5, R0 ;  /* 0x00000005ff047819 */ /* 0x002fca0000011600 */
[----:B------:R-:W1:Y:S02]  /*0120*/  SHFL.IDX PT, R2, R4, RZ, 0x1f ;  /* 0x00001fff04027589 */ /* 0x000e6400000e0000 */
[----:B-1----:R-:W-:-:S04]  /*0130*/  SHF.R.S32.HI R3, RZ, 0x1f, R2 ;  /* 0x0000001fff037819 */ /* 0x002fc80000011402 */
[----:B------:R-:W-:-:S04]  /*0140*/  LEA.HI R3, R3, R2, RZ, 0x2 ;  /* 0x0000000203037211 */ /* 0x000fc800078f10ff */
[----:B------:R-:W-:-:S04]  /*0150*/  SHF.R.S32.HI R3, RZ, 0x2, R3 ;  /* 0x00000002ff037819 */ /* 0x000fc80000011403 */
[----:B------:R-:W-:-:S13]  /*0160*/  ISETP.NE.AND P0, PT, R3, RZ, PT ;  /* 0x000000ff0300720c */ /* 0x000fda0003f05270 */
[----:B------:R-:W-:Y:S05]  /*0170*/  @!P0 BRA `(.L_x_0) ;  /* 0x0000000400248947 */ /* 0x000fea0003800000 */
[----:B------:R-:W-:-:S13]  /*0180*/  ISETP.NE.AND P0, PT, R3, 0x2, PT ;  /* 0x000000020300780c */ /* 0x000fda0003f05270 */
[----:B------:R-:W-:Y:S05]  /*0190*/  @!P0 BRA `(.L_x_1) ;  /* 0x0000000000f48947 */ /* 0x000fea0003800000 */
[----:B------:R-:W-:-:S13]  /*01a0*/  ISETP.NE.AND P0, PT, R3, 0x1, PT ;  /* 0x000000010300780c */ /* 0x000fda0003f05270 */
[----:B------:R-:W-:Y:S05]  /*01b0*/  @P0 BRA `(.L_x_2) ;  /* 0x00000000002c0947 */ /* 0x000fea0003800000 */
[----:B------:R-:W-:Y:S01]  /*01c0*/  HFMA2 R3, -RZ, RZ, 0, 5.9604644775390625e-08 ;  /* 0x00000001ff037431 */ /* 0x000fe200000001ff */
[----:B------:R-:W-:Y:S02]  /*01d0*/  UPLOP3.LUT UP3, UPT, UPT, UPT, UPT, 0x40, 0x4 ;  /* 0x000000000004789c */ /* 0x000fe40003f6e870 */
[----:B------:R-:W-:Y:S02]  /*01e0*/  UPLOP3.LUT UP2, UPT, UPT, UPT, UPT, 0x40, 0x4 ;  /* 0x000000000004789c */ /* 0x000fe40003f4e870 */
[----:B------:R-:W-:Y:S02]  /*01f0*/  UPLOP3.LUT UP1, UPT, UPT, UPT, UPT, 0x80, 0x8 ;  /* 0x000000000008789c */ /* 0x000fe40003f2f070 */
[----:B------:R-:W-:Y:S02]  /*0200*/  UPLOP3.LUT UP0, UPT, UPT, UPT, UPT, 0x40, 0x4 ;  /* 0x000000000004789c */ /* 0x000fe40003f0e870 */
[----:B------:R-:W-:Y:S02]  /*0210*/  UPLOP3.LUT UP6, UPT, UPT, UPT, UPT, 0x40, 0x4 ;  /* 0x000000000004789c */ /* 0x000fe40003fce870 */
[----:B------:R-:W-:-:S02]  /*0220*/  UPLOP3.LUT UP5, UPT, UPT, UPT, UPT, 0x40, 0x4 ;  /* 0x000000000004789c */ /* 0x000fc40003fae870 */
[----:B------:R-:W-:Y:S02]  /*0230*/  UPLOP3.LUT UP4, UPT, UPT, UPT, UPT, 0x80, 0x8 ;  /* 0x000000000008789c */ /* 0x000fe40003f8f070 */
[----:B------:R-:W-:Y:S02]  /*0240*/  UP2UR UR37, UPR, URZ, 0x8 ;  /* 0x00000008ff257883 */ /* 0x000fe40008000000 */
[----:B------:R-:W-:Y:S01]  /*0250*/  UP2UR UR40, UPR, URZ, 0x4 ;  /* 0x00000004ff287883 */ /* 0x000fe20008000000 */
[----:B------:R-:W-:Y:S11]  /*0260*/  BRA `(.L_x_0) ;  /* 0x0000000000e87947 */ /* 0x000ff60003800000 */
.L_x_2:
[----:B------:R-:W-:Y:S01]  /*0270*/  ISETP.NE.AND P0, PT, R2, 0xc, PT ;  /* 0x0000000c0200780c */ /* 0x000fe20003f05270 */
[----:B------:R-:W-:Y:S01]  /*0280*/  UPLOP3.LUT UP2, UPT, UPT, UPT, UPT, 0x40, 0x4 ;  /* 0x000000000004789c */ /* 0x000fe20003f4e870 */
[----:B------:R-:W-:Y:S01]  /*0290*/  HFMA2 R3, -RZ, RZ, 0, 1.78813934326171875e-07 ;  /* 0x00000003ff037431 */ /* 0x000fe200000001ff */
[----:B------:R-:W-:Y:S02]  /*02a0*/  UPLOP3.LUT UP1, UPT, UPT, UPT, UPT, 0x80, 0x8 ;  /* 0x000000000008789c */ /* 0x000fe40003f2f070 */
[----:B------:R-:W-:Y:S02]  /*02b0*/  UP2UR UR37, UPR, URZ, 0x4 ;  /* 0x00000004ff257883 */ /* 0x000fe40008000000 */
[----:B------:R-:W-:Y:S02]  /*02c0*/  UPLOP3.LUT UP2, UPT, UPT, UPT, UPT, 0x40, 0x4 ;  /* 0x000000000004789c */ /* 0x000fe40003f4e870 */
[----:B------:R-:W-:Y:S02]  /*02d0*/  UPLOP3.LUT UP0, UPT, UPT, UPT, UPT, 0x40, 0x4 ;  /* 0x000000000004789c */ /* 0x000fe40003f0e870 */
[----:B------:R-:W-:-:S02]  /*02e0*/  UPLOP3.LUT UP6, UPT, UPT, UPT, UPT, 0x40, 0x4 ;  /* 0x000000000004789c */ /* 0x000fc40003fce870 */
[----:B------:R-:W-:Y:S02]  /*02f0*/  UPLOP3.LUT UP5, UPT, UPT, UPT, UPT, 0x80, 0x8 ;  /* 0x000000000008789c */ /* 0x000fe40003faf070 */
[----:B------:R-:W-:Y:S02]  /*0300*/  UPLOP3.LUT UP4, UPT, UPT, UPT, UPT, 0x40, 0x4 ;  /* 0x000000000004789c */ /* 0x000fe40003f8e870 */
[----:B------:R-:W-:Y:S01]  /*0310*/  UP2UR UR40, UPR, URZ, 0x4 ;  /* 0x00000004ff287883 */ /* 0x000fe20008000000 */
[----:B------:R-:W-:Y:S11]  /*0320*/  @!P0 BRA `(.L_x_0) ;  /* 0x0000000000b88947 */ /* 0x000ff60003800000 */
[----:B------:R-:W-:-:S13]  /*0330*/  ISETP.NE.AND P0, PT, R2, 0xe, PT ;  /* 0x0000000e0200780c */ /* 0x000fda0003f05270 */
[----:B------:R-:W-:Y:S05]  /*0340*/  @!P0 BRA `(.L_x_3) ;  /* 0x00000000005c8947 */ /* 0x000fea0003800000 */
[----:B------:R-:W-:-:S13]  /*0350*/  ISETP.NE.AND P0, PT, R2, 0xd, PT ;  /* 0x0000000d0200780c */ /* 0x000fda0003f05270 */
[----:B------:R-:W-:Y:S05]  /*0360*/  @P0 BRA `(.L_x_4) ;  /* 0x00000000002c0947 */ /* 0x000fea0003800000 */
[----:B------:R-:W-:Y:S01]  /*0370*/  HFMA2 R3, -RZ, RZ, 0, 2.384185791015625e-07 ;  /* 0x00000004ff037431 */ /* 0x000fe200000001ff */
        /* <DEDUP_REMOVED lines=10> */
.L_x_4:
[----:B------:R-:W-:Y:S01]  /*0420*/  HFMA2 R3, -RZ, RZ, 0, 3.5762786865234375e-07 ;  /* 0x00000006ff037431 */ /* 0x000fe200000001ff */
[----:B------:R-:W-:Y:S02]  /*0430*/  UPLOP3.LUT UP3, UPT, UPT, UPT, UPT, 0x40, 0x4 ;  /* 0x000000000004789c */ /* 0x000fe40003f6e870 */
[----:B------:R-:W-:Y:S02]  /*0440*/  UPLOP3.LUT UP2, UPT, UPT, UPT, UPT, 0x40, 0x4 ;  /* 0x000000000004789c */ /* 0x000fe40003f4e870 */
[----:B------:R-:W-:Y:S02]  /*0450*/  UPLOP3.LUT UP0, UPT, UPT, UPT, UPT, 0x40, 0x4 ;  /* 0x000000000004789c */ /* 0x000fe40003f0e870 */
[----:B------:R-:W-:Y:S02]  /*0460*/  UPLOP3.LUT UP6, UPT, UPT, UPT, UPT, 0x40, 0x4 ;  /* 0x000000000004789c */ /* 0x000fe40003fce870 */
[----:B------:R-:W-:Y:S02]  /*0470*/  UPLOP3.LUT UP5, UPT, UPT, UPT, UPT, 0x40, 0x4 ;  /* 0x000000000004789c */ /* 0x000fe40003fae870 */
[----:B------:R-:W-:-:S02]  /*0480*/  UPLOP3.LUT UP4, UPT, UPT, UPT, UPT, 0x40, 0x4 ;  /* 0x000000000004789c */ /* 0x000fc40003f8e870 */
[----:B------:R-:W-:Y:S02]  /*0490*/  UP2UR UR37, UPR, URZ, 0x8 ;  /* 0x00000008ff257883 */ /* 0x000fe40008000000 */
[----:B------:R-:W-:Y:S01]  /*04a0*/  UP2UR UR40, UPR, URZ, 0x4 ;  /* 0x00000004ff287883 */ /* 0x000fe20008000000 */
[----:B------:R-:W-:Y:S11]  /*04b0*/  BRA `(.L_x_0) ;  /* 0x0000000000547947 */ /* 0x000ff60003800000 */
.L_x_3:
[----:B------:R-:W-:Y:S01]  /*04c0*/  HFMA2 R3, -RZ, RZ, 0, 2.98023223876953125e-07 ;  /* 0x00000005ff037431 */ /* 0x000fe200000001ff */
        /* <DEDUP_REMOVED lines=10> */
.L_x_1:
[----:B------:R-:W-:Y:S01]  /*0570*/  HFMA2 R3, -RZ, RZ, 0, 1.1920928955078125e-07 ;  /* 0x00000002ff037431 */ /* 0x000fe200000001ff */
        /* <DEDUP_REMOVED lines=8> */
[----:B------:R-:W-:-:S12]  /*0600*/  UP2UR UR40, UPR, URZ, 0x4 ;  /* 0x00000004ff287883 */ /* 0x000fd80008000000 */
.L_x_0:
[----:B------:R-:W-:Y:S01]  /*0610*/  ELECT P0, URZ, PT ;  /* 0x0000000000ff782f */ /* 0x000fe20003800000 */
[----:B------:R-:W-:Y:S03]  /*0620*/  BSSY.RECONVERGENT B0, `(.L_x_5) ;  /* 0x000000f000007945 */ /* 0x000fe60003800200 */
[----:B------:R-:W-:Y:S02]  /*0630*/  PLOP3.LUT P2, PT, P0, PT, UP0, 0x5d, 0xd5 ;  /* 0x0000000000d5781c */ /* 0x000fe4000074eb0d */
[----:B------:R-:W-:-:S11]  /*0640*/  PLOP3.LUT P1, PT, P0, PT, UP6, 0x5d, 0xd5 ;  /* 0x0000000000d5781c */ /* 0x000fd6000072eb6d */
[----:B------:R-:W-:Y:S05]  /*0650*/  @P2 BRA `(.L_x_6) ;  /* 0x00000000002c2947 */ /* 0x000fea0003800000 */
[----:B------:R-:W1:Y:S02]  /*0660*/  LDCU.64 UR4, c[0x0][0x348] ;  /* 0x00006900ff0477ac */ /* 0x000e640008000a00 */
[----:B-1----:R-:W-:-:S04]  /*0670*/  UIADD3 UR8, UP0, UPT, UR4, 0x80, URZ ;  /* 0x0000008004087890 */ /* 0x002fc8000ff1e0ff */
[----:B------:R-:W-:Y:S02]  /*0680*/  UIADD3.X UR9, UPT, UPT, URZ, UR5, URZ, UP0, !UPT ;  /* 0x00000005ff097290 */ /* 0x000fe400087fe4ff */
[----:B------:R-:W-:-:S04]  /*0690*/  UIADD3 UR6, UP0, UPT, UR4, 0x180, URZ ;  /* 0x0000018004067890 */ /* 0x000fc8000ff1e0ff */
[----:B------:R-:W-:Y:S02]  /*06a0*/  UIADD3.X UR7, UPT, UPT, URZ, UR5, URZ, UP0, !UPT ;  /* 0x00000005ff077290 */ /* 0x000fe400087fe4ff */
[----:B------:R-:W-:Y:S01]  /*06b0*/  UIADD3 UR4, UP0, UPT, UR4, 0x280, URZ ;  /* 0x0000028004047890 */ /* 0x000fe2000ff1e0ff */
[----:B------:R1:W-:Y:S03]  /*06c0*/  UTMACCTL.PF [UR8] ;  /* 0x00000000080079b9 */ /* 0x0003e60008040000 */
[----:B------:R-:W-:-:S03]  /*06d0*/  UIADD3.X UR5, UPT, UPT, URZ, UR5, URZ, UP0, !UPT ;  /* 0x00000005ff057290 */ /* 0x000fc600087fe4ff */
[----:B------:R1:W-:Y:S06]  /*06e0*/  UTMACCTL.PF [UR6] ;  /* 0x00000000060079b9 */ /* 0x0003ec0008040000 */
[----:B------:R1:W-:Y:S02]  /*06f0*/  UTMACCTL.PF [UR4] ;  /* 0x00000000040079b9 */ /* 0x0003e40008040000 */
[----:B-1----:R-:W-:Y:S01]  /*0700*/  NOP ;  /* 0x0000000000007918 */ /* 0x002fe20000000000 */
.L_x_6:
[----:B------:R-:W-:Y:S05]  /*0710*/  BSYNC.RECONVERGENT B0 ;  /* 0x0000000000007941 */ /* 0x000fea0003800200 */
.L_x_5:
[----:B------:R-:W-:Y:S04]  /*0720*/  BSSY.RECONVERGENT B0, `(.L_x_7) ;  /* 0x000001b000007945 */ /* 0x000fe80003800200 */
[----:B------:R-:W-:Y:S05]  /*0730*/  @P1 BRA `(.L_x_8) ;  /* 0x0000000000241947 */ /* 0x000fea0003800000 */
[----:B------:R-:W1:Y:S01]  /*0740*/  LDCU.64 UR4, c[0x0][0x348] ;  /* 0x00006900ff0477ac */ /* 0x000e620008000a00 */
[----:B------:R-:W-:Y:S02]  /*0750*/  PLOP3.LUT P6, PT, PT, PT, PT, 0x80, 0x8 ;  /* 0x000000000008781c */ /* 0x000fe40003fcf070 */
[----:B------:R-:W-:Y:S02]  /*0760*/  PLOP3.LUT P5, PT, PT, PT, PT, 0x8, 0x80 ;  /* 0x000000000080781c */ /* 0x000fe40003fae170 */
[----:B------:R-:W-:Y:S02]  /*0770*/  PLOP3.LUT P4, PT, PT, PT, PT, 0x80, 0x8 ;  /* 0x000000000008781c */ /* 0x000fe40003f8f070 */
[----:B------:R-:W-:Y:S01]  /*0780*/  PLOP3.LUT P3, PT, PT, PT, PT, 0x80, 0x8 ;  /* 0x000000000008781c */ /* 0x000fe20003f6f070 */
[----:B-1----:R-:W-:-:S04]  /*0790*/  UIADD3 UR4, UP0, UPT, UR4, 0x400, URZ ;  /* 0x0000040004047890 */ /* 0x002fc8000ff1e0ff */
[----:B------:R-:W-:-:S09]  /*07a0*/  UIADD3.X UR5, UPT, UPT, URZ, UR5, URZ, UP0, !UPT ;  /* 0x00000005ff057290 */ /* 0x000fd200087fe4ff */
[----:B------:R1:W-:Y:S02]  /*07b0*/  UTMACCTL.PF [UR4] ;  /* 0x00000000040079b9 */ /* 0x0003e40008040000 */
[----:B-1----:R-:W-:Y:S05]  /*07c0*/  BRA `(.L_x_9) ;  /* 0x0000000000407947 */ /* 0x002fea0003800000 */
.L_x_8:
[----:B------:R-:W-:-:S13]  /*07d0*/  ISETP.NE.AND P1, PT, R3, 0x3, PT ;  /* 0x000000030300780c */ /* 0x000fda0003f25270 */
[----:B------:R-:W-:Y:S05]  /*07e0*/  @!P1 BRA `(.L_x_10) ;  /* 0x0000000000289947 */ /* 0x000fea0003800000 */
[----:B------:R-:W-:Y:S02]  /*07f0*/  ISETP.NE.AND P1, PT, R3, 0x4, PT ;  /* 0x000000040300780c */ /* 0x000fe40003f25270 */
[----:B------:R-:W-:Y:S02]  /*0800*/  PLOP3.LUT P4, PT, PT, PT, PT, 0x80, 0x8 ;  /* 0x000000000008781c */ /* 0x000fe40003f8f070 */
[----:B------:R-:W-:Y:S02]  /*0810*/  PLOP3.LUT P5, PT, PT, PT, PT, 0x8, 0x80 ;  /* 0x000000000080781c */ /* 0x000fe40003fae170 */
[----:B------:R-:W-:Y:S02]  /*0820*/  PLOP3.LUT P6, PT, PT, PT, PT, 0x80, 0x8 ;  /* 0x000000000008781c */ /* 0x000fe40003fcf070 */
[----:B------:R-:W-:-:S05]  /*0830*/  PLOP3.LUT P3, PT, PT, PT, PT, 0x80, 0x8 ;  /* 0x000000000008781c */ /* 0x000fca0003f6f070 */
[----:B------:R-:W-:Y:S08]  /*0840*/  @P1 BRA `(.L_x_9) ;  /* 0x0000000000201947 */ /* 0x000ff00003800000 */
[----:B------:R-:W-:Y:S02]  /*0850*/  PLOP3.LUT P5, PT, PT, PT, PT, 0x8, 0x80 ;  /* 0x000000000080781c */ /* 0x000fe40003fae170 */
[----:B------:R-:W-:Y:S02]  /*0860*/  PLOP3.LUT P6, PT, PT, PT, PT, 0x8, 0x80 ;  /* 0x000000000080781c */ /* 0x000fe40003fce170 */
[----:B------:R-:W-:Y:S01]  /*0870*/  PLOP3.LUT P3, PT, PT, PT, PT, 0x8, 0x80 ;  /* 0x000000000080781c */ /* 0x000fe20003f6e170 */
[----:B------:R-:W-:-:S12]  /*0880*/  BRA `(.L_x_9) ;  /* 0x0000000000107947 */ /* 0x000fd80003800000 */
.L_x_10:
[----:B------:R-:W-:Y:S02]  /*0890*/  PLOP3.LUT P6, PT, PT, PT, PT, 0x8, 0x80 ;  /* 0x000000000080781c */ /* 0x000fe40003fce170 */
[----:B------:R-:W-:Y:S02]  /*08a0*/  PLOP3.LUT P5, PT, PT, PT, PT, 0x80, 0x8 ;  /* 0x000000000008781c */ /* 0x000fe40003faf070 */
[----:B------:R-:W-:Y:S02]  /*08b0*/  PLOP3.LUT P4, PT, PT, PT, PT, 0x8, 0x80 ;  /* 0x000000000080781c */ /* 0x000fe40003f8e170 */
[----:B------:R-:W-:-:S13]  /*08c0*/  PLOP3.LUT P3, PT, PT, PT, PT, 0x80, 0x8 ;  /* 0x000000000008781c */ /* 0x000fda0003f6f070 */
.L_x_9:
[----:B------:R-:W-:Y:S05]  /*08d0*/  BSYNC.RECONVERGENT B0 ;  /* 0x0000000000007941 */ /* 0x000fea0003800200 */
.L_x_7:
[----:B------:R-:W1:Y:S01]  /*08e0*/  SHFL.IDX PT, R2, R4, RZ, 0x1f ;  /* 0x00001fff04027589 */ /* 0x000e6200000e0000 */
[----:B------:R-:W-:Y:S02]  /*08f0*/  ISETP.NE.AND P1, PT, R3, 0x3, PT ;  /* 0x000000030300780c */ /* 0x000fe40003f25270 */
[----:B------:R-:W-:Y:S02]  /*0900*/  PLOP3.LUT P0, PT, P0, PT, UP1, 0xae, 0xea ;  /* 0x0000000000ea781c */ /* 0x000fe4000070f51e */
[----:B-1----:R-:W-:-:S13]  /*0910*/  ISETP.NE.AND P2, PT, R2, RZ, PT ;  /* 0x000000ff0200720c */ /* 0x002fda0003f45270 */
[----:B------:R-:W-:Y:S05]  /*0920*/  @P2 BRA `(.L_x_11) ;  /* 0x0000000000382947 */ /* 0x000fea0003800000 */
[----:B------:R-:W1:Y:S01]  /*0930*/  S2UR UR4, SR_CgaCtaId ;  /* 0x00000000000479c3 */ /* 0x000e620000008800 */
[----:B------:R-:W-:Y:S01]  /*0940*/  UMOV UR5, 0x400 ;  /* 0x0000040000057882 */ /* 0x000fe20000000000 */
[----:B------:R-:W-:Y:S01]  /*0950*/  UMOV UR6, 0x1 ;  /* 0x0000000100067882 */ /* 0x000fe20000000000 */
[----:B------:R-:W-:Y:S01]  /*0960*/  ELECT P2, URZ, PT ;  /* 0x0000000000ff782f */ /* 0x000fe20003840000 */
[----:B------:R-:W-:-:S04]  /*0970*/  UIADD3 UR6, UPT, UPT, -UR6, 0x100000, URZ ;  /* 0x0010000006067890 */ /* 0x000fc8000fffe1ff */
[----:B------:R-:W-:Y:S02]  /*0980*/  USHF.L.U32 UR7, UR6, 0xb, URZ ;  /* 0x0000000b06077899 */ /* 0x000fe400080006ff */
[----:B------:R-:W-:Y:S02]  /*0990*/  USHF.L.U32 UR6, UR6, 0x1, URZ ;  /* 0x0000000106067899 */ /* 0x000fe400080006ff */
[----:B-1----:R-:W-:Y:S01]  /*09a0*/  ULEA UR4, UR4, UR5, 0x18 ;  /* 0x0000000504047291 */ /* 0x002fe2000f8ec0ff */
[----:B------:R-:W1:Y:S11]  /*09b0*/  FENCE.VIEW.ASYNC.S ;  /* 0x00000000000073c6 */ /* 0x000e760000000000 */
[----:B-1----:R1:W2:Y:S01]  /*09c0*/  SYNCS.EXCH.64 URZ, [UR4+0x38000], UR6 ;  /* 0x0380000604ff75b2 */ /* 0x0022a20008000100 */
[----:B------:R1:W3:Y:S01]  /*09d0*/  SYNCS.EXCH.64 URZ, [UR4+0x38010], UR6 ;  /* 0x0380100604ff75b2 */ /* 0x0002e20008000100 */
[----:B------:R1:W4:Y:S01]  /*09e0*/  SYNCS.EXCH.64 URZ, [UR4+0x38008], UR6 ;  /* 0x0380080604ff75b2 */ /* 0x0003220008000100 */
[----:B------:R1:W1:Y:S01]  /*09f0*/  SYNCS.EXCH.64 URZ, [UR4+0x38018], UR6 ;  /* 0x0380180604ff75b2 */ /* 0x0002620008000100 */
[----:B------:R-:W-:Y:S01]  /*0a00*/  NOP ;  /* 0x0000000000007918 */ /* 0x000fe20000000000 */
.L_x_11:
[----:B------:R-:W-:Y:S01]  /*0a10*/  NOP ;  /* 0x0000000000007918 */ /* 0x000fe20000000000 */
[----:B------:R-:W-:Y:S05]  /*0a20*/  @!P1 BRA `(.L_x_12) ;  /* 0x0000000000289947 */ /* 0x000fea0003800000 */
[----:B------:R-:W-:Y:S01]  /*0a30*/  ISETP.NE.AND P1, PT, R3, 0x4, PT ;  /* 0x000000040300780c */ /* 0x000fe20003f25270 */
[----:B------:R-:W-:Y:S02]  /*0a40*/  UPLOP3.LUT UP3, UPT, UPT, UPT, UPT, 0x80, 0x8 ;  /* 0x000000000008789c */ /* 0x000fe40003f6f070 */
[----:B------:R-:W-:Y:S02]  /*0a50*/  UPLOP3.LUT UP2, UPT, UPT, UPT, UPT, 0x40, 0x4 ;  /* 0x000000000004789c */ /* 0x000fe40003f4e870 */
[----:B------:R-:W-:Y:S02]  /*0a60*/  UPLOP3.LUT UP1, UPT, UPT, UPT, UPT, 0x80, 0x8 ;  /* 0x000000000008789c */ /* 0x000fe40003f2f070 */
[----:B------:R-:W-:-:S06]  /*0a70*/  UPLOP3.LUT UP0, UPT, UPT, UPT, UPT, 0x80, 0x8 ;  /* 0x000000000008789c */ /* 0x000fcc0003f0f070 */
[----:B------:R-:W-:Y:S05]  /*0a80*/  @P1 BRA `(.L_x_13) ;  /* 0x0000000000201947 */ /* 0x000fea0003800000 */
[----:B------:R-:W-:Y:S02]  /*0a90*/  UPLOP3.LUT UP2, UPT, UPT, UPT, UPT, 0x40, 0x4 ;  /* 0x000000000004789c */ /* 0x000fe40003f4e870 */
[----:B------:R-:W-:Y:S02]  /*0aa0*/  UPLOP3.LUT UP3, UPT, UPT, UPT, UPT, 0x40, 0x4 ;  /* 0x000000000004789c */ /* 0x000fe40003f6e870 */
[----:B------:R-:W-:Y:S01]  /*0ab0*/  UPLOP3.LUT UP0, UPT, UPT, UPT, UPT, 0x40, 0x4 ;  /* 0x000000000004789c */ /* 0x000fe20003f0e870 */
[----:B------:R-:W-:Y:S05]  /*0ac0*/  BRA `(.L_x_13) ;  /* 0x0000000000107947 */ /* 0x000fea0003800000 */
.L_x_12:
[----:B------:R-:W-:Y:S02]  /*0ad0*/  UPLOP3.LUT UP3, UPT, UPT, UPT, UPT, 0x40, 0x4 ;  /* 0x000000000004789c */ /* 0x000fe40003f6e870 */
[----:B------:R-:W-:Y:S02]  /*0ae0*/  UPLOP3.LUT UP2, UPT, UPT, UPT, UPT, 0x80, 0x8 ;  /* 0x000000000008789c */ /* 0x000fe40003f4f070 */
[----:B------:R-:W-:Y:S02]  /*0af0*/  UPLOP3.LUT UP1, UPT, UPT, UPT, UPT, 0x40, 0x4 ;  /* 0x000000000004789c */ /* 0x000fe40003f2e870 */
[----:B------:R-:W-:Y:S02]  /*0b00*/  UPLOP3.LUT UP0, UPT, UPT, UPT, UPT, 0x80, 0x8 ;  /* 0x000000000008789c */ /* 0x000fe40003f0f070 */
.L_x_13:
[----:B------:R-:W5:Y:S02]  /*0b10*/  SHFL.IDX PT, R2, R4, RZ, 0x1f ;  /* 0x00001fff04027589 */ /* 0x000f6400000e0000 */
[----:B-----5:R-:W-:-:S13]  /*0b20*/  ISETP.NE.AND P1, PT, R2, RZ, PT ;  /* 0x000000ff0200720c */ /* 0x020fda0003f25270 */
[----:B------:R-:W-:Y:S05]  /*0b30*/  @P1 BRA `(.L_x_14) ;  /* 0x0000000000401947 */ /* 0x000fea0003800000 */
[----:B-1----:R-:W1:Y:S01]  /*0b40*/  S2UR UR4, SR_CgaCtaId ;  /* 0x00000000000479c3 */ /* 0x002e620000008800 */
        /* <DEDUP_REMOVED lines=8> */
[----:B-1----:R1:W1:Y:S01]  /*0bd0*/  SYNCS.EXCH.64 URZ, [UR4+0x38020], UR6 ;  /* 0x0380200604ff75b2 */ /* 0x0022620008000100 */
[----:B------:R1:W1:Y:S01]  /*0be0*/  SYNCS.EXCH.64 URZ, [UR4+0x38038], UR6 ;  /* 0x0380380604ff75b2 */ /* 0x0002620008000100 */
[----:B------:R1:W1:Y:S01]  /*0bf0*/  SYNCS.EXCH.64 URZ, [UR4+0x38028], UR6 ;  /* 0x0380280604ff75b2 */ /* 0x0002620008000100 */
[----:B------:R1:W1:Y:S01]  /*0c00*/  SYNCS.EXCH.64 URZ, [UR4+0x38040], UR6 ;  /* 0x0380400604ff75b2 */ /* 0x0002620008000100 */
[----:B------:R1:W1:Y:S01]  /*0c10*/  SYNCS.EXCH.64 URZ, [UR4+0x38030], UR6 ;  /* 0x0380300604ff75b2 */ /* 0x0002620008000100 */
[----:B------:R1:W1:Y:S01]  /*0c20*/  SYNCS.EXCH.64 URZ, [UR4+0x38048], UR6 ;  /* 0x0380480604ff75b2 */ /* 0x0002620008000100 */
[----:B------:R-:W-:Y:S01]  /*0c30*/  NOP ;  /* 0x0000000000007918 */ /* 0x000fe20000000000 */
.L_x_14:
[----:B------:R-:W5:Y:S01]  /*0c40*/  SHFL.IDX PT, R2, R4, RZ, 0x1f ;  /* 0x00001fff04027589 */ /* 0x000f6200000e0000 */
[----:B------:R-:W-:Y:S01]  /*0c50*/  NOP ;  /* 0x0000000000007918 */ /* 0x000fe20000000000 */
[----:B-----5:R-:W-:-:S13]  /*0c60*/  ISETP.NE.AND P1, PT, R2, RZ, PT ;  /* 0x000000ff0200720c */ /* 0x020fda0003f25270 */
[----:B------:R-:W-:Y:S05]  /*0c70*/  @P1 BRA `(.L_x_15) ;  /* 0x0000000000401947 */ /* 0x000fea0003800000 */
[----:B-1----:R-:W1:Y:S01]  /*0c80*/  S2UR UR4, SR_CgaCtaId ;  /* 0x00000000000479c3 */ /* 0x002e620000008800 */
[----:B------:R-:W-:Y:S01]  /*0c90*/  UMOV UR5, 0x400 ;  /* 0x0000040000057882 */ /* 0x000fe20000000000 */
[----:B------:R-:W-:Y:S01]  /*0ca0*/  UMOV UR6, 0x1 ;  /* 0x0000000100067882 */ /* 0x000fe20000000000 */
[----:B------:R-:W-:Y:S01]  /*0cb0*/  UMOV UR8, 0x80 ;  /* 0x0000008000087882 */ /* 0x000fe20000000000 */
[----:B------:R-:W-:-:S04]  /*0cc0*/  UIADD3 UR6, UPT, UPT, -UR6, 0x100000, URZ ;  /* 0x0010000006067890 */ /* 0x000fc8000fffe1ff */
[----:B------:R-:W-:Y:S02]  /*0cd0*/  USHF.L.U32 UR7, UR6, 0xb, URZ ;  /* 0x0000000b06077899 */ /* 0x000fe400080006ff */
[----:B------:R-:W-:Y:S02]  /*0ce0*/  USHF.L.U32 UR6, UR6, 0x1, URZ ;  /* 0x0000000106067899 */ /* 0x000fe400080006ff */
[----:B------:R-:W-:-:S04]  /*0cf0*/  UIADD3 UR8, UPT, UPT, -UR8, 0x100000, URZ ;  /* 0x0010000008087890 */ /* 0x000fc8000fffe1ff */
[----:B------:R-:W-:Y:S02]  /*0d00*/  USHF.L.U32 UR9, UR8, 0xb, URZ ;  /* 0x0000000b08097899 */ /* 0x000fe400080006ff */
[----:B------:R-:W-:Y:S01]  /*0d10*/  USHF.L.U32 UR8, UR8, 0x1, URZ ;  /* 0x0000000108087899 */ /* 0x000fe200080006ff */
[----:B------:R-:W-:Y:S01]  /*0d20*/  ELECT P1, URZ, PT ;  /* 0x0000000000ff782f */ /* 0x000fe20003820000 */
[----:B-1----:R-:W-:Y:S01]  /*0d30*/  ULEA UR4, UR4, UR5, 0x18 ;  /* 0x0000000504047291 */ /* 0x002fe2000f8ec0ff */
[----:B------:R-:W1:Y:S11]  /*0d40*/  FENCE.VIEW.ASYNC.S ;  /* 0x00000000000073c6 */ /* 0x000e760000000000 */
[----:B-1----:R1:W1:Y:S01]  /*0d50*/  SYNCS.EXCH.64 URZ, [UR4+0x38050], UR6 ;  /* 0x0380500604ff75b2 */ /* 0x0022620008000100 */
[----:B------:R1:W1:Y:S01]  /*0d60*/  SYNCS.EXCH.64 URZ, [UR4+0x38058], UR8 ;  /* 0x0380580804ff75b2 */ /* 0x0002620008000100 */
[----:B------:R-:W-:Y:S01]  /*0d70*/  NOP ;  /* 0x0000000000007918 */ /* 0x000fe20000000000 */
.L_x_15:
[----:B------:R-:W5:Y:S01]  /*0d80*/  SHFL.IDX PT, R2, R4, RZ, 0x1f ;  /* 0x00001fff04027589 */ /* 0x000f6200000e0000 */
[----:B-1----:R-:W-:Y:S01]  /*0d90*/  UP2UR UR4, UPR, URZ, 0x1 ;  /* 0x00000001ff047883 */ /* 0x002fe20008000000 */
[----:B------:R-:W-:Y:S01]  /*0da0*/  ISETP.NE.AND P2, PT, R3, 0x2, PT ;  /* 0x000000020300780c */ /* 0x000fe20003f45270 */
[----:B------:R-:W-:Y:S01]  /*0db0*/  UISETP.NE.AND UP0, UPT, UR40, URZ, UPT ;  /* 0x000000ff2800728c */ /* 0x000fe2000bf05270 */
[----:B------:R-:W-:-:S03]  /*0dc0*/  NOP ;  /* 0x0000000000007918 */ /* 0x000fc60000000000 */
[----:B------:R-:W-:Y:S02]  /*0dd0*/  USEL UR5, URZ, 0x2, !UP0 ;  /* 0x00000002ff057887 */ /* 0x000fe4000c000000 */
[----:B------:R-:W-:Y:S02]  /*0de0*/  UISETP.NE.AND UP0, UPT, UR4, URZ, UPT ;  /* 0x000000ff0400728c */ /* 0x000fe4000bf05270 */
[----:B------:R-:W-:Y:S02]  /*0df0*/  USEL UR4, URZ, 0x2, !UP4 ;  /* 0x00000002ff047887 */ /* 0x000fe4000e000000 */
[----:B------:R-:W-:Y:S02]  /*0e00*/  USEL UR13, UR5, 0x1, !UP5 ;  /* 0x00000001050d7887 */ /* 0x000fe4000e800000 */
[----:B------:R-:W-:Y:S01]  /*0e10*/  USEL UR12, UR4, 0x1, !UP5 ;  /* 0x00000001040c7887 */ /* 0x000fe2000e800000 */
[----:B-----5:R-:W-:-:S13]  /*0e20*/  ISETP.NE.AND P1, PT, R2, RZ, PT ;  /* 0x000000ff0200720c */ /* 0x020fda0003f25270 */
[----:B------:R-:W-:Y:S05]  /*0e30*/  @P1 BRA `(.L_x_16) ;  /* 0x0000000000401947 */ /* 0x000fea0003800000 */
[----:B------:R-:W1:Y:S01]  /*0e40*/  S2UR UR4, SR_CgaCtaId ;  /* 0x00000000000479c3 */ /* 0x000e620000008800 */
        /* <DEDUP_REMOVED lines=15> */
.L_x_16:
[----:B------:R-:W-:Y:S01]  /*0f40*/  NOP ;  /* 0x0000000000007918 */ /* 0x000fe20000000000 */
[----:B------:R-:W-:Y:S05]  /*0f50*/  @!P2 BRA `(.L_x_17) ;  /* 0x000000000024a947 */ /* 0x000fea0003800000 */
[----:B------:R-:W-:Y:S01]  /*0f60*/  ISETP.NE.AND P1, PT, R3, RZ, PT ;  /* 0x000000ff0300720c */ /* 0x000fe20003f25270 */
[----:B-1----:R-:W-:Y:S02]  /*0f70*/  UP2UR UR4, UPR, URZ, 0x1 ;  /* 0x00000001ff047883 */ /* 0x002fe40008000000 */
[----:B------:R-:W-:Y:S01]  /*0f80*/  UPLOP3.LUT UP0, UPT, UPT, UPT, UPT, 0x80, 0x8 ;  /* 0x000000000008789c */ /* 0x000fe20003f0f070 */
[----:B------:R-:W-:-:S03]  /*0f90*/  UMOV UR10, URZ ;  /* 0x000000ff000a7c82 */ /* 0x000fc60008000000 */
[----:B------:R-:W-:Y:S02]  /*0fa0*/  UP2UR UR43, UPR, URZ, 0x1 ;  /* 0x00000001ff2b7883 */ /* 0x000fe40008000000 */
[----:B------:R-:W-:-:S04]  /*0fb0*/  UISETP.NE.AND UP0, UPT, UR4, URZ, UPT ;  /* 0x000000ff0400728c */ /* 0x000fc8000bf05270 */
[----:B------:R-:W-:Y:S07]  /*0fc0*/  @P1 BRA `(.L_x_18) ;  /* 0x00000000001c1947 */ /* 0x000fee0003800000 */
[----:B------:R-:W-:Y:S01]  /*0fd0*/  UMOV UR10, 0x1 ;  /* 0x00000001000a7882 */ /* 0x000fe20000000000 */
[----:B------:R-:W-:Y:S05]  /*0fe0*/  BRA `(.L_x_18) ;  /* 0x0000000000147947 */ /* 0x000fea0003800000 */
.L_x_17:
[----:B-1----:R-:W-:Y:S02]  /*0ff0*/  UP2UR UR4, UPR, URZ, 0x1 ;  /* 0x00000001ff047883 */ /* 0x002fe40008000000 */
[----:B------:R-:W-:Y:S01]  /*1000*/  UPLOP3.LUT UP0, UPT, UPT, UPT, UPT, 0x40, 0x4 ;  /* 0x000000000004789c */ /* 0x000fe20003f0e870 */
[----:B------:R-:W-:-:S03]  /*1010*/  UMOV UR10, 0x2 ;  /* 0x00000002000a7882 */ /* 0x000fc60000000000 */
[----:B------:R-:W-:Y:S02]  /*1020*/  UP2UR UR43, UPR, URZ, 0x1 ;  /* 0x00000001ff2b7883 */ /* 0x000fe40008000000 */
[----:B------:R-:W-:Y:S02]  /*1030*/  UISETP.NE.AND UP0, UPT, UR4, URZ, UPT ;  /* 0x000000ff0400728c */ /* 0x000fe4000bf05270 */
.L_x_18:
[----:B------:R-:W1:Y:S02]  /*1040*/  SHFL.IDX PT, R2, R4, RZ, 0x1f ;  /* 0x00001fff04027589 */ /* 0x000e6400000e0000 */
        /* <DEDUP_REMOVED lines=13> */
[----:B------:R-:W-:Y:S01]  /*1120*/  NOP ;  /* 0x0000000000007918 */ /* 0x000fe20000000000 */
.L_x_19:
[----:B------:R-:W-:Y:S01]  /*1130*/  NOP ;  /* 0x0000000000007918 */ /* 0x000fe20000000000 */
[----:B------:R-:W-:Y:S05]  /*1140*/  @!P2 BRA `(.L_x_20) ;  /* 0x000000000024a947 */ /* 0x000fea0003800000 */
[----:B------:R-:W-:Y:S01]  /*1150*/  ISETP.NE.AND P1, PT, R3, 0x1, PT ;  /* 0x000000010300780c */ /* 0x000fe20003f25270 */
        /* <DEDUP_REMOVED lines=8> */
.L_x_20:
[----:B-1----:R-:W-:Y:S02]  /*11e0*/  UP2UR UR4, UPR, URZ, 0x1 ;  /* 0x00000001ff047883 */ /* 0x002fe40008000000 */
[----:B------:R-:W-:Y:S01]  /*11f0*/  UPLOP3.LUT UP0, UPT, UPT, UPT, UPT, 0x40, 0x4 ;  /* 0x000000000004789c */ /* 0x000fe20003f0e870 */
[----:B------:R-:W-:-:S03]  /*1200*/  UMOV UR5, 0x2 ;  /* 0x0000000200057882 */ /* 0x000fc60000000000 */
[----:B------:R-:W-:Y:S02]  /*1210*/  UP2UR UR42, UPR, URZ, 0x1 ;  /* 0x00000001ff2a7883 */ /* 0x000fe40008000000 */
[----:B------:R-:W-:Y:S02]  /*1220*/  UISETP.NE.AND UP0, UPT, UR4, URZ, UPT ;  /* 0x000000ff0400728c */ /* 0x000fe4000bf05270 */
.L_x_21:
[----:B------:R-:W1:Y:S01]  /*1230*/  SHFL.IDX PT, R2, R4, RZ, 0x1f ;  /* 0x00001fff04027589 */ /* 0x000e6200000e0000 */
[----:B------:R-:W-:Y:S02]  /*1240*/  USEL UR11, URZ, 0x1, !UP4 ;  /* 0x00000001ff0b7887 */ /* 0x000fe4000e000000 */
[----:B------:R-:W-:Y:S01]  /*1250*/  USEL UR44, URZ, 0x1, UP4 ;  /* 0x00000001ff2c7887 */ /* 0x000fe2000a000000 */
[----:B-1----:R-:W-:-:S13]  /*1260*/  ISETP.NE.AND P1, PT, R2, RZ, PT ;  /* 0x000000ff0200720c */ /* 0x002fda0003f25270 */
[----:B------:R-:W-:Y:S05]  /*1270*/  @P1 BRA `(.L_x_22) ;  /* 0x0000000000301947 */ /* 0x000fea0003800000 */
[----:B------:R-:W1:Y:S01]  /*1280*/  S2UR UR4, SR_CgaCtaId ;  /* 0x00000000000479c3 */ /* 0x000e620000008800 */
[----:B------:R-:W-:Y:S01]  /*1290*/  UMOV UR6, 0x400 ;  /* 0x0000040000067882 */ /* 0x000fe20000000000 */
[----:B------:R-:W-:Y:S01]  /*12a0*/  UMOV UR7, 0x80 ;  /* 0x0000008000077882 */ /* 0x000fe20000000000 */
[----:B------:R-:W-:Y:S01]  /*12b0*/  ELECT P1, URZ, PT ;  /* 0x0000000000ff782f */ /* 0x000fe20003820000 */
[----:B-1----:R-:W-:Y:S02]  /*12c0*/  ULEA UR4, UR4, UR6, 0x18 ;  /* 0x0000000604047291 */ /* 0x002fe4000f8ec0ff */
[----:B------:R-:W-:-:S04]  /*12d0*/  UIADD3 UR6, UPT, UPT, -UR7, 0x100000, URZ ;  /* 0x0010000007067890 */ /* 0x000fc8000fffe1ff */
[----:B------:R-:W-:Y:S02]  /*12e0*/  USHF.L.U32 UR7, UR6, 0xb, URZ ;  /* 0x0000000b06077899 */ /* 0x000fe400080006ff */
[----:B------:R-:W-:Y:S01]  /*12f0*/  USHF.L.U32 UR6, UR6, 0x1, URZ ;  /* 0x0000000106067899 */ /* 0x000fe200080006ff */
[----:B------:R-:W1:Y:S11]  /*1300*/  FENCE.VIEW.ASYNC.S ;  /* 0x00000000000073c6 */ /* 0x000e760000000000 */
[----:B-1----:R1:W1:Y:S01]  /*1310*/  SYNCS.EXCH.64 URZ, [UR4+0x38080], UR6 ;  /* 0x0380800604ff75b2 */ /* 0x0022620008000100 */
[----:B------:R1:W1:Y:S01]  /*1320*/  SYNCS.EXCH.64 URZ, [UR4+0x38088], UR6 ;  /* 0x0380880604ff75b2 */ /* 0x0002620008000100 */
[----:B------:R-:W-:Y:S01]  /*1330*/  NOP ;  /* 0x0000000000007918 */ /* 0x000fe20000000000 */
.L_x_22:
        /* <DEDUP_REMOVED lines=10> */
[----:B------:R-:W-:Y:S01]  /*13e0*/  USHF.L.U32 UR8, UR8, 0x1, URZ ;  /* 0x0000000108087899 */ /* 0x000fe200080006ff */
[----:B------:R-:W-:Y:S01]  /*13f0*/  ELECT P1, URZ, PT ;  /* 0x0000000000ff782f */ /* 0x000fe20003820000 */
[----:B-1----:R-:W-:Y:S02]  /*1400*/  ULEA UR4, UR4, UR6, 0x18 ;  /* 0x0000000604047291 */ /* 0x002fe4000f8ec0ff */
[----:B------:R-:W-:-:S04]  /*1410*/  UIADD3 UR6, UPT, UPT, -UR7, 0x100000, URZ ;  /* 0x0010000007067890 */ /* 0x000fc8000fffe1ff */
[----:B------:R-:W-:Y:S02]  /*1420*/  USHF.L.U32 UR7, UR6, 0xb, URZ ;  /* 0x0000000b06077899 */ /* 0x000fe400080006ff */
[----:B------:R-:W-:Y:S01]  /*1430*/  USHF.L.U32 UR6, UR6, 0x1, URZ ;  /* 0x0000000106067899 */ /* 0x000fe200080006ff */
[----:B------:R-:W1:Y:S03]  /*1440*/  FENCE.VIEW.ASYNC.S ;  /* 0x00000000000073c6 */ /* 0x000e660000000000 */
[----:B-1----:R1:W1:Y:S08]  /*1450*/  SYNCS.EXCH.64 URZ, [UR4+0x38090], UR8 ;  /* 0x0380900804ff75b2 */ /* 0x0022700008000100 */
[----:B------:R1:W1:Y:S01]  /*1460*/  SYNCS.EXCH.64 URZ, [UR4+0x380a0], UR6 ;  /* 0x0380a00604ff75b2 */ /* 0x0002620008000100 */
[----:B------:R1:W1:Y:S01]  /*1470*/  SYNCS.EXCH.64 URZ, [UR4+0x38098], UR8 ;  /* 0x0380980804ff75b2 */ /* 0x0002620008000100 */
[----:B------:R1:W1:Y:S01]  /*1480*/  SYNCS.EXCH.64 URZ, [UR4+0x380a8], UR6 ;  /* 0x0380a80604ff75b2 */ /* 0x0002620008000100 */
[----:B------:R-:W-:Y:S01]  /*1490*/  NOP ;  /* 0x0000000000007918 */ /* 0x000fe20000000000 */
.L_x_23:
        /* <DEDUP_REMOVED lines=8> */
[----:B------:R-:W-:Y:S01]  /*1520*/  ELECT P1, URZ, PT ;  /* 0x0000000000ff782f */ /* 0x000fe20003820000 */
[----:B------:R-:W-:-:S04]  /*1530*/  UIADD3 UR8, UPT, UPT, -UR8, 0x100000, URZ ;  /* 0x0010000008087890 */ /* 0x000fc8000fffe1ff */
[----:B------:R-:W-:Y:S02]  /*1540*/  USHF.L.U32 UR9, UR8, 0xb, URZ ;  /* 0x0000000b08097899 */ /* 0x000fe400080006ff */
[----:B------:R-:W-:Y:S02]  /*1550*/  USHF.L.U32 UR8, UR8, 0x1, URZ ;  /* 0x0000000108087899 */ /* 0x000fe400080006ff */
[----:B-1----:R-:W-:Y:S02]  /*1560*/  ULEA UR4, UR4, UR6, 0x18 ;  /* 0x0000000604047291 */ /* 0x002fe4000f8ec0ff */
[----:B------:R-:W-:-:S04]  /*1570*/  UIADD3 UR6, UPT, UPT, -UR7, 0x100000, URZ ;  /* 0x0010000007067890 */ /* 0x000fc8000fffe1ff */
[----:B------:R-:W-:Y:S02]  /*1580*/  USHF.L.U32 UR7, UR6, 0xb, URZ ;  /* 0x0000000b06077899 */ /* 0x000fe400080006ff */
[----:B------:R-:W-:Y:S01]  /*1590*/  USHF.L.U32 UR6, UR6, 0x1, URZ ;  /* 0x0000000106067899 */ /* 0x000fe200080006ff */
[----:B------:R-:W1:Y:S11]  /*15a0*/  FENCE.VIEW.ASYNC.S ;  /* 0x00000000000073c6 */ /* 0x000e760000000000 */
[----:B-1----:R1:W1:Y:S01]  /*15b0*/  SYNCS.EXCH.64 URZ, [UR4+0x380b0], UR6 ;  /* 0x0380b00604ff75b2 */ /* 0x0022620008000100 */
[----:B------:R1:W1:Y:S01]  /*15c0*/  SYNCS.EXCH.64 URZ, [UR4+0x380c0], UR8 ;  /* 0x0380c00804ff75b2 */ /* 0x0002620008000100 */
[----:B------:R1:W1:Y:S01]  /*15d0*/  SYNCS.EXCH.64 URZ, [UR4+0x380b8], UR6 ;  /* 0x0380b80604ff75b2 */ /* 0x0002620008000100 */
[----:B------:R1:W1:Y:S01]  /*15e0*/  SYNCS.EXCH.64 URZ, [UR4+0x380c8], UR8 ;  /* 0x0380c80804ff75b2 */ /* 0x0002620008000100 */
[----:B------:R-:W-:Y:S01]  /*15f0*/  NOP ;  /* 0x0000000000007918 */ /* 0x000fe20000000000 */
.L_x_24:
[----:B------:R-:W5:Y:S01]  /*1600*/  SHFL.IDX PT, R4, R4, RZ, 0x1f ;  /* 0x00001fff04047589 */ /* 0x000f6200000e0000 */
[----:B-1----:R-:W1:Y:S01]  /*1610*/  S2UR UR8, SR_CTAID.X ;  /* 0x00000000000879c3 */ /* 0x002e620000002500 */
[----:B------:R-:W-:Y:S01]  /*1620*/  NOP ;  /* 0x0000000000007918 */ /* 0x000fe20000000000 */
[----:B-----5:R-:W-:-:S13]  /*1630*/  ISETP.NE.AND P1, PT, R4, RZ, PT ;  /* 0x000000ff0400720c */ /* 0x020fda0003f25270 */
[----:B-1----:R-:W-:Y:S05]  /*1640*/  @P1 BRA `(.L_x_25) ;  /* 0x0000000000301947 */ /* 0x002fea0003800000 */
        /* <DEDUP_REMOVED lines=12> */
.L_x_25:
[----:B------:R-:W-:Y:S01]  /*1710*/  ISETP.GT.AND P1, PT, R3, 0x3, PT ;  /* 0x000000030300780c */ /* 0x000fe20003f24270 */
[----:B------:R-:W-:Y:S01]  /*1720*/  NOP ;  /* 0x0000000000007918 */ /* 0x000fe20000000000 */
[----:B------:R-:W-:Y:S01]  /*1730*/  MOV R2, UR8 ;  /* 0x0000000800027c02 */ /* 0x000fe20008000f00 */
[----:B-1234-:R-:W-:Y:S10]  /*1740*/  BAR.SYNC.DEFER_BLOCKING 0x0 ;  /* 0x0000000000007b1d */ /* 0x01eff40000010000 */
[----:B------:R-:W-:Y:S05]  /*1750*/  @P1 BRA `(.L_x_26) ;  /* 0x000001ac00b41947 */ /* 0x000fea0003800000 */
[----:B------:R-:W-:-:S13]  /*1760*/  ISETP.GE.U32.AND P0, PT, R3, 0x2, PT ;  /* 0x000000020300780c */ /* 0x000fda0003f06070 */
[----:B------:R-:W-:Y:S05]  /*1770*/  @!P0 BRA `(.L_x_27) ;  /* 0x00000104003c8947 */ /* 0x000fea0003800000 */
[----:B------:R-:W-:Y:S05]  /*1780*/  @!P2 BRA `(.L_x_28) ;  /* 0x000000380068a947 */ /* 0x000fea0003800000 */
[----:B------:R-:W-:-:S08]  /*1790*/  NOP ;  /* 0x0000000000007918 */ /* 0x000fd00000000000 */
[----:B------:R-:W1:-:S00]  /*17a0*/  USETMAXREG.DEALLOC.CTAPOOL 0x20 ;  /* 0x00000020000079c8 */ /* 0x000e4000080e0500 */
[----:B-1----:R-:W1:Y:S01]  /*17b0*/  LDC R0, c[0x0][0x900] ;  /* 0x00024000ff007b82 */ /* 0x002e620000000800 */
[----:B------:R-:W-:-:S13]  /*17c0*/  R2UR UR4, R2 ;  /* 0x00000000020472ca */ /* 0x000fda00000e0000 */
[----:B-1----:R-:W-:-:S13]  /*17d0*/  ISETP.LE.AND P0, PT, R0, UR4, PT ;  /* 0x0000000400007c0c */ /* 0x002fda000bf03270 */
[----:B------:R-:W-:Y:S05]  /*17e0*/  @P0 EXIT ;  /* 0x000000000000094d */ /* 0x000fea0003800000 */
[----:B------:R-:W1:Y:S01]  /*17f0*/  S2UR UR4, SR_CgaCtaId ;  /* 0x00000000000479c3 */ /* 0x000e620000008800 */
[----:B------:R-:W-:Y:S01]  /*1800*/  UMOV UR5, 0x400 ;  /* 0x0000040000057882 */ /* 0x000fe20000000000 */
[----:B------:R-:W-:Y:S01]  /*1810*/  ULOP3.LUT UR6, UR13, 0x1, URZ, 0xc0, !UPT ;  /* 0x000000010d067892 */ /* 0x000fe2000f8ec0ff */
[----:B------:R-:W-:Y:S02]  /*1820*/  HFMA2 R7, -RZ, RZ, 0, 0 ;  /* 0x00000000ff077431 */ /* 0x000fe400000001ff */
[----:B------:R-:W-:Y:S01]  /*1830*/  IMAD.U32 R11, RZ, RZ, UR8 ;  /* 0x00000008ff0b7e24 */ /* 0x000fe2000f8e00ff */
[----:B------:R-:W-:Y:S01]  /*1840*/  PRMT R8, RZ, 0x7610, R8 ;  /* 0x00007610ff087816 */ /* 0x000fe20000000008 */
[----:B------:R-:W-:Y:S01]  /*1850*/  UMOV UR60, URZ ;  /* 0x000000ff003c7c82 */ /* 0x000fe20008000000 */
[----:B------:R-:W-:Y:S01]  /*1860*/  UMOV UR58, 0x1 ;  /* 0x00000001003a7882 */ /* 0x000fe20000000000 */
[----:B------:R-:W-:Y:S01]  /*1870*/  IMAD.U32 R10, RZ, RZ, UR6 ;  /* 0x00000006ff0a7e24 */ /* 0x000fe2000f8e00ff */
[----:B------:R-:W-:Y:S01]  /*1880*/  UMOV UR59, 0x1 ;  /* 0x00000001003b7882 */ /* 0x000fe20000000000 */
[----:B------:R-:W-:Y:S01]  /*1890*/  UMOV UR61, 0x1 ;  /* 0x00000001003d7882 */ /* 0x000fe20000000000 */
[----:B------:R-:W-:Y:S01]  /*18a0*/  UMOV UR21, URZ ;  /* 0x000000ff00157c82 */ /* 0x000fe20008000000 */
[----:B------:R-:W-:Y:S01]  /*18b0*/  UMOV UR47, URZ ;  /* 0x000000ff002f7c82 */ /* 0x000fe20008000000 */
[----:B-1----:R-:W-:-:S02]  /*18c0*/  ULEA UR4, UR4, UR5, 0x18 ;  /* 0x0000000504047291 */ /* 0x002fc4000f8ec0ff */
[----:B------:R-:W-:Y:S02]  /*18d0*/  ULOP3.LUT UR5, UR12, 0x1, URZ, 0xc0, !UPT ;  /* 0x000000010c057892 */ /* 0x000fe4000f8ec0ff */
[----:B------:R-:W-:-:S04]  /*18e0*/  UIADD3 UR4, UPT, UPT, UR4, 0x10000, URZ ;  /* 0x0001000004047890 */ /* 0x000fc8000fffe0ff */
[----:B------:R-:W-:Y:S01]  /*18f0*/  USHF.R.U32.HI UR4, URZ, 0x4, UR4 ;  /* 0x00000004ff047899 */ /* 0x000fe20008011604 */
[----:B------:R-:W-:-:S03]  /*1900*/  MOV R9, UR5 ;  /* 0x0000000500097c02 */ /* 0x000fc60008000f00 */
[----:B------:R-:W-:-:S04]  /*1910*/  ULOP3.LUT UR4, UR4, 0x3fff, URZ, 0xc0, !UPT ;  /* 0x00003fff04047892 */ /* 0x000fc8000f8ec0ff */
[----:B------:R-:W-:-:S12]  /*1920*/  ULOP3.LUT UR63, UR4, 0x10000, URZ, 0xfc, !UPT ;  /* 0x00010000043f7892 */ /* 0x000fd8000f8efcff */
.L_x_89:
[----:B-1----:R-:W1:Y:S01]  /*1930*/  LDCU.64 UR6, c[0x0][0x908] ;  /* 0x00012100ff0677ac */ /* 0x002e620008000a00 */
[----:B------:R-:W-:Y:S01]  /*1940*/  R2UR UR9, R11 ;  /* 0x000000000b0972ca */ /* 0x000fe200000e0000 */
[----:B------:R-:W2:-:S12]  /*1950*/  LDCU UR8, c[0x0][0x904] ;  /* 0x00012080ff0877ac */ /* 0x000e980008000800 */
[----:B-1----:R-:W-:Y:S02]  /*1960*/  UIMAD.WIDE.U32 UR4, UR9, UR6, URZ ;  /* 0x00000006090472a5 */ /* 0x002fe4000f8e00ff */
[----:B--2---:R-:W-:-:S05]  /*1970*/  UISETP.NE.AND UP0, UPT, UR8, 0x1, UPT ;  /* 0x000000010800788c */ /* 0x004fca000bf05270 */
[----:B------:R-:W-:Y:S02]  /*1980*/  UMOV UR4, UR5 ;  /* 0x0000000500047c82 */ /* 0x000fe40008000000 */
[----:B------:R-:W-:Y:S02]  /*1990*/  USHF.R.U32.HI UR4, URZ, UR7, UR4 ;  /* 0x00000007ff047299 */ /* 0x000fe40008011604 */
[----:B------:R-:W1:Y:S02]  /*19a0*/  LDCU UR5, c[0x0][0x380] ;  /* 0x00007000ff0577ac */ /* 0x000e640008000800 */
[----:B------:R-:W-:-:S04]  /*19b0*/  USEL UR4, UR9, UR4, !UP0 ;  /* 0x0000000409047287 */ /* 0x000fc8000c000000 */
[----:B------:R-:W-:-:S04]  /*19c0*/  UIADD3 UR4, UPT, UPT, -UR4, URZ, URZ ;  /* 0x000000ff04047290 */ /* 0x000fc8000fffe1ff */
[----:B------:R-:W-:-:S04]  /*19d0*/  UIMAD UR4, UR8, UR4, UR9 ;  /* 0x00000004080472a4 */ /* 0x000fc8000f8e0209 */
[----:B------:R-:W-:-:S04]  /*19e0*/  USHF.L.U32 UR4, UR4, 0x8, URZ ;  /* 0x0000000804047899 */ /* 0x000fc800080006ff */
[----:B-1----:R-:W-:-:S09]  /*19f0*/  UISETP.GE.AND UP0, UPT, UR4, UR5, UPT ;  /* 0x000000050400728c */ /* 0x002fd2000bf06270 */
[----:B------:R-:W-:Y:S05]  /*1a00*/  BRA.U UP0, `(.L_x_29) ;  /* 0x0000003500a87547 */ /* 0x000fea000b800000 */
[----:B------:R-:W-:-:S13]  /*1a10*/  LOP3.LUT P0, RZ, R8, 0xff, RZ, 0xc0, !PT ;  /* 0x000000ff08ff7812 */ /* 0x000fda000780c0ff */
[----:B------:R-:W-:Y:S05]  /*1a20*/  @P0 BRA `(.L_x_30) ;  /* 0x0000000000940947 */ /* 0x000fea0003800000 */
[----:B------:R-:W1:Y:S01]  /*1a30*/  S2UR UR6, SR_CgaCtaId ;  /* 0x00000000000679c3 */ /* 0x000e620000008800 */
[----:B------:R-:W-:Y:S01]  /*1a40*/  UMOV UR4, 0x40 ;  /* 0x0000004000047882 */ /* 0x000fe20000000000 */
[----:B------:R-:W-:Y:S01]  /*1a50*/  NOP ;  /* 0x0000000000007918 */ /* 0x000fe20000000000 */
[----:B-1----:R-:W-:-:S03]  /*1a60*/  ULEA UR5, UR6, UR4, 0x18 ;  /* 0x0000000406057291 */ /* 0x002fc6000f8ec0ff */
[----:B------:R-:W-:Y:S02]  /*1a70*/  UMOV UR4, 0x400 ;  /* 0x0000040000047882 */ /* 0x000fe40000000000 */
[----:B------:R-:W-:-:S04]  /*1a80*/  ULEA UR6, UR6, UR4, 0x18 ;  /* 0x0000000406067291 */ /* 0x000fc8000f8ec0ff */
[----:B------:R-:W1:Y:S02]  /*1a90*/  LDS.U8 R0, [UR5+0x1c] ;  /* 0x00001c05ff007984 */ /* 0x000e640008000000 */
[----:B-1----:R-:W-:-:S13]  /*1aa0*/  ISETP.NE.AND P0, PT, R0, RZ, PT ;  /* 0x000000ff0000720c */ /* 0x002fda0003f05270 */
[----:B------:R-:W-:Y:S05]  /*1ab0*/  @P0 BRA `(.L_x_31) ;  /* 0x0000000000580947 */ /* 0x000fea0003800000 */
[----:B------:R-:W-:-:S13]  /*1ac0*/  ELECT P0, URZ, PT ;  /* 0x0000000000ff782f */ /* 0x000fda0003800000 */
[----:B------:R-:W-:Y:S05]  /*1ad0*/  @!P0 BRA `(.L_x_32) ;  /* 0x0000000000608947 */ /* 0x000fea0003800000 */
[----:B------:R-:W-:Y:S01]  /*1ae0*/  UMOV UR4, 0x10 ;  /* 0x0000001000047882 */ /* 0x000fe20000000000 */
[----:B------:R-:W-:Y:S01]  /*1af0*/  HFMA2 R0, -RZ, RZ, 0, 5.9604644775390625e-08 ;  /* 0x00000001ff007431 */ /* 0x000fe200000001ff */
[----:B------:R-:W-:-:S03]  /*1b00*/  MOV R2, 0xffff ;  /* 0x0000ffff00027802 */ /* 0x000fc60000000f00 */
[----:B------:R-:W-:Y:S04]  /*1b10*/  DEPBAR.LE SB1, 0x36 ;  /* 0x00009d800000791a */ /* 0x000fe80000000000 */
[----:B------:R-:W1:Y:S02]  /*1b20*/  UTCATOMSWS.FIND_AND_SET.ALIGN UP0, UR4, UR4 ;  /* 0x00000004000475e3 */ /* 0x000e640008000800 */
[----:B-1----:R-:W-:Y:S01]  /*1b30*/  MOV R3, UR4 ;  /* 0x0000000400037c02 */ /* 0x002fe20008000f00 */
[----:B------:R-:W-:Y:S06]  /*1b40*/  BRA.U UP0, `(.L_x_33) ;  /* 0x0000000100187547 */ /* 0x000fec000b800000 */
.L_x_34:
[----:B------:R-:W-:Y:S05]  /*1b50*/  NANOSLEEP 0x64 ;  /* 0x000000640000795d */ /* 0x000fea0003800000 */
[----:B------:R-:W-:-:S05]  /*1b60*/  UMOV UR4, 0x10 ;  /* 0x0000001000047882 */ /* 0x000fca0000000000 */
[----:B------:R-:W-:Y:S04]  /*1b70*/  DEPBAR.LE SB1, 0x36 ;  /* 0x00009d800000791a */ /* 0x000fe80000000000 */
[----:B------:R-:W1:Y:S02]  /*1b80*/  UTCATOMSWS.FIND_AND_SET.ALIGN UP0, UR4, UR4 ;  /* 0x00000004000475e3 */ /* 0x000e640008000800 */
[----:B-1----:R-:W-:Y:S01]  /*1b90*/  MOV R3, UR4 ;  /* 0x0000000400037c02 */ /* 0x002fe20008000f00 */
[----:B------:R-:W-:Y:S05]  /*1ba0*/  BRA.U !UP0, `(.L_x_34) ;  /* 0xfffffffd08e87547 */ /* 0x000fea000b83ffff */
.L_x_33:
[-C--:B------:R-:W-:Y:S02]  /*1bb0*/  SHF.L.U32 R2, R2, R3.reuse, RZ ;  /* 0x0000000302027219 */ /* 0x080fe400000006ff */
[----:B------:R-:W-:Y:S01]  /*1bc0*/  SHF.L.U32 R0, R0, R3, RZ ;  /* 0x0000000300007219 */ /* 0x000fe200000006ff */
[----:B------:R-:W-:Y:S02]  /*1bd0*/  IMAD.SHL.U32 R3, R3, 0x20, RZ ;  /* 0x0000002003037824 */ /* 0x000fe400078e00ff */
[----:B------:R1:W-:Y:S04]  /*1be0*/  ATOMS.OR RZ, [UR5+0x14], R2 ;  /* 0x00001402ffff798c */ /* 0x0003e8000b000005 */
[----:B------:R1:W-:Y:S04]  /*1bf0*/  ATOMS.OR RZ, [UR5+0x18], R0 ;  /* 0x00001800ffff798c */ /* 0x0003e8000b000005 */
[----:B------:R1:W-:Y:S01]  /*1c00*/  STS [UR6+0x380e0], R3 ;  /* 0x0380e003ff007988 */ /* 0x0003e20008000806 */
[----:B------:R-:W-:Y:S05]  /*1c10*/  BRA `(.L_x_32) ;  /* 0x0000000000107947 */ /* 0x000fea0003800000 */
.L_x_31:
[----:B------:R-:W-:Y:S02]  /*1c20*/  MOV R0, 0xffffffff ;  /* 0xffffffff00007802 */ /* 0x000fe40000000f00 */
[----:B------:R-:W-:-:S03]  /*1c30*/  MOV R2, 0x1c60 ;  /* 0x00001c6000027802 */ /* 0x000fc60000000f00 */
[----:B------:R1:W-:Y:S04]  /*1c40*/  STS [UR6+0x380e0], R0 ;  /* 0x0380e000ff007988 */ /* 0x0003e80008000806 */
[----:B-1----:R-:W-:Y:S05]  /*1c50*/  CALL.REL.NOINC `($__internal_1_$__cuda_sm10x_tcgen05_guardrail_trap_phase_invalid_during_alloc) ;  /* 0x0000021800947944 */ /* 0x002fea0003c00000 */
.L_x_32:
[----:B------:R-:W-:Y:S05]  /*1c60*/  WARPSYNC.ALL ;  /* 0x0000000000007948 */ /* 0x000fea0003800000 */
[----:B------:R-:W-:Y:S01]  /*1c70*/  NOP ;  /* 0x0000000000007918 */ /* 0x000fe20000000000 */
.L_x_30:
[----:B------:R-:W2:Y:S01]  /*1c80*/  LDCU UR48, c[0x0][0x384] ;  /* 0x00007080ff3077ac */ /* 0x000ea20008000800 */
[----:B------:R-:W-:Y:S01]  /*1c90*/  HFMA2 R8, -RZ, RZ, 0, 5.9604644775390625e-08 ;  /* 0x00000001ff087431 */ /* 0x000fe200000001ff */
[----:B--2---:R-:W-:-:S09]  /*1ca0*/  UISETP.NE.AND UP0, UPT, UR48, URZ, UPT ;  /* 0x000000ff3000728c */ /* 0x004fd2000bf05270 */
[----:B------:R-:W-:Y:S05]  /*1cb0*/  BRA.U !UP0, `(.L_x_29) ;  /* 0x0000003108fc7547 */ /* 0x000fea000b800000 */
[----:B------:R-:W-:Y:S04]  /*1cc0*/  BSSY.RECONVERGENT B0, `(.L_x_35) ;  /* 0x0000003000007945 */ /* 0x000fe80003800200 */
[----:B------:R-:W-:Y:S05]  /*1cd0*/  @!P4 BRA `(.L_x_36) ;  /* 0x000000000004c947 */ /* 0x000fea0003800000 */
[----:B------:R-:W-:Y:S05]  /*1ce0*/  BPT.TRAP 0x1 ;  /* 0x000000040000795c */ /* 0x000fea0000300000 */
.L_x_36:
[----:B------:R-:W-:Y:S05]  /*1cf0*/  BSYNC.RECONVERGENT B0 ;  /* 0x0000000000007941 */ /* 0x000fea0003800200 */
.L_x_35:
[----:B------:R-:W2:Y:S01]  /*1d00*/  S2UR UR22, SR_CgaCtaId ;  /* 0x00000000001679c3 */ /* 0x000ea20000008800 */
[----:B------:R-:W-:Y:S01]  /*1d10*/  UMOV UR4, 0x400 ;  /* 0x0000040000047882 */ /* 0x000fe20000000000 */
[----:B------:R-:W-:Y:S01]  /*1d20*/  SHF.L.U32 R5, R7, 0x1f, RZ ;  /* 0x0000001f07057819 */ /* 0x000fe200000006ff */
[----:B--2---:R-:W-:-:S09]  /*1d30*/  ULEA UR22, UR22, UR4, 0x18 ;  /* 0x0000000416167291 */ /* 0x004fd2000f8ec0ff */
[----:B------:R-:W2:Y:S02]  /*1d40*/  SYNCS.PHASECHK.TRANS64.TRYWAIT P0, [UR22+0x38000], R5 ;  /* 0x03800005ff0075a7 */ /* 0x000ea40008001116 */
[----:B--2---:R-:W-:Y:S05]  /*1d50*/  @!P0 BRA `(.L_x_37) ;  /* 0x0000020000d08947 */ /* 0x004fea0003800000 */
.L_x_423:
[----:B------:R-:W-:Y:S05]  /*1d60*/  BRA.U !UP1, `(.L_x_38) ;  /* 0x0000000109047547 */ /* 0x000fea000b800000 */
[----:B------:R-:W-:Y:S05]  /*1d70*/  BPT.TRAP 0x1 ;  /* 0x000000040000795c */ /* 0x000fea0000300000 */
.L_x_38:
[----:B------:R-:W-:Y:S01]  /*1d80*/  ULEA UR23, UR21, UR22, 0x3 ;  /* 0x0000001615177291 */ /* 0x000fe2000f8e18ff */
[----:B-1----:R-:W-:Y:S01]  /*1d90*/  IMAD.U32 R3, RZ, RZ, UR47 ;  /* 0x0000002fff037e24 */ /* 0x002fe2000f8e00ff */
[----:B------:R-:W-:-:S04]  /*1da0*/  R2UR UR4, R10 ;  /* 0x000000000a0472ca */ /* 0x000fc800000e0000 */
[----:B------:R-:W-:-:S04]  /*1db0*/  SHF.L.U32 R3, R3, 0x1f, RZ ;  /* 0x0000001f03037819 */ /* 0x000fc800000006ff */
[----:B------:R-:W1:Y:S05]  /*1dc0*/  SYNCS.PHASECHK.TRANS64.TRYWAIT P0, [UR23+0x38020], R3 ;  /* 0x03802003ff0075a7 */ /* 0x000e6a0008001117 */
[----:B------:R-:W-:Y:S01]  /*1dd0*/  UISETP.NE.AND UP4, UPT, UR4, URZ, UPT ;  /* 0x000000ff0400728c */ /* 0x000fe2000bf85270 */
[----:B-1----:R-:W-:Y:S10]  /*1de0*/  @!P0 BRA `(.L_x_39) ;  /* 0x0000020000c48947 */ /* 0x002ff40003800000 */
.L_x_425:
[----:B------:R-:W-:-:S04]  /*1df0*/  UIADD3 UR4, UPT, UPT, UR21, 0x1, URZ ;  /* 0x0000000115047890 */ /* 0x000fc8000fffe0ff */
[----:B------:R-:W-:-:S04]  /*1e00*/  UISETP.NE.AND UP0, UPT, UR4, 0x3, UPT ;  /* 0x000000030400788c */ /* 0x000fc8000bf05270 */
[----:B------:R-:W-:Y:S02]  /*1e10*/  USEL UR5, URZ, 0x1, UP0 ;  /* 0x00000001ff057887 */ /* 0x000fe40008000000 */
[----:B------:R-:W-:Y:S02]  /*1e20*/  USEL UR46, UR4, URZ, UP0 ;  /* 0x000000ff042e7287 */ /* 0x000fe40008000000 */
[----:B------:R-:W-:Y:S01]  /*1e30*/  ULOP3.LUT UR47, UR47, UR5, URZ, 0x3c, !UPT ;  /* 0x000000052f2f7292 */ /* 0x000fe2000f8e3cff */
[----:B------:R-:W-:Y:S11]  /*1e40*/  BRA.U UP4, `(.L_x_40) ;  /* 0x0000000104047547 */ /* 0x000ff6000b800000 */
[----:B------:R-:W-:Y:S05]  /*1e50*/  BPT.TRAP 0x1 ;  /* 0x000000040000795c */ /* 0x000fea0000300000 */
.L_x_40:
[----:B------:R-:W-:Y:S01]  /*1e60*/  IMAD.U32 R13, RZ, RZ, UR61 ;  /* 0x0000003dff0d7e24 */ /* 0x000fe2000f8e00ff */
[----:B------:R-:W-:Y:S01]  /*1e70*/  USHF.R.U32.HI UR6, URZ, 0x4, UR22 ;  /* 0x00000004ff067899 */ /* 0x000fe20008011616 */
[----:B------:R-:W-:Y:S01]  /*1e80*/  MOV R4, RZ ;  /* 0x000000ff00047202 */ /* 0x000fe20000000f00 */
[----:B-1----:R-:W-:Y:S02]  /*1e90*/  IMAD.MOV.U32 R3, RZ, RZ, RZ ;  /* 0x000000ffff037224 */ /* 0x002fe400078e00ff */
[----:B------:R-:W-:Y:S01]  /*1ea0*/  SHF.L.U32 R13, R13, 0x1f, RZ ;  /* 0x0000001f0d0d7819 */ /* 0x000fe200000006ff */
[----:B------:R-:W-:-:S03]  /*1eb0*/  ULOP3.LUT UR6, UR6, 0x3fff, URZ, 0xc0, !UPT ;  /* 0x00003fff06067892 */ /* 0x000fc6000f8ec0ff */
[----:B------:R-:W1:Y:S01]  /*1ec0*/  SYNCS.PHASECHK.TRANS64.TRYWAIT P0, [UR22+0x38058], R13 ;  /* 0x0380580dff0075a7 */ /* 0x000e620008001116 */
[----:B------:R-:W-:Y:S01]  /*1ed0*/  ULOP3.LUT UR6, UR6, 0x10000, URZ, 0xfc, !UPT ;  /* 0x0001000006067892 */ /* 0x000fe2000f8efcff */
[----:B-1----:R-:W-:Y:S11]  /*1ee0*/  @!P0 BRA `(.L_x_41) ;  /* 0x00000200009c8947 */ /* 0x002ff60003800000 */
.L_x_427:
[----:B------:R-:W-:Y:S01]  /*1ef0*/  IMAD.MOV.U32 R2, RZ, RZ, RZ ;  /* 0x000000ffff027224 */ /* 0x000fe200078e00ff */
[----:B------:R-:W-:Y:S01]  /*1f00*/  R2UR UR45, R4 ;  /* 0x00000000042d72ca */ /* 0x000fe200000e0000 */
[----:B-1----:R-:W-:Y:S01]  /*1f10*/  IMAD.MOV.U32 R0, RZ, RZ, RZ ;  /* 0x000000ffff007224 */ /* 0x002fe200078e00ff */
[----:B------:R-:W-:Y:S01]  /*1f20*/  R2UR UR44, R3 ;  /* 0x00000000032c72ca */ /* 0x000fe200000e0000 */
[----:B------:R-:W-:Y:S01]  /*1f30*/  ULEA UR4, UR21, UR63, 0xb ;  /* 0x0000003f15047291 */ /* 0x000fe2000f8e58ff */
[----:B------:R-:W-:Y:S01]  /*1f40*/  R2UR UR43, R2 ;  /* 0x00000000022b72ca */ /* 0x000fe200000e0000 */
[----:B------:R-:W-:Y:S01]  /*1f50*/  UIADD3 UR28, UPT, UPT, UR6, 0x2, URZ ;  /* 0x00000002061c7890 */ /* 0x000fe2000fffe0ff */
        /* <DEDUP_REMOVED lines=9> */
[----:B------:R-:W-:-:S02]  /*1ff0*/  UIADD3 UR8, UPT, UPT, UR4, 0x6, URZ ;  /* 0x0000000604087890 */ /* 0x000fc4000fffe0ff */
[----:B------:R-:W-:Y:S02]  /*2000*/  UIADD3 UR20, UPT, UPT, UR6, 0x400, URZ ;  /* 0x0000040006147890 */ /* 0x000fe4000fffe0ff */
[----:B------:R-:W-:Y:S02]  /*2010*/  UIADD3 UR30, UPT, UPT, UR4, 0x400, URZ ;  /* 0x00000400041e7890 */ /* 0x000fe4000fffe0ff */
[----:B------:R-:W-:Y:S02]  /*2020*/  UIADD3 UR18, UPT, UPT, UR6, 0x402, URZ ;  /* 0x0000040206127890 */ /* 0x000fe4000fffe0ff */
[----:B------:R-:W-:Y:S02]  /*2030*/  UIADD3 UR32, UPT, UPT, UR4, 0x402, URZ ;  /* 0x0000040204207890 */ /* 0x000fe4000fffe0ff */
[----:B------:R-:W-:Y:S02]  /*2040*/  UIADD3 UR16, UPT, UPT, UR6, 0x404, URZ ;  /* 0x0000040406107890 */ /* 0x000fe4000fffe0ff */
[----:B------:R-:W-:Y:S01]  /*2050*/  UIADD3 UR34, UPT, UPT, UR4, 0x404, URZ ;  /* 0x0000040404227890 */ /* 0x000fe2000fffe0ff */
[----:B------:R-:W-:Y:S01]  /*2060*/  UMOV UR70, 0x0 ;  /* 0x0000000000467882 */ /* 0x000fe20000000000 */
[----:B------:R-:W-:Y:S01]  /*2070*/  UMOV UR71, 0x8200490 ;  /* 0x0820049000477882 */ /* 0x000fe20000000000 */
[----:B------:R-:W-:Y:S01]  /*2080*/  UMOV UR7, 0x40004040 ;  /* 0x4000404000077882 */ /* 0x000fe20000000000 */
[----:B------:R-:W-:Y:S01]  /*2090*/  UIADD3 UR14, UPT, UPT, UR6, 0x406, URZ ;  /* 0x00000406060e7890 */ /* 0x000fe2000fffe0ff */
[----:B------:R-:W-:Y:S01]  /*20a0*/  UMOV UR5, 0x40004040 ;  /* 0x4000404000057882 */ /* 0x000fe20000000000 */
[----:B------:R-:W-:Y:S01]  /*20b0*/  UIADD3 UR36, UPT, UPT, UR4, 0x406, URZ ;  /* 0x0000040604247890 */ /* 0x000fe2000fffe0ff */
[----:B------:R1:W-:Y:S01]  /*20c0*/  UTCHMMA gdesc[UR6], gdesc[UR4], tmem[UR45], tmem[UR70], idesc[UR71], !UPT ;  /* 0x00ff4604060075ea */ /* 0x0003e2000f80002d */
[----:B------:R-:W-:Y:S01]  /*20d0*/  UMOV UR68, 0x0 ;  /* 0x0000000000447882 */ /* 0x000fe20000000000 */
        /* <DEDUP_REMOVED lines=11> */
[----:B------:R1:W-:Y:S01]  /*2190*/  UTCHMMA gdesc[UR28], gdesc[UR12], tmem[UR44], tmem[UR68], idesc[UR69], UPT ;  /* 0x00ff440c1c0075ea */ /* 0x0003e2000b80002c */
        /* <DEDUP_REMOVED lines=20> */
[----:B------:R1:W-:Y:S01]  /*22e0*/  UTCHMMA gdesc[UR16], gdesc[UR34], tmem[UR39], tmem[UR52], idesc[UR53], UPT ;  /* 0x00ff3422100075ea */ /* 0x0003e2000b800027 */
[----:B------:R1:W-:Y:S01]  /*22f0*/  UTCHMMA gdesc[UR14], gdesc[UR36], tmem[UR38], tmem[UR50], idesc[UR51], UPT ;  /* 0x00ff32240e0075ea */ /* 0x0003e2000b800026 */
[----:B------:R-:W-:Y:S05]  /*2300*/  BRA.U UP4, `(.L_x_42) ;  /* 0x0000000104047547 */ /* 0x000fea000b800000 */
[----:B-1----:R-:W-:Y:S05]  /*2310*/  BPT.TRAP 0x1 ;  /* 0x000000040000795c */ /* 0x002fea0000300000 */
.L_x_42:
[----:B-1----:R-:W-:Y:S01]  /*2320*/  UIADD3 UR7, UPT, UPT, UR22, 0x38050, URZ ;  /* 0x0003805016077890 */ /* 0x002fe2000fffe0ff */
[----:B------:R-:W-:Y:S08]  /*2330*/  BSSY.RECONVERGENT B0, `(.L_x_43) ;  /* 0x0000004000007945 */ /* 0x000ff00003800200 */
[----:B------:R1:W-:Y:S01]  /*2340*/  UTCBAR [UR7], URZ ;  /* 0x000000ff070073e9 */ /* 0x0003e200080000ff */
[----:B------:R-:W-:Y:S05]  /*2350*/  @!P4 BRA `(.L_x_44) ;  /* 0x000000000004c947 */ /* 0x000fea0003800000 */
[----:B-1----:R-:W-:Y:S05]  /*2360*/  BPT.TRAP 0x1 ;  /* 0x000000040000795c */ /* 0x002fea0000300000 */
.L_x_44:
[----:B-1----:R-:W-:Y:S05]  /*2370*/  BSYNC.RECONVERGENT B0 ;  /* 0x0000000000007941 */ /* 0x002fea0003800200 */
.L_x_43:
[----:B------:R-:W1:Y:S01]  /*2380*/  SYNCS.PHASECHK.TRANS64.TRYWAIT P0, [UR22+0x38008], R5 ;  /* 0x03800805ff0075a7 */ /* 0x000e620008001116 */
[----:B------:R-:W-:-:S13]  /*2390*/  R2UR UR7, R9 ;  /* 0x00000000090772ca */ /* 0x000fda00000e0000 */
[----:B------:R-:W-:Y:S01]  /*23a0*/  UISETP.NE.AND UP3, UPT, UR7, URZ, UPT ;  /* 0x000000ff0700728c */ /* 0x000fe2000bf65270 */
[----:B-1----:R-:W-:Y:S10]  /*23b0*/  @!P0 BRA `(.L_x_45) ;  /* 0x000001fc00808947 */ /* 0x002ff40003800000 */
.L_x_429:
[----:B------:R-:W-:Y:S05]  /*23c0*/  BRA.U UP3, `(.L_x_46) ;  /* 0x0000000103047547 */ /* 0x000fea000b800000 */
[----:B------:R-:W-:Y:S05]  /*23d0*/  BPT.TRAP 0x1 ;  /* 0x000000040000795c */ /* 0x000fea0000300000 */
.L_x_46:
[----:B-1----:R-:W-:Y:S02]  /*23e0*/  IMAD.U32 R5, RZ, RZ, UR59 ;  /* 0x0000003bff057e24 */ /* 0x002fe4000f8e00ff */
[----:B------:R-:W-:Y:S02]  /*23f0*/  HFMA2 R4, -RZ, RZ, 0, 7.62939453125e-06 ;  /* 0x00000080ff047431 */ /* 0x000fe400000001ff */
[----:B------:R-:W-:Y:S01]  /*2400*/  IMAD.MOV.U32 R3, RZ, RZ, 0x80 ;  /* 0x00000080ff037424 */ /* 0x000fe200078e00ff */
[----:B------:R-:W-:-:S04]  /*2410*/  SHF.L.U32 R5, R5, 0x1f, RZ ;  /* 0x0000001f05057819 */ /* 0x000fc800000006ff */
[----:B------:R-:W1:Y:S02]  /*2420*/  SYNCS.PHASECHK.TRANS64.TRYWAIT P0, [UR22+0x38068], R5 ;  /* 0x03806805ff0075a7 */ /* 0x000e640008001116 */
[----:B-1----:R-:W-:Y:S05]  /*2430*/  @!P0 BRA `(.L_x_47) ;  /* 0x000001fc00788947 */ /* 0x002fea0003800000 */
.L_x_431:
[----:B------:R-:W-:Y:S01]  /*2440*/  IMAD.MOV.U32 R2, RZ, RZ, 0x80 ;  /* 0x00000080ff027424 */ /* 0x000fe200078e00ff */
[----:B------:R-:W-:Y:S01]  /*2450*/  R2UR UR45, R4 ;  /* 0x00000000042d72ca */ /* 0x000fe200000e0000 */
[----:B-1----:R-:W-:Y:S01]  /*2460*/  IMAD.MOV.U32 R0, RZ, RZ, 0x80 ;  /* 0x00000080ff007424 */ /* 0x002fe200078e00ff */
[----:B------:R-:W-:Y:S01]  /*2470*/  R2UR UR44, R3 ;  /* 0x00000000032c72ca */ /* 0x000fe200000e0000 */
[----:B------:R-:W-:Y:S01]  /*2480*/  IMAD.MOV.U32 R4, RZ, RZ, 0x80 ;  /* 0x00000080ff047424 */ /* 0x000fe200078e00ff */
[----:B------:R-:W-:Y:S01]  /*2490*/  R2UR UR43, R2 ;  /* 0x00000000022b72ca */ /* 0x000fe200000e0000 */
[----:B------:R-:W-:Y:S01]  /*24a0*/  IMAD.MOV.U32 R3, RZ, RZ, 0x80 ;  /* 0x00000080ff037424 */ /* 0x000fe200078e00ff */
[----:B------:R-:W-:Y:S01]  /*24b0*/  R2UR UR42, R0 ;  /* 0x00000000002a72ca */ /* 0x000fe200000e0000 */
[----:B------:R-:W-:Y:S01]  /*24c0*/  UIADD3 UR18, UPT, UPT, UR6, 0x800, URZ ;  /* 0x0000080006127890 */ /* 0x000fe2000fffe0ff */
[----:B------:R-:W-:Y:S01]  /*24d0*/  R2UR UR41, R4 ;  /* 0x00000000042972ca */ /* 0x000fe200000e0000 */
[----:B------:R-:W-:Y:S01]  /*24e0*/  UIADD3 UR16, UPT, UPT, UR6, 0x802, URZ ;  /* 0x0000080206107890 */ /* 0x000fe2000fffe0ff */
[----:B------:R-:W-:Y:S01]  /*24f0*/  R2UR UR40, R3 ;  /* 0x00000000032872ca */ /* 0x000fe200000e0000 */
[----:B------:R-:W-:Y:S01]  /*2500*/  UMOV UR26, UR12 ;  /* 0x0000000c001a7c82 */ /* 0x000fe20008000000 */
[----:B------:R-:W-:Y:S01]  /*2510*/  R2UR UR39, R2 ;  /* 0x00000000022772ca */ /* 0x000fe200000e0000 */
[----:B------:R-:W-:Y:S01]  /*2520*/  UIADD3 UR14, UPT, UPT, UR6, 0x804, URZ ;  /* 0x00000804060e7890 */ /* 0x000fe2000fffe0ff */
[----:B------:R-:W-:Y:S01]  /*2530*/  R2UR UR38, R0 ;  /* 0x00000000002672ca */ /* 0x000fe200000e0000 */
[----:B------:R-:W-:Y:S01]  /*2540*/  UMOV UR24, UR10 ;  /* 0x0000000a00187c82 */ /* 0x000fe20008000000 */
[----:B------:R-:W-:Y:S01]  /*2550*/  UIADD3 UR12, UPT, UPT, UR6, 0x806, URZ ;  /* 0x00000806060c7890 */ /* 0x000fe2000fffe0ff */
[----:B------:R-:W-:Y:S01]  /*2560*/  UMOV UR20, UR8 ;  /* 0x0000000800147c82 */ /* 0x000fe20008000000 */
[----:B------:R-:W-:Y:S01]  /*2570*/  UIADD3 UR10, UPT, UPT, UR6, 0xc00, URZ ;  /* 0x00000c00060a7890 */ /* 0x000fe2000fffe0ff */
[----:B------:R-:W-:Y:S01]  /*2580*/  UMOV UR28, UR4 ;  /* 0x00000004001c7c82 */ /* 0x000fe20008000000 */
[----:B------:R-:W-:-:S02]  /*2590*/  UIADD3 UR8, UPT, UPT, UR6, 0xc02, URZ ;  /* 0x00000c0206087890 */ /* 0x000fc4000fffe0ff */
[----:B------:R-:W-:Y:S01]  /*25a0*/  UIADD3 UR4, UPT, UPT, UR6, 0xc04, URZ ;  /* 0x00000c0406047890 */ /* 0x000fe2000fffe0ff */
[----:B------:R-:W-:Y:S01]  /*25b0*/  UMOV UR29, 0x40004040 ;  /* 0x40004040001d7882 */ /* 0x000fe20000000000 */
[----:B------:R-:W-:Y:S01]  /*25c0*/  UMOV UR70, 0x0 ;  /* 0x0000000000467882 */ /* 0x000fe20000000000 */
[----:B------:R-:W-:Y:S01]  /*25d0*/  UMOV UR71, 0x8200490 ;  /* 0x0820049000477882 */ /* 0x000fe20000000000 */
[----:B------:R-:W-:Y:S01]  /*25e0*/  UIADD3 UR6, UPT, UPT, UR6, 0xc06, URZ ;  /* 0x00000c0606067890 */ /* 0x000fe2000fffe0ff */
        /* <DEDUP_REMOVED lines=9> */
[----:B------:R1:W-:Y:S01]  /*2680*/  UTCHMMA gdesc[UR18], gdesc[UR28], tmem[UR45], tmem[UR70], idesc[UR71], !UPT ;  /* 0x00ff461c120075ea */ /* 0x0003e2000f80002d */
        /* <DEDUP_REMOVED lines=29> */
.L_x_48:
[----:B-1----:R-:W-:-:S09]  /*2860*/  UIADD3 UR4, UPT, UPT, UR22, 0x38060, URZ ;  /* 0x0003806016047890 */ /* 0x002fd2000fffe0ff */
[----:B------:R1:W-:Y:S01]  /*2870*/  UTCBAR [UR4], URZ ;  /* 0x000000ff040073e9 */ /* 0x0003e200080000ff */
[----:B------:R-:W-:Y:S05]  /*2880*/  BRA.U !UP1, `(.L_x_49) ;  /* 0x0000000109047547 */ /* 0x000fea000b800000 */
[----:B-1----:R-:W-:Y:S05]  /*2890*/  BPT.TRAP 0x1 ;  /* 0x000000040000795c */ /* 0x002fea0000300000 */
.L_x_49:
[----:B-1----:R-:W-:-:S09]  /*28a0*/  UIADD3 UR4, UPT, UPT, UR23, 0x38038, URZ ;  /* 0x0003803817047890 */ /* 0x002fd2000fffe0ff */
[----:B------:R1:W-:Y:S01]  /*28b0*/  UTCBAR [UR4], URZ ;  /* 0x000000ff040073e9 */ /* 0x0003e200080000ff */
[----:B------:R-:W-:Y:S05]  /*28c0*/  BRA.U !UP1, `(.L_x_50) ;  /* 0x0000000109047547 */ /* 0x000fea000b800000 */
[----:B-1----:R-:W-:Y:S05]  /*28d0*/  BPT.TRAP 0x1 ;  /* 0x000000040000795c */ /* 0x002fea0000300000 */
.L_x_50:
[----:B-1----:R-:W-:Y:S01]  /*28e0*/  ULEA UR4, UR46, UR22, 0x3 ;  /* 0x000000162e047291 */ /* 0x002fe2000f8e18ff */
[----:B------:R-:W-:-:S04]  /*28f0*/  MOV R3, UR47 ;  /* 0x0000002f00037c02 */ /* 0x000fc80008000f00 */
[----:B------:R-:W-:-:S04]  /*2900*/  SHF.L.U32 R3, R3, 0x1f, RZ ;  /* 0x0000001f03037819 */ /* 0x000fc800000006ff */
[----:B------:R-:W1:Y:S02]  /*2910*/  SYNCS.PHASECHK.TRANS64.TRYWAIT P0, [UR4+0x38020], R3 ;  /* 0x03802003ff0075a7 */ /* 0x000e640008001104 */
[----:B-1----:R-:W-:Y:S05]  /*2920*/  @!P0 BRA `(.L_x_51) ;  /* 0x000001f800548947 */ /* 0x002fea0003800000 */
.L_x_433:
[----:B------:R-:W-:-:S04]  /*2930*/  UIADD3 UR4, UPT, UPT, UR46, 0x1, URZ ;  /* 0x000000012e047890 */ /* 0x000fc8000fffe0ff */
[----:B------:R-:W-:-:S04]  /*2940*/  UISETP.NE.AND UP0, UPT, UR4, 0x3, UPT ;  /* 0x000000030400788c */ /* 0x000fc8000bf05270 */
[----:B------:R-:W-:Y:S02]  /*2950*/  USEL UR5, URZ, 0x1, UP0 ;  /* 0x00000001ff057887 */ /* 0x000fe40008000000 */
[----:B------:R-:W-:Y:S02]  /*2960*/  USEL UR21, UR4, URZ, UP0 ;  /* 0x000000ff04157287 */ /* 0x000fe40008000000 */
[----:B------:R-:W-:Y:S01]  /*2970*/  ULOP3.LUT UR47, UR47, UR5, URZ, 0x3c, !UPT ;  /* 0x000000052f2f7292 */ /* 0x000fe2000f8e3cff */
[----:B------:R-:W-:Y:S11]  /*2980*/  BRA.U UP5, `(.L_x_52) ;  /* 0x0000000105047547 */ /* 0x000ff6000b800000 */
[----:B------:R-:W-:Y:S05]  /*2990*/  BPT.TRAP 0x1 ;  /* 0x000000040000795c */ /* 0x000fea0000300000 */
.L_x_52:
[----:B-1----:R-:W-:-:S04]  /*29a0*/  MOV R3, UR58 ;  /* 0x0000003a00037c02 */ /* 0x002fc80008000f00 */
[----:B------:R-:W-:-:S04]  /*29b0*/  SHF.L.U32 R3, R3, 0x1f, RZ ;  /* 0x0000001f03037819 */ /* 0x000fc800000006ff */
[----:B------:R-:W1:Y:S02]  /*29c0*/  SYNCS.PHASECHK.TRANS64.TRYWAIT P0, [UR22+0x380a0], R3 ;  /* 0x0380a003ff0075a7 */ /* 0x000e640008001116 */
[----:B-1----:R-:W-:Y:S05]  /*29d0*/  @!P0 BRA `(.L_x_53) ;  /* 0x000001f800408947 */ /* 0x002fea0003800000 */
.L_x_435:
[----:B------:R-:W-:Y:S05]  /*29e0*/  BRA.U UP4, `(.L_x_54) ;  /* 0x0000000104047547 */ /* 0x000fea000b800000 */
[----:B------:R-:W-:Y:S05]  /*29f0*/  BPT.TRAP 0x1 ;  /* 0x000000040000795c */ /* 0x000fea0000300000 */
.L_x_54:
[----:B------:R-:W-:Y:S01]  /*2a00*/  ULOP3.LUT UR20, UR61, 0x1, URZ, 0x3c, !UPT ;  /* 0x000000013d147892 */ /* 0x000fe2000f8e3cff */
[----:B-1----:R-:W-:Y:S01]  /*2a10*/  IMAD.MOV.U32 R3, RZ, RZ, 0x20 ;  /* 0x00000020ff037424 */ /* 0x002fe200078e00ff */
[----:B------:R-:W-:-:S04]  /*2a20*/  MOV R2, 0x100 ;  /* 0x0000010000027802 */ /* 0x000fc80000000f00 */
[----:B------:R-:W-:-:S05]  /*2a30*/  IMAD.U32 R0, RZ, RZ, UR20 ;  /* 0x00000014ff007e24 */ /* 0x000fca000f8e00ff */
[----:B------:R-:W-:Y:S01]  /*2a40*/  SHF.L.U32 R4, R0, 0x1f, RZ ;  /* 0x0000001f00047819 */ /* 0x000fe200000006ff */
[----:B------:R-:W-:-:S03]  /*2a50*/  HFMA2 R0, -RZ, RZ, 0, 2.384185791015625e-06 ;  /* 0x00000028ff007431 */ /* 0x000fc600000001ff */
[----:B------:R-:W1:Y:S02]  /*2a60*/  SYNCS.PHASECHK.TRANS64.TRYWAIT P0, [UR22+0x38058], R4 ;  /* 0x03805804ff0075a7 */ /* 0x000e640008001116 */
[----:B-1----:R-:W-:Y:S05]  /*2a70*/  @!P0 BRA `(.L_x_55) ;  /* 0x000001f800308947 */ /* 0x002fea0003800000 */
.L_x_437:
[----:B------:R-:W-:Y:S01]  /*2a80*/  R2UR UR36, R0 ;  /* 0x00000000002472ca */ /* 0x000fe200000e0000 */
[----:B------:R-:W-:Y:S01]  /*2a90*/  IMAD.MOV.U32 R0, RZ, RZ, 0x30 ;  /* 0x00000030ff007424 */ /* 0x000fe200078e00ff */
[----:B------:R-:W-:Y:S01]  /*2aa0*/  R2UR UR38, R2 ;  /* 0x00000000022672ca */ /* 0x000fe200000e0000 */
[----:B------:R-:W-:Y:S01]  /*2ab0*/  IMAD.MOV.U32 R2, RZ, RZ, 0x38 ;  /* 0x00000038ff027424 */ /* 0x000fe200078e00ff */
[----:B------:R-:W-:Y:S01]  /*2ac0*/  UIADD3 UR4, UPT, UPT, UR22, 0x10000, URZ ;  /* 0x0001000016047890 */ /* 0x000fe2000fffe0ff */
[----:B------:R-:W-:Y:S01]  /*2ad0*/  R2UR UR37, R3 ;  /* 0x00000000032572ca */ /* 0x000fe200000e0000 */
[----:B------:R-:W-:Y:S01]  /*2ae0*/  IMAD.MOV.U32 R3, RZ, RZ, 0x100 ;  /* 0x00000100ff037424 */ /* 0x000fe200078e00ff */
[----:B------:R-:W-:Y:S01]  /*2af0*/  R2UR UR33, R0 ;  /* 0x00000000002172ca */ /* 0x000fe200000e0000 */
[----:B------:R-:W-:Y:S01]  /*2b00*/  IMAD.MOV.U32 R0, RZ, RZ, 0x100 ;  /* 0x00000100ff007424 */ /* 0x000fe200078e00ff */
[----:B------:R-:W-:Y:S01]  /*2b10*/  R2UR UR31, R2 ;  /* 0x00000000021f72ca */ /* 0x000fe200000e0000 */
[----:B------:R-:W-:Y:S01]  /*2b20*/  USHF.R.U32.HI UR4, URZ, 0x4, UR4 ;  /* 0x00000004ff047899 */ /* 0x000fe20008011604 */
[----:B------:R-:W-:Y:S01]  /*2b30*/  IMAD.MOV.U32 R2, RZ, RZ, 0x40 ;  /* 0x00000040ff027424 */ /* 0x000fe200078e00ff */
[C---:B------:R-:W-:Y:S01]  /*2b40*/  R2UR UR35, R3.reuse ;  /* 0x00000000032372ca */ /* 0x040fe200000e0000 */
[----:B------:R-:W-:Y:S01]  /*2b50*/  UMOV UR66, 0x0 ;  /* 0x0000000000427882 */ /* 0x000fe20000000000 */
[----:B------:R-:W-:Y:S01]  /*2b60*/  R2UR UR32, R0 ;  /* 0x00000000002072ca */ /* 0x000fe200000e0000 */
[----:B------:R-:W-:Y:S01]  /*2b70*/  ULOP3.LUT UR4, UR4, 0x3fff, URZ, 0xc0, !UPT ;  /* 0x00003fff04047892 */ /* 0x000fe2000f8ec0ff */
[----:B------:R-:W-:Y:S01]  /*2b80*/  IMAD.MOV.U32 R0, RZ, RZ, 0x48 ;  /* 0x00000048ff007424 */ /* 0x000fe200078e00ff */
[----:B------:R-:W-:Y:S01]  /*2b90*/  R2UR UR29, R2 ;  /* 0x00000000021d72ca */ /* 0x000fe200000e0000 */
[----:B------:R-:W-:Y:S01]  /*2ba0*/  IMAD.MOV.U32 R2, RZ, RZ, 0x50 ;  /* 0x00000050ff027424 */ /* 0x000fe200078e00ff */
[----:B------:R-:W-:Y:S01]  /*2bb0*/  ULOP3.LUT UR56, UR4, 0x4000000, URZ, 0xfc, !UPT ;  /* 0x0400000004387892 */ /* 0x000fe2000f8efcff */
[C---:B------:R-:W-:Y:S01]  /*2bc0*/  R2UR UR34, R3.reuse ;  /* 0x00000000032272ca */ /* 0x040fe200000e0000 */
[----:B------:R-:W-:Y:S01]  /*2bd0*/  UMOV UR67, 0x8210490 ;  /* 0x0821049000437882 */ /* 0x000fe20000000000 */
[----:B------:R-:W-:Y:S01]  /*2be0*/  R2UR UR28, R0 ;  /* 0x00000000001c72ca */ /* 0x000fe200000e0000 */
[----:B------:R-:W-:Y:S01]  /*2bf0*/  IMAD.MOV.U32 R0, RZ, RZ, 0x100 ;  /* 0x00000100ff007424 */ /* 0x000fe200078e00ff */
[----:B------:R-:W-:Y:S01]  /*2c00*/  ULEA UR4, UR46, UR56, 0xb ;  /* 0x000000382e047291 */ /* 0x000fe2000f8e58ff */
[----:B------:R-:W-:Y:S01]  /*2c10*/  R2UR UR25, R2 ;  /* 0x00000000021972ca */ /* 0x000fe200000e0000 */
[----:B------:R-:W-:Y:S01]  /*2c20*/  IMAD.MOV.U32 R2, RZ, RZ, 0x58 ;  /* 0x00000058ff027424 */ /* 0x000fe200078e00ff */
[----:B------:R-:W-:Y:S01]  /*2c30*/  R2UR UR30, R3 ;  /* 0x00000000031e72ca */ /* 0x000fe200000e0000 */
[----:B------:R-:W-:Y:S01]  /*2c40*/  UIADD3 UR18, UPT, UPT, UR4, 0x80, URZ ;  /* 0x0000008004127890 */ /* 0x000fe2000fffe0ff */
[C---:B------:R-:W-:Y:S01]  /*2c50*/  R2UR UR27, R0.reuse ;  /* 0x00000000001b72ca */ /* 0x040fe200000e0000 */
[----:B------:R-:W-:Y:S01]  /*2c60*/  UIADD3 UR16, UPT, UPT, UR4, 0x100, URZ ;  /* 0x0000010004107890 */ /* 0x000fe2000fffe0ff */
[----:B------:R-:W-:Y:S01]  /*2c70*/  R2UR UR26, R0 ;  /* 0x00000000001a72ca */ /* 0x000fe200000e0000 */
[----:B------:R-:W-:Y:S01]  /*2c80*/  UIADD3 UR14, UPT, UPT, UR4, 0x180, URZ ;  /* 0x00000180040e7890 */ /* 0x000fe2000fffe0ff */
[----:B------:R-:W-:Y:S01]  /*2c90*/  R2UR UR23, R2 ;  /* 0x00000000021772ca */ /* 0x000fe200000e0000 */
[----:B------:R-:W-:Y:S01]  /*2ca0*/  UIADD3 UR12, UPT, UPT, UR4, 0x200, URZ ;  /* 0x00000200040c7890 */ /* 0x000fe2000fffe0ff */
[----:B------:R-:W-:Y:S01]  /*2cb0*/  R2UR UR24, R0 ;  /* 0x00000000001872ca */ /* 0x000fe200000e0000 */
[----:B------:R-:W-:-:S02]  /*2cc0*/  UIADD3 UR10, UPT, UPT, UR4, 0x280, URZ ;  /* 0x00000280040a7890 */ /* 0x000fc4000fffe0ff */
[----:B------:R-:W-:Y:S01]  /*2cd0*/  UIADD3 UR8, UPT, UPT, UR4, 0x300, URZ ;  /* 0x0000030004087890 */ /* 0x000fe2000fffe0ff */
[----:B------:R-:W-:Y:S01]  /*2ce0*/  UMOV UR5, 0x40004040 ;  /* 0x4000404000057882 */ /* 0x000fe20000000000 */
[----:B------:R-:W-:Y:S01]  /*2cf0*/  UIADD3 UR6, UPT, UPT, UR4, 0x380, URZ ;  /* 0x0000038004067890 */ /* 0x000fe2000fffe0ff */
[----:B------:R2:W-:Y:S01]  /*2d00*/  UTCHMMA tmem[UR37], gdesc[UR4], tmem[UR38], tmem[UR66], idesc[UR67], !UPT ;  /* 0x00ff4204250079ea */ /* 0x0005e2000f800026 */
        /* <DEDUP_REMOVED lines=9> */
[----:B------:R2:W-:Y:S01]  /*2da0*/  UTCHMMA tmem[UR36], gdesc[UR18], tmem[UR35], tmem[UR64], idesc[UR65], UPT ;  /* 0x00ff4012240079ea */ /* 0x0005e2000b800023 */
        /* <DEDUP_REMOVED lines=16> */
[----:B------:R2:W-:Y:S01]  /*2eb0*/  UTCHMMA tmem[UR25], gdesc[UR8], tmem[UR26], tmem[UR42], idesc[UR43], UPT ;  /* 0x00ff2a08190079ea */ /* 0x0005e2000b80001a */
[----:B------:R2:W-:Y:S01]  /*2ec0*/  UTCHMMA tmem[UR23], gdesc[UR6], tmem[UR24], tmem[UR40], idesc[UR41], UPT ;  /* 0x00ff2806170079ea */ /* 0x0005e2000b800018 */
[----:B------:R-:W-:Y:S05]  /*2ed0*/  BRA.U UP5, `(.L_x_56) ;  /* 0x0000000105047547 */ /* 0x000fea000b800000 */
[----:B--2---:R-:W-:Y:S05]  /*2ee0*/  BPT.TRAP 0x1 ;  /* 0x000000040000795c */ /* 0x004fea0000300000 */
.L_x_56:
[----:B--2---:R-:W-:Y:S02]  /*2ef0*/  UIADD3 UR4, UPT, UPT, UR22, 0x38090, URZ ;  /* 0x0003809016047890 */ /* 0x004fe4000fffe0ff */
[----:B------:R-:W-:Y:S02]  /*2f00*/  UISETP.GE.AND UP0, UPT, UR48, 0x81, UPT ;  /* 0x000000813000788c */ /* 0x000fe4000bf06270 */
[----:B------:R-:W-:Y:S01]  /*2f10*/  ULOP3.LUT UR5, UR59, 0x1, URZ, 0x3c, !UPT ;  /* 0x000000013b057892 */ /* 0x000fe2000f8e3cff */
[----:B------:R-:W-:Y:S01]  /*2f20*/  UMOV UR36, URZ ;  /* 0x000000ff00247c82 */ /* 0x000fe20008000000 */
[----:B------:R-:W-:Y:S01]  /*2f30*/  UMOV UR62, UR60 ;  /* 0x0000003c003e7c82 */ /* 0x000fe20008000000 */
[----:B------:R-:W-:Y:S02]  /*2f40*/  UMOV UR57, UR46 ;  /* 0x0000002e00397c82 */ /* 0x000fe40008000000 */
[----:B------:R2:W-:Y:S02]  /*2f50*/  UTCBAR [UR4], URZ ;  /* 0x000000ff040073e9 */ /* 0x0005e400080000ff */
[----:B------:R-:W-:Y:S05]  /*2f60*/  BRA.U !UP0, `(.L_x_57) ;  /* 0x00000019088c7547 */ /* 0x000fea000b800000 */
[----:B------:R-:W-:Y:S01]  /*2f70*/  UIADD3 UR6, UPT, UPT, UR48, 0x7f, URZ ;  /* 0x0000007f30067890 */ /* 0x000fe2000fffe0ff */
[----:B------:R-:W-:Y:S01]  /*2f80*/  UMOV UR36, URZ ;  /* 0x000000ff00247c82 */ /* 0x000fe20008000000 */
[----:B------:R-:W-:Y:S02]  /*2f90*/  UMOV UR57, UR46 ;  /* 0x0000002e00397c82 */ /* 0x000fe40008000000 */
[----:B--2---:R-:W-:Y:S01]  /*2fa0*/  USHF.R.S32.HI UR4, URZ, 0x1f, UR6 ;  /* 0x0000001fff047899 */ /* 0x004fe20008011406 */
[----:B------:R-:W-:-:S03]  /*2fb0*/  UMOV UR53, UR46 ;  /* 0x0000002e00357c82 */ /* 0x000fc60008000000 */
[----:B------:R-:W-:-:S04]  /*2fc0*/  ULEA.HI UR4, UR4, UR6, URZ, 0x7 ;  /* 0x0000000604047291 */ /* 0x000fc8000f8f38ff */
[----:B------:R-:W-:-:S04]  /*2fd0*/  USHF.R.S32.HI UR4, URZ, 0x7, UR4 ;  /* 0x00000007ff047899 */ /* 0x000fc80008011404 */
[----:B------:R-:W-:-:S04]  /*2fe0*/  UISETP.LT.AND UP0, UPT, UR4, 0x2, UPT ;  /* 0x000000020400788c */ /* 0x000fc8000bf01270 */
[----:B------:R-:W-:-:S04]  /*2ff0*/  USEL UR6, UR4, 0x2, UP0 ;  /* 0x0000000204067887 */ /* 0x000fc80008000000 */
[----:B------:R-:W-:-:S04]  /*3000*/  UIADD3 UR4, UPT, UPT, -UR6, UR60, UR4 ;  /* 0x0000003c06047290 */ /* 0x000fc8000fffe104 */
[----:B------:R-:W-:-:S12]  /*3010*/  UIADD3 UR62, UPT, UPT, UR4, 0x1, URZ ;  /* 0x00000001043e7890 */ /* 0x000fd8000fffe0ff */
.L_x_76:
[----:B------:R-:W-:Y:S01]  /*3020*/  UIADD3 UR60, UPT, UPT, UR60, 0x1, URZ ;  /* 0x000000013c3c7890 */ /* 0x000fe2000fffe0ff */
[----:B------:R-:W-:Y:S01]  /*3030*/  UMOV UR61, UR20 ;  /* 0x00000014003d7c82 */ /* 0x000fe20008000000 */
[----:B------:R-:W-:Y:S02]  /*3040*/  UMOV UR59, UR5 ;  /* 0x00000005003b7c82 */ /* 0x000fe40008000000 */
[----:B------:R-:W-:Y:S01]  /*3050*/  UISETP.NE.AND UP2, UPT, UR60, UR62, UPT ;  /* 0x0000003e3c00728c */ /* 0x000fe2000bf45270 */
[----:B-1-3--:R-:W-:Y:S05]  /*3060*/  BRA.U !UP1, `(.L_x_58) ;  /* 0x0000000109047547 */ /* 0x00afea000b800000 */
[----:B------:R-:W-:Y:S05]  /*3070*/  BPT.TRAP 0x1 ;  /* 0x000000040000795c */ /* 0x000fea0000300000 */
.L_x_58:
[----:B------:R-:W2:Y:S01]  /*3080*/  S2UR UR4, SR_CgaCtaId ;  /* 0x00000000000479c3 */ /* 0x000ea20000008800 */
[----:B------:R-:W-:Y:S01]  /*3090*/  UMOV UR22, 0x400 ;  /* 0x0000040000167882 */ /* 0x000fe20000000000 */
[----:B------:R-:W-:Y:S04]  /*30a0*/  MOV R0, UR47 ;  /* 0x0000002f00007c02 */ /* 0x000fe80008000f00 */
[----:B------:R-:W-:Y:S01]  /*30b0*/  SHF.L.U32 R3, R0, 0x1f, RZ ;  /* 0x0000001f00037819 */ /* 0x000fe200000006ff */
[----:B--2---:R-:W-:Y:S04]  /*30c0*/  ULEA UR22, UR4, UR22, 0x18 ;  /* 0x0000001604167291 */ /* 0x004fe8000f8ec0ff */
[----:B------:R-:W-:Y:S09]  /*30d0*/  ULEA UR4, UR21, UR22, 0x3 ;  /* 0x0000001615047291 */ /* 0x000ff2000f8e18ff */
[----:B------:R-:W2:Y:S02]  /*30e0*/  SYNCS.PHASECHK.TRANS64.TRYWAIT P0, [UR4+0x38020], R3 ;  /* 0x03802003ff0075a7 */ /* 0x000ea40008001104 */
[----:B--2---:R-:W-:Y:S05]  /*30f0*/  @!P0 BRA `(.L_x_59) ;  /* 0x000001f000b08947 */ /* 0x004fea0003800000 */
.L_x_439:
[----:B------:R-:W-:Y:S01]  /*3100*/  USHF.R.U32.HI UR8, URZ, 0x4, UR22 ;  /* 0x00000004ff087899 */ /* 0x000fe20008011616 */
[----:B------:R-:W-:Y:S01]  /*3110*/  IMAD.MOV.U32 R2, RZ, RZ, RZ ;  /* 0x000000ffff027224 */ /* 0x000fe200078e00ff */
[----:B------:R-:W-:Y:S01]  /*3120*/  USHF.R.U32.HI UR7, URZ, 0x4, UR22 ;  /* 0x00000004ff077899 */ /* 0x000fe20008011616 */
[----:B--2---:R-:W-:Y:S01]  /*3130*/  IMAD.MOV.U32 R0, RZ, RZ, RZ ;  /* 0x000000ffff007224 */ /* 0x004fe200078e00ff */
[----:B------:R-:W-:Y:S01]  /*3140*/  USHF.R.U32.HI UR9, URZ, 0x4, UR22 ;  /* 0x00000004ff097899 */ /* 0x000fe20008011616 */
[----:B------:R-:W-:Y:S01]  /*3150*/  R2UR UR52, R10 ;  /* 0x000000000a3472ca */ /* 0x000fe200000e0000 */
[----:B------:R-:W-:Y:S01]  /*3160*/  USHF.R.U32.HI UR6, URZ, 0x4, UR22 ;  /* 0x00000004ff067899 */ /* 0x000fe20008011616 */
[----:B------:R-:W-:Y:S01]  /*3170*/  R2UR UR46, R2 ;  /* 0x00000000022e72ca */ /* 0x000fe200000e0000 */
[----:B------:R-:W-:Y:S01]  /*3180*/  USHF.R.U32.HI UR5, URZ, 0x4, UR22 ;  /* 0x00000004ff057899 */ /* 0x000fe20008011616 */
[----:B------:R-:W-:Y:S01]  /*3190*/  R2UR UR45, R0 ;  /* 0x00000000002d72ca */ /* 0x000fe200000e0000 */
[----:B------:R-:W-:Y:S01]  /*31a0*/  USHF.R.U32.HI UR4, URZ, 0x4, UR22 ;  /* 0x00000004ff047899 */ /* 0x000fe20008011616 */
[----:B------:R-:W-:Y:S01]  /*31b0*/  R2UR UR44, R2 ;  /* 0x00000000022c72ca */ /* 0x000fe200000e0000 */
[----:B------:R-:W-:Y:S01]  /*31c0*/  ULOP3.LUT UR16, UR8, 0x3fff, URZ, 0xc0, !UPT ;  /* 0x00003fff08107892 */ /* 0x000fe2000f8ec0ff */
[----:B------:R-:W-:Y:S01]  /*31d0*/  R2UR UR43, R0 ;  /* 0x00000000002b72ca */ /* 0x000fe200000e0000 */
[----:B------:R-:W-:Y:S01]  /*31e0*/  USHF.R.U32.HI UR10, URZ, 0x4, UR22 ;  /* 0x00000004ff0a7899 */ /* 0x000fe20008011616 */
[----:B------:R-:W-:Y:S01]  /*31f0*/  R2UR UR42, R2 ;  /* 0x00000000022a72ca */ /* 0x000fe200000e0000 */
[----:B------:R-:W-:Y:S01]  /*3200*/  ULOP3.LUT UR8, UR7, 0x3fff, URZ, 0xc0, !UPT ;  /* 0x00003fff07087892 */ /* 0x000fe2000f8ec0ff */
[----:B------:R-:W-:Y:S01]  /*3210*/  R2UR UR41, R0 ;  /* 0x00000000002972ca */ /* 0x000fe200000e0000 */
[----:B------:R-:W-:Y:S01]  /*3220*/  ULOP3.LUT UR9, UR9, 0x3fff, URZ, 0xc0, !UPT ;  /* 0x00003fff09097892 */ /* 0x000fe2000f8ec0ff */
[----:B------:R-:W-:Y:S01]  /*3230*/  R2UR UR40, R2 ;  /* 0x00000000022872ca */ /* 0x000fe200000e0000 */
[----:B------:R-:W-:Y:S01]  /*3240*/  ULOP3.LUT UR7, UR6, 0x3fff, URZ, 0xc0, !UPT ;  /* 0x00003fff06077892 */ /* 0x000fe2000f8ec0ff */
[----:B------:R-:W-:Y:S01]  /*3250*/  R2UR UR37, R0 ;  /* 0x00000000002572ca */ /* 0x000fe200000e0000 */
[----:B------:R-:W-:Y:S02]  /*3260*/  ULOP3.LUT UR6, UR5, 0x3fff, URZ, 0xc0, !UPT ;  /* 0x00003fff05067892 */ /* 0x000fe4000f8ec0ff */
[----:B------:R-:W-:Y:S02]  /*3270*/  USHF.R.U32.HI UR11, URZ, 0x4, UR22 ;  /* 0x00000004ff0b7899 */ /* 0x000fe40008011616 */
[----:B------:R-:W-:Y:S02]  /*3280*/  ULOP3.LUT UR5, UR4, 0x3fff, URZ, 0xc0, !UPT ;  /* 0x00003fff04057892 */ /* 0x000fe4000f8ec0ff */
[----:B------:R-:W-:Y:S02]  /*3290*/  ULOP3.LUT UR4, UR10, 0x3fff, URZ, 0xc0, !UPT ;  /* 0x00003fff0a047892 */ /* 0x000fe4000f8ec0ff */
[----:B------:R-:W-:Y:S02]  /*32a0*/  ULEA UR20, UR21, UR63, 0xb ;  /* 0x0000003f15147291 */ /* 0x000fe4000f8e58ff */
[----:B------:R-:W-:Y:S02]  /*32b0*/  ULOP3.LUT UR18, UR9, 0x10000, URZ, 0xfc, !UPT ;  /* 0x0001000009127892 */ /* 0x000fe4000f8efcff */
[----:B------:R-:W-:Y:S02]  /*32c0*/  ULOP3.LUT UR16, UR16, 0x10000, URZ, 0xfc, !UPT ;  /* 0x0001000010107892 */ /* 0x000fe4000f8efcff */
[----:B------:R-:W-:Y:S02]  /*32d0*/  ULOP3.LUT UR11, UR11, 0x3fff, URZ, 0xc0, !UPT ;  /* 0x00003fff0b0b7892 */ /* 0x000fe4000f8ec0ff */
[----:B------:R-:W-:Y:S02]  /*32e0*/  ULOP3.LUT UR8, UR8, 0x10000, URZ, 0xfc, !UPT ;  /* 0x0001000008087892 */ /* 0x000fe4000f8efcff */
[----:B------:R-:W-:Y:S02]  /*32f0*/  ULOP3.LUT UR10, UR6, 0x10000, URZ, 0xfc, !UPT ;  /* 0x00010000060a7892 */ /* 0x000fe4000f8efcff */
[----:B------:R-:W-:Y:S02]  /*3300*/  ULOP3.LUT UR7, UR7, 0x10000, URZ, 0xfc, !UPT ;  /* 0x0001000007077892 */ /* 0x000fe4000f8efcff */
[----:B------:R-:W-:Y:S02]  /*3310*/  ULOP3.LUT UR6, UR4, 0x10000, URZ, 0xfc, !UPT ;  /* 0x0001000004067892 */ /* 0x000fe4000f8efcff */
[----:B------:R-:W-:Y:S02]  /*3320*/  UIADD3 UR24, UPT, UPT, UR20, 0x2, URZ ;  /* 0x0000000214187890 */ /* 0x000fe4000fffe0ff */
[----:B------:R-:W-:Y:S02]  /*3330*/  UIADD3 UR18, UPT, UPT, UR18, 0x2, URZ ;  /* 0x0000000212127890 */ /* 0x000fe4000fffe0ff */
[----:B------:R-:W-:Y:S02]  /*3340*/  UIADD3 UR26, UPT, UPT, UR20, 0x4, URZ ;  /* 0x00000004141a7890 */ /* 0x000fe4000fffe0ff */
[----:B------:R-:W-:Y:S02]  /*3350*/  ULOP3.LUT UR5, UR5, 0x10000, URZ, 0xfc, !UPT ;  /* 0x0001000005057892 */ /* 0x000fe4000f8efcff */
[----:B------:R-:W-:Y:S02]  /*3360*/  UIADD3 UR16, UPT, UPT, UR16, 0x4, URZ ;  /* 0x0000000410107890 */ /* 0x000fe4000fffe0ff */
[----:B------:R-:W-:Y:S02]  /*3370*/  UIADD3 UR28, UPT, UPT, UR20, 0x6, URZ ;  /* 0x00000006141c7890 */ /* 0x000fe4000fffe0ff */
[----:B------:R-:W-:Y:S02]  /*3380*/  ULOP3.LUT UR11, UR11, 0x10000, URZ, 0xfc, !UPT ;  /* 0x000100000b0b7892 */ /* 0x000fe4000f8efcff */
[----:B------:R-:W-:Y:S02]  /*3390*/  UIADD3 UR14, UPT, UPT, UR8, 0x6, URZ ;  /* 0x00000006080e7890 */ /* 0x000fe4000fffe0ff */
        /* <DEDUP_REMOVED lines=9> */
[----:B------:R-:W-:Y:S02]  /*3430*/  UISETP.NE.AND UP4, UPT, UR52, URZ, UPT ;  /* 0x000000ff3400728c */ /* 0x000fe4000bf85270 */
[----:B------:R-:W-:Y:S01]  /*3440*/  UISETP.NE.AND UP0, UPT, UR23, 0x3, UPT ;  /* 0x000000031700788c */ /* 0x000fe2000bf05270 */
        /* <DEDUP_REMOVED lines=30> */
[----:B--2---:R-:W-:Y:S01]  /*3630*/  USEL UR6, URZ, 0x1, UP0 ;  /* 0x00000001ff067887 */ /* 0x004fe20008000000 */
[----:B------:R3:W-:Y:S01]  /*3640*/  UTCHMMA gdesc[UR10], gdesc[UR32], tmem[UR41], tmem[UR54], idesc[UR55], UPT ;  /* 0x00ff36200a0075ea */ /* 0x0007e2000b800029 */
[----:B------:R-:W-:Y:S02]  /*3650*/  USEL UR46, UR23, URZ, UP0 ;  /* 0x000000ff172e7287 */ /* 0x000fe40008000000 */
[----:B------:R-:W-:Y:S01]  /*3660*/  ULOP3.LUT UR47, UR47, UR6, URZ, 0x3c, !UPT ;  /* 0x000000062f2f7292 */ /* 0x000fe2000f8e3cff */
[----:B------:R-:W-:Y:S01]  /*3670*/  UMOV UR51, 0x8200490 ;  /* 0x0820049000337882 */ /* 0x000fe20000000000 */
[----:B------:R-:W-:Y:S01]  /*3680*/  UMOV UR35, 0x40004040 ;  /* 0x4000404000237882 */ /* 0x000fe20000000000 */
[----:B------:R-:W-:Y:S01]  /*3690*/  UMOV UR9, 0x40004040 ;  /* 0x4000404000097882 */ /* 0x000fe20000000000 */
[----:B------:R-:W-:Y:S01]  /*36a0*/  UMOV UR48, 0x0 ;  /* 0x0000000000307882 */ /* 0x000fe20000000000 */
[----:B------:R3:W-:Y:S01]  /*36b0*/  UTCHMMA gdesc[UR8], gdesc[UR34], tmem[UR40], tmem[UR50], idesc[UR51], UPT ;  /* 0x00ff3222080075ea */ /* 0x0007e2000b800028 */
[----:B------:R-:W-:Y:S01]  /*36c0*/  UMOV UR49, 0x8200490 ;  /* 0x0820049000317882 */ /* 0x000fe20000000000 */
[----:B------:R-:W-:Y:S01]  /*36d0*/  UMOV UR39, 0x40004040 ;  /* 0x4000404000277882 */ /* 0x000fe20000000000 */
[----:B------:R-:W-:Y:S02]  /*36e0*/  UMOV UR5, 0x40004040 ;  /* 0x4000404000057882 */ /* 0x000fe40000000000 */
[----:B------:R3:W-:Y:S01]  /*36f0*/  UTCHMMA gdesc[UR4], gdesc[UR38], tmem[UR37], tmem[UR48], idesc[UR49], UPT ;  /* 0x00ff3026040075ea */ /* 0x0007e2000b800025 */
[----:B------:R-:W-:Y:S05]  /*3700*/  BRA.U UP4, `(.L_x_60) ;  /* 0x0000000104047547 */ /* 0x000fea000b800000 */
[----:B---3--:R-:W-:Y:S05]  /*3710*/  BPT.TRAP 0x1 ;  /* 0x000000040000795c */ /* 0x008fea0000300000 */
.L_x_60:
[----:B---3--:R-:W-:Y:S09]  /*3720*/  UIADD3 UR4, UPT, UPT, UR22, 0x38050, URZ ;  /* 0x0003805016047890 */ /* 0x008ff2000fffe0ff */
[----:B------:R2:W-:Y:S01]  /*3730*/  UTCBAR [UR4], URZ ;  /* 0x000000ff040073e9 */ /* 0x0005e200080000ff */
[----:B------:R-:W-:Y:S05]  /*3740*/  BRA.U UP5, `(.L_x_61) ;  /* 0x0000000105047547 */ /* 0x000fea000b800000 */
[----:B--2---:R-:W-:Y:S05]  /*3750*/  BPT.TRAP 0x1 ;  /* 0x000000040000795c */ /* 0x004fea0000300000 */
.L_x_61:
[----:B------:R-:W-:Y:S01]  /*3760*/  IMAD.U32 R0, RZ, RZ, UR58 ;  /* 0x0000003aff007e24 */ /* 0x000fe2000f8e00ff */
[----:B--2---:R-:W-:Y:S04]  /*3770*/  R2UR UR4, R9 ;  /* 0x00000000090472ca */ /* 0x004fe800000e0000 */
[----:B------:R-:W-:Y:S04]  /*3780*/  SHF.L.U32 R3, R0, 0x1f, RZ ;  /* 0x0000001f00037819 */ /* 0x000fe800000006ff */
[----:B------:R-:W2:Y:S05]  /*3790*/  SYNCS.PHASECHK.TRANS64.TRYWAIT P0, [UR22+0x380a8], R3 ;  /* 0x0380a803ff0075a7 */ /* 0x000eaa0008001116 */
[----:B------:R-:W-:Y:S01]  /*37a0*/  UISETP.NE.AND UP3, UPT, UR4, URZ, UPT ;  /* 0x000000ff0400728c */ /* 0x000fe2000bf65270 */
[----:B--2---:R-:W-:Y:S10]  /*37b0*/  @!P0 BRA `(.L_x_62) ;  /* 0x000001ec00188947 */ /* 0x004ff40003800000 */
.L_x_441:
[----:B------:R-:W-:Y:S05]  /*37c0*/  BRA.U UP3, `(.L_x_63) ;  /* 0x0000000103047547 */ /* 0x000fea000b800000 */
[----:B------:R-:W-:Y:S05]  /*37d0*/  BPT.TRAP 0x1 ;  /* 0x000000040000795c */ /* 0x000fea0000300000 */
.L_x_63:
[----:B--2---:R-:W-:Y:S02]  /*37e0*/  IMAD.U32 R0, RZ, RZ, UR59 ;  /* 0x0000003bff007e24 */ /* 0x004fe4000f8e00ff */
[----:B------:R-:W-:Y:S03]  /*37f0*/  IMAD.MOV.U32 R2, RZ, RZ, 0x180 ;  /* 0x00000180ff027424 */ /* 0x000fe600078e00ff */
[----:B-1----:R-:W-:Y:S01]  /*3800*/  SHF.L.U32 R4, R0, 0x1f, RZ ;  /* 0x0000001f00047819 */ /* 0x002fe200000006ff */
[----:B------:R-:W-:Y:S03]  /*3810*/  HFMA2 R0, -RZ, RZ, 0, 9.5367431640625e-06 ;  /* 0x000000a0ff007431 */ /* 0x000fe600000001ff */
[----:B------:R-:W1:Y:S02]  /*3820*/  SYNCS.PHASECHK.TRANS64.TRYWAIT P0, [UR22+0x38068], R4 ;  /* 0x03806804ff0075a7 */ /* 0x000e640008001116 */
[----:B-1----:R-:W-:Y:S05]  /*3830*/  @!P0 BRA `(.L_x_64) ;  /* 0x000001ec00108947 */ /* 0x002fea0003800000 */
.L_x_443:
[----:B------:R-:W-:Y:S01]  /*3840*/  UIADD3 UR4, UPT, UPT, UR22, 0x10000, URZ ;  /* 0x0001000016047890 */ /* 0x000fe2000fffe0ff */
[----:B------:R-:W-:Y:S01]  /*3850*/  R2UR UR54, R0 ;  /* 0x00000000003672ca */ /* 0x000fe200000e0000 */
[----:B------:R-:W-:Y:S01]  /*3860*/  UISETP.NE.U32.AND UP0, UPT, UR36, URZ, UPT ;  /* 0x000000ff2400728c */ /* 0x000fe2000bf05070 */
[----:B------:R-:W-:Y:S01]  /*3870*/  IMAD.MOV.U32 R0, RZ, RZ, 0x180 ;  /* 0x00000180ff007424 */ /* 0x000fe200078e00ff */
[----:B------:R-:W-:Y:S01]  /*3880*/  USHF.R.U32.HI UR4, URZ, 0x4, UR4 ;  /* 0x00000004ff047899 */ /* 0x000fe20008011604 */
[----:B------:R-:W-:Y:S01]  /*3890*/  R2UR UR55, R2 ;  /* 0x00000000023772ca */ /* 0x000fe200000e0000 */
[----:B------:R-:W-:Y:S01]  /*38a0*/  IMAD.MOV.U32 R2, RZ, RZ, 0xb0 ;  /* 0x000000b0ff027424 */ /* 0x000fe200078e00ff */
[----:B------:R-:W-:Y:S01]  /*38b0*/  UMOV UR5, 0x40004040 ;  /* 0x4000404000057882 */ /* 0x000fe20000000000 */
[----:B------:R-:W-:Y:S01]  /*38c0*/  ULOP3.LUT UR4, UR4, 0x3fff, URZ, 0xc0, !UPT ;  /* 0x00003fff04047892 */ /* 0x000fe2000f8ec0ff */
[C---:B------:R-:W-:Y:S01]  /*38d0*/  R2UR UR52, R0.reuse ;  /* 0x00000000003472ca */ /* 0x040fe200000e0000 */
[----:B-1----:R-:W-:Y:S01]  /*38e0*/  IMAD.MOV.U32 R3, RZ, RZ, 0xa8 ;  /* 0x000000a8ff037424 */ /* 0x002fe200078e00ff */
[----:B------:R-:W-:Y:S01]  /*38f0*/  R2UR UR50, R0 ;  /* 0x00000000003272ca */ /* 0x000fe200000e0000 */
[----:B------:R-:W-:Y:S01]  /*3900*/  ULOP3.LUT UR56, UR4, 0x4000000, URZ, 0xfc, !UPT ;  /* 0x0400000004387892 */ /* 0x000fe2000f8efcff */
[----:B------:R-:W-:Y:S01]  /*3910*/  IMAD.MOV.U32 R0, RZ, RZ, 0xc0 ;  /* 0x000000c0ff007424 */ /* 0x000fe200078e00ff */
[----:B------:R-:W-:Y:S01]  /*3920*/  R2UR UR49, R2 ;  /* 0x00000000023172ca */ /* 0x000fe200000e0000 */
[----:B------:R-:W-:Y:S01]  /*3930*/  IMAD.MOV.U32 R2, RZ, RZ, 0x180 ;  /* 0x00000180ff027424 */ /* 0x000fe200078e00ff */
[----:B------:R-:W-:Y:S01]  /*3940*/  ULEA UR4, UR53, UR56, 0xb ;  /* 0x0000003835047291 */ /* 0x000fe2000f8e58ff */
[----:B------:R-:W-:Y:S01]  /*3950*/  R2UR UR51, R3 ;  /* 0x00000000033372ca */ /* 0x000fe200000e0000 */
[----:B------:R-:W-:Y:S01]  /*3960*/  IMAD.MOV.U32 R3, RZ, RZ, 0xb8 ;  /* 0x000000b8ff037424 */ /* 0x000fe200078e00ff */
[----:B------:R-:W-:Y:S01]  /*3970*/  R2UR UR43, R0 ;  /* 0x00000000002b72ca */ /* 0x000fe200000e0000 */
[----:B------:R-:W-:Y:S01]  /*3980*/  UIADD3 UR18, UPT, UPT, UR4, 0x80, URZ ;  /* 0x0000008004127890 */ /* 0x000fe2000fffe0ff */
[----:B------:R-:W-:Y:S01]  /*3990*/  IMAD.MOV.U32 R0, RZ, RZ, 0xc8 ;  /* 0x000000c8ff007424 */ /* 0x000fe200078e00ff */
[----:B------:R-:W-:Y:S01]  /*39a0*/  UIADD3 UR16, UPT, UPT, UR4, 0x100, URZ ;  /* 0x0000010004107890 */ /* 0x000fe2000fffe0ff */
[C---:B------:R-:W-:Y:S01]  /*39b0*/  R2UR UR48, R2.reuse ;  /* 0x00000000023072ca */ /* 0x040fe200000e0000 */
[----:B------:R-:W-:Y:S01]  /*39c0*/  UIADD3 UR14, UPT, UPT, UR4, 0x180, URZ ;  /* 0x00000180040e7890 */ /* 0x000fe2000fffe0ff */
[----:B------:R-:W-:Y:S01]  /*39d0*/  R2UR UR44, R2 ;  /* 0x00000000022c72ca */ /* 0x000fe200000e0000 */
[----:B------:R-:W-:Y:S01]  /*39e0*/  UIADD3 UR12, UPT, UPT, UR4, 0x200, URZ ;  /* 0x00000200040c7890 */ /* 0x000fe2000fffe0ff */
[----:B------:R-:W-:Y:S01]  /*39f0*/  IMAD.MOV.U32 R2, RZ, RZ, 0xd0 ;  /* 0x000000d0ff027424 */ /* 0x000fe200078e00ff */
[----:B------:R-:W-:Y:S01]  /*3a00*/  UIADD3 UR10, UPT, UPT, UR4, 0x280, URZ ;  /* 0x00000280040a7890 */ /* 0x000fe2000fffe0ff */
[----:B------:R-:W-:Y:S01]  /*3a10*/  R2UR UR42, R0 ;  /* 0x00000000002a72ca */ /* 0x000fe200000e0000 */
[----:B------:R-:W-:Y:S01]  /*3a20*/  UIADD3 UR8, UPT, UPT, UR4, 0x300, URZ ;  /* 0x0000030004087890 */ /* 0x000fe2000fffe0ff */
[----:B------:R-:W-:Y:S01]  /*3a30*/  IMAD.MOV.U32 R0, RZ, RZ, 0x180 ;  /* 0x00000180ff007424 */ /* 0x000fe200078e00ff */
[----:B------:R-:W-:Y:S01]  /*3a40*/  UIADD3 UR6, UPT, UPT, UR4, 0x380, URZ ;  /* 0x0000038004067890 */ /* 0x000fe2000fffe0ff */
[----:B------:R-:W-:Y:S01]  /*3a50*/  R2UR UR37, R2 ;  /* 0x00000000022572ca */ /* 0x000fe200000e0000 */
[----:B------:R-:W-:Y:S01]  /*3a60*/  IMAD.MOV.U32 R2, RZ, RZ, 0xd8 ;  /* 0x000000d8ff027424 */ /* 0x000fe200078e00ff */
[----:B------:R-:W-:Y:S01]  /*3a70*/  R2UR UR45, R3 ;  /* 0x00000000032d72ca */ /* 0x000fe200000e0000 */
[----:B------:R-:W-:Y:S01]  /*3a80*/  UMOV UR76, 0x0 ;  /* 0x00000000004c7882 */ /* 0x000fe20000000000 */
[----:B------:R-:W-:Y:S01]  /*3a90*/  MOV.SPILL R5, UR21 ;  /* 0x0000001500057c02 */ /* 0x000fe20009000f00 */
[----:B------:R-:W-:Y:S01]  /*3aa0*/  UMOV UR21, 0x8210490 ;  /* 0x0821049000157882 */ /* 0x000fe20000000000 */
[----:B------:R-:W-:Y:S01]  /*3ab0*/  MOV.SPILL R4, UR20 ;  /* 0x0000001400047c02 */ /* 0x000fe20009000f00 */
[----:B------:R-:W-:Y:S01]  /*3ac0*/  UMOV UR20, 0x0 ;  /* 0x0000000000147882 */ /* 0x000fe20000000000 */
[C---:B------:R-:W-:Y:S01]  /*3ad0*/  R2UR UR41, R0.reuse ;  /* 0x00000000002972ca */ /* 0x040fe200000e0000 */
[----:B------:R1:W-:Y:S01]  /*3ae0*/  UTCHMMA tmem[UR54], gdesc[UR4], tmem[UR55], tmem[UR20], idesc[UR21], UP0 ;  /* 0x00ff1404360079ea */ /* 0x0003e20008000037 */
[----:B------:R-:W-:Y:S01]  /*3af0*/  R2UR UR40, R0 ;  /* 0x00000000002872ca */ /* 0x000fe200000e0000 */
[----:B------:R-:W-:Y:S01]  /*3b00*/  UMOV UR77, 0x8210490 ;  /* 0x08210490004d7882 */ /* 0x000fe20000000000 */
[----:B------:R-:W-:Y:S01]  /*3b10*/  R2UR UR23, R2 ;  /* 0x00000000021772ca */ /* 0x000fe200000e0000 */
[----:B------:R-:W-:Y:S01]  /*3b20*/  UMOV UR19, 0x40004040 ;  /* 0x4000404000137882 */ /* 0x000fe20000000000 */
[----:B------:R-:W-:Y:S01]  /*3b30*/  R2UR UR36, R0 ;  /* 0x00000000002472ca */ /* 0x000fe200000e0000 */
[----:B------:R2:W-:Y:S01]  /*3b40*/  UTCHMMA tmem[UR51], gdesc[UR18], tmem[UR52], tmem[UR76], idesc[UR77], UPT ;  /* 0x00ff4c12330079ea */ /* 0x0005e2000b800034 */
        /* <DEDUP_REMOVED lines=19> */
[----:B-1----:R-:W-:Y:S01]  /*3c80*/  R2UR.FILL UR21, R5 ;  /* 0x00000000051572ca */ /* 0x002fe200004e0000 */
[----:B------:R2:W-:Y:S01]  /*3c90*/  UTCHMMA tmem[UR37], gdesc[UR8], tmem[UR40], tmem[UR66], idesc[UR67], UPT ;  /* 0x00ff4208250079ea */ /* 0x0005e2000b800028 */
[----:B------:R-:W-:Y:S01]  /*3ca0*/  UMOV UR64, 0x0 ;  /* 0x0000000000407882 */ /* 0x000fe20000000000 */
[----:B------:R-:W-:Y:S01]  /*3cb0*/  UMOV UR65, 0x8210490 ;  /* 0x0821049000417882 */ /* 0x000fe20000000000 */
[----:B------:R-:W-:Y:S01]  /*3cc0*/  R2UR.FILL UR20, R4 ;  /* 0x00000000041472ca */ /* 0x000fe200004e0000 */
[----:B------:R-:W-:Y:S02]  /*3cd0*/  UMOV UR7, 0x40004040 ;  /* 0x4000404000077882 */ /* 0x000fe40000000000 */
[----:B------:R2:W-:Y:S01]  /*3ce0*/  UTCHMMA tmem[UR23], gdesc[UR6], tmem[UR36], tmem[UR64], idesc[UR65], UPT ;  /* 0x00ff4006170079ea */ /* 0x0005e2000b800024 */
[----:B------:R-:W-:Y:S11]  /*3cf0*/  BRA.U UP5, `(.L_x_65) ;  /* 0x0000000105047547 */ /* 0x000ff6000b800000 */
[----:B--2---:R-:W-:Y:S05]  /*3d00*/  BPT.TRAP 0x1 ;  /* 0x000000040000795c */ /* 0x004fea0000300000 */
.L_x_65:
[----:B------:R-:W-:Y:S02]  /*3d10*/  UIADD3 UR4, UPT, UPT, UR22, 0x38098, URZ ;  /* 0x0003809816047890 */ /* 0x000fe4000fffe0ff */
[----:B------:R-:W-:Y:S07]  /*3d20*/  ULOP3.LUT UR58, UR58, 0x1, URZ, 0x3c, !UPT ;  /* 0x000000013a3a7892 */ /* 0x000fee000f8e3cff */
[----:B------:R1:W-:Y:S01]  /*3d30*/  UTCBAR [UR4], URZ ;  /* 0x000000ff040073e9 */ /* 0x0003e200080000ff */
[----:B------:R-:W-:Y:S05]  /*3d40*/  BRA.U !UP1, `(.L_x_66) ;  /* 0x0000000109047547 */ /* 0x000fea000b800000 */
[----:B-12---:R-:W-:Y:S05]  /*3d50*/  BPT.TRAP 0x1 ;  /* 0x000000040000795c */ /* 0x006fea0000300000 */
.L_x_66:
[----:B--2---:R-:W-:Y:S01]  /*3d60*/  USHF.R.U32.HI UR6, URZ, 0x4, UR22 ;  /* 0x00000004ff067899 */ /* 0x004fe20008011616 */
[----:B------:R-:W-:Y:S01]  /*3d70*/  IMAD.MOV.U32 R2, RZ, RZ, 0x80 ;  /* 0x00000080ff027424 */ /* 0x000fe200078e00ff */
[----:B------:R-:W-:Y:S01]  /*3d80*/  USHF.R.U32.HI UR5, URZ, 0x4, UR22 ;  /* 0x00000004ff057899 */ /* 0x000fe20008011616 */
[----:B------:R-:W-:Y:S01]  /*3d90*/  IMAD.MOV.U32 R0, RZ, RZ, 0x80 ;  /* 0x00000080ff007424 */ /* 0x000fe200078e00ff */
[----:B-1----:R-:W-:Y:S02]  /*3da0*/  USHF.R.U32.HI UR4, URZ, 0x4, UR22 ;  /* 0x00000004ff047899 */ /* 0x002fe40008011616 */
        /* <DEDUP_REMOVED lines=8> */
[----:B------:R-:W-:Y:S01]  /*3e30*/  ULEA UR10, UR57, UR22, 0x3 ;  /* 0x00000016390a7291 */ /* 0x000fe2000f8e18ff */
        /* <DEDUP_REMOVED lines=8> */
[----:B------:R-:W-:Y:S02]  /*3ec0*/  UIADD3 UR7, UPT, UPT, UR10, 0x38038, URZ ;  /* 0x000380380a077890 */ /* 0x000fe4000fffe0ff */
[----:B------:R-:W-:Y:S02]  /*3ed0*/  ULOP3.LUT UR4, UR4, 0x10000, URZ, 0xfc, !UPT ;  /* 0x0001000004047892 */ /* 0x000fe4000f8efcff */
[----:B------:R-:W-:Y:S02]  /*3ee0*/  UIADD3 UR18, UPT, UPT, UR8, 0x802, URZ ;  /* 0x0000080208127890 */ /* 0x000fe4000fffe0ff */
[----:B------:R-:W-:Y:S02]  /*3ef0*/  UIADD3 UR16, UPT, UPT, UR6, 0x804, URZ ;  /* 0x0000080406107890 */ /* 0x000fe4000fffe0ff */
[----:B------:R-:W-:Y:S01]  /*3f00*/  UIADD3 UR14, UPT, UPT, UR4, 0x806, URZ ;  /* 0x00000806040e7890 */ /* 0x000fe2000fffe0ff */
[----:B------:R1:W-:Y:S01]  /*3f10*/  UTCBAR [UR7], URZ ;  /* 0x000000ff070073e9 */ /* 0x0003e200080000ff */
[----:B------:R-:W-:Y:S02]  /*3f20*/  UIADD3 UR12, UPT, UPT, UR5, 0xc00, URZ ;  /* 0x00000c00050c7890 */ /* 0x000fe4000fffe0ff */
[----:B------:R-:W-:Y:S02]  /*3f30*/  UIADD3 UR10, UPT, UPT, UR5, 0xc02, URZ ;  /* 0x00000c02050a7890 */ /* 0x000fe4000fffe0ff */
[----:B------:R-:W-:Y:S02]  /*3f40*/  UIADD3 UR8, UPT, UPT, UR5, 0xc04, URZ ;  /* 0x00000c0405087890 */ /* 0x000fe4000fffe0ff */
[----:B------:R-:W-:Y:S02]  /*3f50*/  UIADD3 UR4, UPT, UPT, UR5, 0xc06, URZ ;  /* 0x00000c0605047890 */ /* 0x000fe4000fffe0ff */
[----:B------:R-:W-:Y:S01]  /*3f60*/  UIADD3 UR6, UPT, UPT, UR57, 0x1, URZ ;  /* 0x0000000139067890 */ /* 0x000fe2000fffe0ff */
[----:B------:R-:W-:Y:S01]  /*3f70*/  UMOV UR44, UR20 ;  /* 0x00000014002c7c82 */ /* 0x000fe20008000000 */
[----:B------:R-:W-:Y:S02]  /*3f80*/  UIADD3 UR20, UPT, UPT, UR5, 0x800, URZ ;  /* 0x0000080005147890 */ /* 0x000fe4000fffe0ff */
[----:B------:R-:W-:Y:S01]  /*3f90*/  UISETP.NE.AND UP0, UPT, UR6, 0x3, UPT ;  /* 0x000000030600788c */ /* 0x000fe2000bf05270 */
[----:B------:R-:W-:Y:S01]  /*3fa0*/  UMOV UR74, 0x0 ;  /* 0x00000000004a7882 */ /* 0x000fe20000000000 */
[----:B------:R-:W-:Y:S02]  /*3fb0*/  UMOV UR75, 0x8200490 ;  /* 0x08200490004b7882 */ /* 0x000fe40000000000 */
[----:B------:R-:W-:Y:S01]  /*3fc0*/  USEL UR6, UR6, URZ, UP0 ;  /* 0x000000ff06067287 */ /* 0x000fe20008000000 */
[----:B------:R-:W-:Y:S01]  /*3fd0*/  UMOV UR45, 0x40004040 ;  /* 0x40004040002d7882 */ /* 0x000fe20000000000 */
[----:B------:R-:W-:Y:S01]  /*3fe0*/  UMOV UR21, 0x40004040 ;  /* 0x4000404000157882 */ /* 0x000fe20000000000 */
[----:B------:R-:W-:Y:S01]  /*3ff0*/  UMOV UR72, 0x0 ;  /* 0x0000000000487882 */ /* 0x000fe20000000000 */
[----:B------:R1:W-:Y:S01]  /*4000*/  UTCHMMA gdesc[UR20], gdesc[UR44], tmem[UR51], tmem[UR74], idesc[UR75], !UPT ;  /* 0x00ff4a2c140075ea */ /* 0x0003e2000f800033 */
[----:B------:R-:W-:Y:S01]  /*4010*/  UMOV UR73, 0x8200490 ;  /* 0x0820049000497882 */ /* 0x000fe20000000000 */
[----:B------:R-:W-:Y:S01]  /*4020*/  UMOV UR42, UR24 ;  /* 0x00000018002a7c82 */ /* 0x000fe20008000000 */
[----:B------:R-:W-:Y:S01]  /*4030*/  UMOV UR43, 0x40004040 ;  /* 0x40004040002b7882 */ /* 0x000fe20000000000 */
[----:B------:R-:W-:Y:S01]  /*4040*/  UMOV UR19, 0x40004040 ;  /* 0x4000404000137882 */ /* 0x000fe20000000000 */
[----:B------:R-:W-:Y:S01]  /*4050*/  UMOV UR70, 0x0 ;  /* 0x0000000000467882 */ /* 0x000fe20000000000 */
[----:B------:R1:W-:Y:S01]  /*4060*/  UTCHMMA gdesc[UR18], gdesc[UR42], tmem[UR50], tmem[UR72], idesc[UR73], UPT ;  /* 0x00ff482a120075ea */ /* 0x0003e2000b800032 */
        /* <DEDUP_REMOVED lines=32> */
[----:B------:R-:W-:Y:S02]  /*4270*/  UMOV UR5, 0x40004040 ;  /* 0x4000404000057882 */ /* 0x000fe40000000000 */
[----:B------:R1:W-:Y:S01]  /*4280*/  UTCHMMA gdesc[UR4], gdesc[UR24], tmem[UR23], tmem[UR52], idesc[UR53], UPT ;  /* 0x00ff3418040075ea */ /* 0x0003e2000b800017 */
[----:B------:R-:W-:Y:S05]  /*4290*/  BRA.U UP3, `(.L_x_67) ;  /* 0x0000000103047547 */ /* 0x000fea000b800000 */
[----:B-1----:R-:W-:Y:S05]  /*42a0*/  BPT.TRAP 0x1 ;  /* 0x000000040000795c */ /* 0x002fea0000300000 */
.L_x_67:
[----:B-1----:R-:W-:Y:S09]  /*42b0*/  UIADD3 UR4, UPT, UPT, UR22, 0x38060, URZ ;  /* 0x0003806016047890 */ /* 0x002ff2000fffe0ff */
[----:B------:R1:W-:Y:S01]  /*42c0*/  UTCBAR [UR4], URZ ;  /* 0x000000ff040073e9 */ /* 0x0003e200080000ff */
[----:B------:R-:W-:Y:S05]  /*42d0*/  BRA.U !UP1, `(.L_x_68) ;  /* 0x0000000109047547 */ /* 0x000fea000b800000 */
[----:B-1----:R-:W-:Y:S05]  /*42e0*/  BPT.TRAP 0x1 ;  /* 0x000000040000795c */ /* 0x002fea0000300000 */
.L_x_68:
[----:B-1----:R-:W-:Y:S04]  /*42f0*/  ULEA UR4, UR6, UR22, 0x3 ;  /* 0x0000001606047291 */ /* 0x002fe8000f8e18ff */
[----:B------:R-:W-:Y:S02]  /*4300*/  UIADD3 UR5, UPT, UPT, UR4, 0x38038, URZ ;  /* 0x0003803804057890 */ /* 0x000fe4000fffe0ff */
[----:B------:R-:W-:Y:S04]  /*4310*/  UIADD3 UR4, UPT, UPT, UR6, 0x1, URZ ;  /* 0x0000000106047890 */ /* 0x000fe8000fffe0ff */
[----:B------:R-:W-:Y:S03]  /*4320*/  UISETP.NE.AND UP0, UPT, UR4, 0x3, UPT ;  /* 0x000000030400788c */ /* 0x000fe6000bf05270 */
[----:B------:R1:W-:Y:S01]  /*4330*/  UTCBAR [UR5], URZ ;  /* 0x000000ff050073e9 */ /* 0x0003e200080000ff */
[----:B------:R-:W-:Y:S01]  /*4340*/  USEL UR57, UR4, URZ, UP0 ;  /* 0x000000ff04397287 */ /* 0x000fe20008000000 */
[----:B------:R-:W-:Y:S11]  /*4350*/  BRA.U !UP1, `(.L_x_69) ;  /* 0x0000000109047547 */ /* 0x000ff6000b800000 */
[----:B-1----:R-:W-:Y:S05]  /*4360*/  BPT.TRAP 0x1 ;  /* 0x000000040000795c */ /* 0x002fea0000300000 */
.L_x_69:
[----:B------:R-:W-:Y:S01]  /*4370*/  ULEA UR4, UR46, UR22, 0x3 ;  /* 0x000000162e047291 */ /* 0x000fe2000f8e18ff */
[----:B------:R-:W-:Y:S04]  /*4380*/  MOV R0, UR47 ;  /* 0x0000002f00007c02 */ /* 0x000fe80008000f00 */
[----:B------:R-:W-:Y:S04]  /*4390*/  SHF.L.U32 R3, R0, 0x1f, RZ ;  /* 0x0000001f00037819 */ /* 0x000fe800000006ff */
[----:B------:R-:W2:Y:S02]  /*43a0*/  SYNCS.PHASECHK.TRANS64.TRYWAIT P0, [UR4+0x38020], R3 ;  /* 0x03802003ff0075a7 */ /* 0x000ea40008001104 */
[----:B--2---:R-:W-:Y:S05]  /*43b0*/  @!P0 BRA `(.L_x_70) ;  /* 0x000001e000488947 */ /* 0x004fea0003800000 */
.L_x_445:
[----:B------:R-:W-:Y:S04]  /*43c0*/  UIADD3 UR4, UPT, UPT, UR46, 0x1, URZ ;  /* 0x000000012e047890 */ /* 0x000fe8000fffe0ff */
[----:B------:R-:W-:Y:S04]  /*43d0*/  UISETP.NE.AND UP0, UPT, UR4, 0x3, UPT ;  /* 0x000000030400788c */ /* 0x000fe8000bf05270 */
[----:B-1----:R-:W-:Y:S02]  /*43e0*/  USEL UR5, URZ, 0x1, UP0 ;  /* 0x00000001ff057887 */ /* 0x002fe40008000000 */
[----:B------:R-:W-:Y:S02]  /*43f0*/  USEL UR21, UR4, URZ, UP0 ;  /* 0x000000ff04157287 */ /* 0x000fe40008000000 */
[----:B------:R-:W-:Y:S01]  /*4400*/  ULOP3.LUT UR47, UR47, UR5, URZ, 0x3c, !UPT ;  /* 0x000000052f2f7292 */ /* 0x000fe2000f8e3cff */
[----:B------:R-:W-:Y:S11]  /*4410*/  BRA.U UP5, `(.L_x_71) ;  /* 0x0000000105047547 */ /* 0x000ff6000b800000 */
[----:B------:R-:W-:Y:S05]  /*4420*/  BPT.TRAP 0x1 ;  /* 0x000000040000795c */ /* 0x000fea0000300000 */
.L_x_71:
[----:B--2---:R-:W-:Y:S04]  /*4430*/  MOV R0, UR58 ;  /* 0x0000003a00007c02 */ /* 0x004fe80008000f00 */
[----:B------:R-:W-:Y:S04]  /*4440*/  SHF.L.U32 R3, R0, 0x1f, RZ ;  /* 0x0000001f00037819 */ /* 0x000fe800000006ff */
[----:B------:R-:W1:Y:S02]  /*4450*/  SYNCS.PHASECHK.TRANS64.TRYWAIT P0, [UR22+0x380a0], R3 ;  /* 0x0380a003ff0075a7 */ /* 0x000e640008001116 */
[----:B-1----:R-:W-:Y:S05]  /*4460*/  @!P0 BRA `(.L_x_72) ;  /* 0x000001e000348947 */ /* 0x002fea0003800000 */
.L_x_447:
[----:B------:R-:W-:Y:S05]  /*4470*/  BRA.U UP4, `(.L_x_73) ;  /* 0x0000000104047547 */ /* 0x000fea000b800000 */
[----:B------:R-:W-:Y:S05]  /*4480*/  BPT.TRAP 0x1 ;  /* 0x000000040000795c */ /* 0x000fea0000300000 */
.L_x_73:
[----:B------:R-:W-:Y:S01]  /*4490*/  ULOP3.LUT UR20, UR61, 0x1, URZ, 0x3c, !UPT ;  /* 0x000000013d147892 */ /* 0x000fe2000f8e3cff */
[----:B------:R-:W-:Y:S02]  /*44a0*/  HFMA2 R4, -RZ, RZ, 0, 1.9073486328125e-06 ;  /* 0x00000020ff047431 */ /* 0x000fe400000001ff */
[----:B-1----:R-:W-:Y:S01]  /*44b0*/  IMAD.MOV.U32 R3, RZ, RZ, 0x100 ;  /* 0x00000100ff037424 */ /* 0x002fe200078e00ff */
[----:B------:R-:W-:Y:S02]  /*44c0*/  MOV R2, 0x28 ;  /* 0x0000002800027802 */ /* 0x000fe40000000f00 */
[----:B------:R-:W-:Y:S05]  /*44d0*/  IMAD.U32 R0, RZ, RZ, UR20 ;  /* 0x00000014ff007e24 */ /* 0x000fea000f8e00ff */
[----:B------:R-:W-:Y:S01]  /*44e0*/  SHF.L.U32 R5, R0, 0x1f, RZ ;  /* 0x0000001f00057819 */ /* 0x000fe200000006ff */
[----:B------:R-:W-:Y:S03]  /*44f0*/  IMAD.MOV.U32 R0, RZ, RZ, 0x100 ;  /* 0x00000100ff007424 */ /* 0x000fe600078e00ff */
[----:B------:R-:W1:Y:S02]  /*4500*/  SYNCS.PHASECHK.TRANS64.TRYWAIT P0, [UR22+0x38058], R5 ;  /* 0x03805805ff0075a7 */ /* 0x000e640008001116 */
[----:B-1----:R-:W-:Y:S05]  /*4510*/  @!P0 BRA `(.L_x_74) ;  /* 0x000001e000208947 */ /* 0x002fea0003800000 */
.L_x_449:
[----:B------:R-:W-:Y:S01]  /*4520*/  ULEA UR4, UR46, UR56, 0xb ;  /* 0x000000382e047291 */ /* 0x000fe2000f8e58ff */
[----:B------:R-:W-:Y:S01]  /*4530*/  R2UR UR35, R2 ;  /* 0x00000000022372ca */ /* 0x000fe200000e0000 */
[----:B------:R-:W-:Y:S01]  /*4540*/  IMAD.MOV.U32 R2, RZ, RZ, 0x38 ;  /* 0x00000038ff027424 */ /* 0x000fe200078e00ff */
        /* <DEDUP_REMOVED lines=9> */
[----:B------:R-:W-:Y:S01]  /*45e0*/  UIADD3 UR10, UPT, UPT, UR4, 0x280, URZ ;  /* 0x00000280040a7890 */ /* 0x000fe2000fffe0ff */
[----:B------:R-:W-:Y:S01]  /*45f0*/  R2UR UR36, R0 ;  /* 0x00000000002472ca */ /* 0x000fe200000e0000 */
[----:B------:R-:W-:Y:S01]  /*4600*/  UIADD3 UR8, UPT, UPT, UR4, 0x300, URZ ;  /* 0x0000030004087890 */ /* 0x000fe2000fffe0ff */
[----:B------:R-:W-:Y:S01]  /*4610*/  R2UR UR27, R2 ;  /* 0x00000000021b72ca */ /* 0x000fe200000e0000 */
[----:B------:R-:W-:Y:S01]  /*4620*/  UIADD3 UR6, UPT, UPT, UR4, 0x380, URZ ;  /* 0x0000038004067890 */ /* 0x000fe2000fffe0ff */
[----:B------:R-:W-:Y:S01]  /*4630*/  IMAD.MOV.U32 R2, RZ, RZ, 0x50 ;  /* 0x00000050ff027424 */ /* 0x000fe200078e00ff */
[----:B------:R-:W-:Y:S01]  /*4640*/  R2UR UR33, R4 ;  /* 0x00000000042172ca */ /* 0x000fe200000e0000 */
[----:B------:R-:W-:Y:S01]  /*4650*/  IMAD.MOV.U32 R3, RZ, RZ, 0x100 ;  /* 0x00000100ff037424 */ /* 0x000fe200078e00ff */
[----:B------:R-:W-:Y:S01]  /*4660*/  UMOV UR64, 0x0 ;  /* 0x0000000000407882 */ /* 0x000fe20000000000 */
[----:B------:R-:W-:Y:S01]  /*4670*/  IMAD.MOV.U32 R0, RZ, RZ, 0x100 ;  /* 0x00000100ff007424 */ /* 0x000fe200078e00ff */
[----:B------:R-:W-:Y:S01]  /*4680*/  R2UR UR25, R2 ;  /* 0x00000000021972ca */ /* 0x000fe200000e0000 */
[----:B------:R-:W-:Y:S01]  /*4690*/  IMAD.MOV.U32 R4, RZ, RZ, 0x40 ;  /* 0x00000040ff047424 */ /* 0x000fe200078e00ff */
[C---:B------:R-:W-:Y:S01]  /*46a0*/  R2UR UR34, R3.reuse ;  /* 0x00000000032272ca */ /* 0x040fe200000e0000 */
[----:B------:R-:W-:Y:S01]  /*46b0*/  IMAD.MOV.U32 R2, RZ, RZ, 0x58 ;  /* 0x00000058ff027424 */ /* 0x000fe200078e00ff */
[----:B------:R-:W-:Y:S01]  /*46c0*/  R2UR UR32, R0 ;  /* 0x00000000002072ca */ /* 0x000fe200000e0000 */
[----:B------:R-:W-:Y:S01]  /*46d0*/  UMOV UR65, 0x8210490 ;  /* 0x0821049000417882 */ /* 0x000fe20000000000 */
[----:B------:R-:W-:Y:S01]  /*46e0*/  R2UR UR29, R4 ;  /* 0x00000000041d72ca */ /* 0x000fe200000e0000 */
[----:B------:R-:W-:Y:S01]  /*46f0*/  UMOV UR5, 0x40004040 ;  /* 0x4000404000057882 */ /* 0x000fe20000000000 */
[----:B------:R-:W-:Y:S01]  /*4700*/  R2UR UR30, R3 ;  /* 0x00000000031e72ca */ /* 0x000fe200000e0000 */
[----:B------:R2:W-:Y:S01]  /*4710*/  UTCHMMA tmem[UR37], gdesc[UR4], tmem[UR38], tmem[UR64], idesc[UR65], UPT ;  /* 0x00ff4004250079ea */ /* 0x0005e2000b800026 */
[C---:B------:R-:W-:Y:S01]  /*4720*/  R2UR UR28, R0.reuse ;  /* 0x00000000001c72ca */ /* 0x040fe200000e0000 */
[----:B------:R-:W-:Y:S01]  /*4730*/  UMOV UR54, 0x0 ;  /* 0x0000000000367882 */ /* 0x000fe20000000000 */
        /* <DEDUP_REMOVED lines=28> */
[----:B------:R-:W-:Y:S02]  /*4900*/  UMOV UR7, 0x40004040 ;  /* 0x4000404000077882 */ /* 0x000fe40000000000 */
[----:B------:R2:W-:Y:S01]  /*4910*/  UTCHMMA tmem[UR23], gdesc[UR6], tmem[UR24], tmem[UR40], idesc[UR41], UPT ;  /* 0x00ff2806170079ea */ /* 0x0005e2000b800018 */
[----:B------:R-:W-:Y:S05]  /*4920*/  BRA.U UP5, `(.L_x_75) ;  /* 0x0000000105047547 */ /* 0x000fea000b800000 */
[----:B--2---:R-:W-:Y:S05]  /*4930*/  BPT.TRAP 0x1 ;  /* 0x000000040000795c */ /* 0x004fea0000300000 */
.L_x_75:
[----:B--2---:R-:W-:Y:S02]  /*4940*/  UIADD3 UR4, UPT, UPT, UR22, 0x38090, URZ ;  /* 0x0003809016047890 */ /* 0x004fe4000fffe0ff */
[----:B------:R-:W-:Y:S01]  /*4950*/  ULOP3.LUT UR5, UR59, 0x1, URZ, 0x3c, !UPT ;  /* 0x000000013b057892 */ /* 0x000fe2000f8e3cff */
[----:B------:R-:W-:Y:S01]  /*4960*/  UMOV UR36, 0x1 ;  /* 0x0000000100247882 */ /* 0x000fe20000000000 */
[----:B------:R-:W-:Y:S05]  /*4970*/  UMOV UR53, UR46 ;  /* 0x0000002e00357c82 */ /* 0x000fea0008000000 */
[----:B------:R3:W-:Y:S01]  /*4980*/  UTCBAR [UR4], URZ ;  /* 0x000000ff040073e9 */ /* 0x0007e200080000ff */
[----:B------:R-:W-:Y:S05]  /*4990*/  BRA.U UP2, `(.L_x_76) ;  /* 0xffffffe502a07547 */ /* 0x000fea000b83ffff */
.L_x_57:
[----:B------:R-:W-:Y:S04]  /*49a0*/  BSSY.RECONVERGENT B0, `(.L_x_77) ;  /* 0x0000003000007945 */ /* 0x000fe80003800200 */
[----:B------:R-:W-:Y:S05]  /*49b0*/  @!P4 BRA `(.L_x_78) ;  /* 0x000000000004c947 */ /* 0x000fea0003800000 */
[----:B--23--:R-:W-:Y:S05]  /*49c0*/  BPT.TRAP 0x1 ;  /* 0x000000040000795c */ /* 0x00cfea0000300000 */
.L_x_78:
[----:B--23--:R-:W-:Y:S05]  /*49d0*/  BSYNC.RECONVERGENT B0 ;  /* 0x0000000000007941 */ /* 0x00cfea0003800200 */
.L_x_77:
[----:B------:R-:W-:Y:S01]  /*49e0*/  UIADD3 UR4, UPT, UPT, UR22, 0x38010, URZ ;  /* 0x0003801016047890 */ /* 0x000fe2000fffe0ff */
[----:B------:R-:W-:Y:S08]  /*49f0*/  BSSY.RECONVERGENT B0, `(.L_x_79) ;  /* 0x0000004000007945 */ /* 0x000ff00003800200 */
[----:B------:R2:W-:Y:S01]  /*4a00*/  UTCBAR [UR4], URZ ;  /* 0x000000ff040073e9 */ /* 0x0005e200080000ff */
[----:B------:R-:W-:Y:S05]  /*4a10*/  @!P4 BRA `(.L_x_80) ;  /* 0x000000000004c947 */ /* 0x000fea0003800000 */
[----:B--2---:R-:W-:Y:S05]  /*4a20*/  BPT.TRAP 0x1 ;  /* 0x000000040000795c */ /* 0x004fea0000300000 */
.L_x_80:
[----:B--2---:R-:W-:Y:S05]  /*4a30*/  BSYNC.RECONVERGENT B0 ;  /* 0x0000000000007941 */ /* 0x004fea0003800200 */
.L_x_79:
[----:B------:R-:W-:-:S09]  /*4a40*/  UIADD3 UR4, UPT, UPT, UR22, 0x38018, URZ ;  /* 0x0003801816047890 */ /* 0x000fd2000fffe0ff */
[----:B------:R2:W-:Y:S01]  /*4a50*/  UTCBAR [UR4], URZ ;  /* 0x000000ff040073e9 */ /* 0x0005e200080000ff */
[----:B------:R-:W-:Y:S05]  /*4a60*/  BRA.U UP5, `(.L_x_81) ;  /* 0x0000000105047547 */ /* 0x000fea000b800000 */
[----:B--2---:R-:W-:Y:S05]  /*4a70*/  BPT.TRAP 0x1 ;  /* 0x000000040000795c */ /* 0x004fea0000300000 */
.L_x_81:
[----:B------:R-:W-:-:S04]  /*4a80*/  MOV R3, UR58 ;  /* 0x0000003a00037c02 */ /* 0x000fc80008000f00 */
[----:B------:R-:W-:-:S04]  /*4a90*/  SHF.L.U32 R3, R3, 0x1f, RZ ;  /* 0x0000001f03037819 */ /* 0x000fc800000006ff */
[----:B------:R-:W3:Y:S02]  /*4aa0*/  SYNCS.PHASECHK.TRANS64.TRYWAIT P0, [UR22+0x380a8], R3 ;  /* 0x0380a803ff0075a7 */ /* 0x000ee40008001116 */
[----:B---3--:R-:W-:Y:S05]  /*4ab0*/  @!P0 BRA `(.L_x_82) ;  /* 0x000001d800d88947 */ /* 0x008fea0003800000 */
.L_x_451:
[----:B------:R-:W-:Y:S05]  /*4ac0*/  BRA.U UP3, `(.L_x_83) ;  /* 0x0000000103047547 */ /* 0x000fea000b800000 */
[----:B--2---:R-:W-:Y:S05]  /*4ad0*/  BPT.TRAP 0x1 ;  /* 0x000000040000795c */ /* 0x004fea0000300000 */
.L_x_83:
[----:B-1----:R-:W-:Y:S02]  /*4ae0*/  IMAD.U32 R5, RZ, RZ, UR5 ;  /* 0x00000005ff057e24 */ /* 0x002fe4000f8e00ff */
[----:B------:R-:W-:Y:S02]  /*4af0*/  HFMA2 R4, -RZ, RZ, 0, 9.5367431640625e-06 ;  /* 0x000000a0ff047431 */ /* 0x000fe400000001ff */
[----:B---3--:R-:W-:Y:S01]  /*4b00*/  IMAD.MOV.U32 R3, RZ, RZ, 0x180 ;  /* 0x00000180ff037424 */ /* 0x008fe200078e00ff */
[----:B------:R-:W-:-:S04]  /*4b10*/  SHF.L.U32 R5, R5, 0x1f, RZ ;  /* 0x0000001f05057819 */ /* 0x000fc800000006ff */
[----:B------:R-:W1:Y:S02]  /*4b20*/  SYNCS.PHASECHK.TRANS64.TRYWAIT P0, [UR22+0x38068], R5 ;  /* 0x03806805ff0075a7 */ /* 0x000e640008001116 */
[----:B-1----:R-:W-:Y:S05]  /*4b30*/  @!P0 BRA `(.L_x_84) ;  /* 0x000001d800d08947 */ /* 0x002fea0003800000 */
.L_x_453:
[----:B------:R-:W-:Y:S01]  /*4b40*/  IMAD.MOV.U32 R2, RZ, RZ, 0xa8 ;  /* 0x000000a8ff027424 */ /* 0x000fe200078e00ff */
[----:B------:R-:W-:Y:S01]  /*4b50*/  R2UR UR37, R4 ;  /* 0x00000000042572ca */ /* 0x000fe200000e0000 */
        /* <DEDUP_REMOVED lines=8> */
[----:B------:R-:W-:Y:S01]  /*4be0*/  IMAD.MOV.U32 R4, RZ, RZ, 0xc0 ;  /* 0x000000c0ff047424 */ /* 0x000fe200078e00ff */
[----:B------:R-:W-:Y:S01]  /*4bf0*/  R2UR UR30, R2 ;  /* 0x00000000021e72ca */ /* 0x000fe200000e0000 */
[----:B------:R-:W-:Y:S01]  /*4c00*/  IMAD.MOV.U32 R2, RZ, RZ, 0xc8 ;  /* 0x000000c8ff027424 */ /* 0x000fe200078e00ff */
[----:B--2---:R-:W-:Y:S01]  /*4c10*/  ULEA UR4, UR46, UR56, 0xb ;  /* 0x000000382e047291 */ /* 0x004fe2000f8e58ff */
[C---:B------:R-:W-:Y:S01]  /*4c20*/  R2UR UR33, R3.reuse ;  /* 0x00000000032172ca */ /* 0x040fe200000e0000 */
[----:B------:R-:W-:Y:S01]  /*4c30*/  UISETP.NE.U32.AND UP0, UPT, UR36, URZ, UPT ;  /* 0x000000ff2400728c */ /* 0x000fe2000bf05070 */
[----:B------:R-:W-:Y:S01]  /*4c40*/  R2UR UR31, R0 ;  /* 0x00000000001f72ca */ /* 0x000fe200000e0000 */
[----:B------:R-:W-:Y:S01]  /*4c50*/  UIADD3 UR18, UPT, UPT, UR4, 0x80, URZ ;  /* 0x0000008004127890 */ /* 0x000fe2000fffe0ff */
[----:B------:R-:W-:Y:S01]  /*4c60*/  R2UR UR26, R2 ;  /* 0x00000000021a72ca */ /* 0x000fe200000e0000 */
[----:B------:R-:W-:Y:S01]  /*4c70*/  IMAD.MOV.U32 R2, RZ, RZ, 0xd0 ;  /* 0x000000d0ff027424 */ /* 0x000fe200078e00ff */
[----:B------:R-:W-:Y:S01]  /*4c80*/  R2UR UR28, R4 ;  /* 0x00000000041c72ca */ /* 0x000fe200000e0000 */
[----:B------:R-:W-:Y:S01]  /*4c90*/  UIADD3 UR16, UPT, UPT, UR4, 0x100, URZ ;  /* 0x0000010004107890 */ /* 0x000fe2000fffe0ff */
[----:B------:R-:W-:Y:S01]  /*4ca0*/  R2UR UR29, R3 ;  /* 0x00000000031d72ca */ /* 0x000fe200000e0000 */
[----:B------:R-:W-:Y:S01]  /*4cb0*/  UIADD3 UR14, UPT, UPT, UR4, 0x180, URZ ;  /* 0x00000180040e7890 */ /* 0x000fe2000fffe0ff */
[----:B------:R-:W-:Y:S01]  /*4cc0*/  R2UR UR24, R2 ;  /* 0x00000000021872ca */ /* 0x000fe200000e0000 */
[----:B------:R-:W-:Y:S01]  /*4cd0*/  IMAD.MOV.U32 R2, RZ, RZ, 0xd8 ;  /* 0x000000d8ff027424 */ /* 0x000fe200078e00ff */
[C---:B------:R-:W-:Y:S01]  /*4ce0*/  R2UR UR27, R0.reuse ;  /* 0x00000000001b72ca */ /* 0x040fe200000e0000 */
[----:B------:R-:W-:Y:S01]  /*4cf0*/  UIADD3 UR12, UPT, UPT, UR4, 0x200, URZ ;  /* 0x00000200040c7890 */ /* 0x000fe2000fffe0ff */
[----:B------:R-:W-:Y:S01]  /*4d00*/  R2UR UR25, R0 ;  /* 0x00000000001972ca */ /* 0x000fe200000e0000 */
[----:B------:R-:W-:Y:S01]  /*4d10*/  UIADD3 UR10, UPT, UPT, UR4, 0x280, URZ ;  /* 0x00000280040a7890 */ /* 0x000fe2000fffe0ff */
[----:B------:R-:W-:Y:S01]  /*4d20*/  R2UR UR20, R2 ;  /* 0x00000000021472ca */ /* 0x000fe200000e0000 */
[----:B------:R-:W-:Y:S01]  /*4d30*/  UIADD3 UR8, UPT, UPT, UR4, 0x300, URZ ;  /* 0x0000030004087890 */ /* 0x000fe2000fffe0ff */
[----:B------:R-:W-:Y:S01]  /*4d40*/  R2UR UR23, R0 ;  /* 0x00000000001772ca */ /* 0x000fe200000e0000 */
[----:B------:R-:W-:Y:S01]  /*4d50*/  UMOV UR64, 0x0 ;  /* 0x0000000000407882 */ /* 0x000fe20000000000 */
[----:B------:R-:W-:Y:S01]  /*4d60*/  UMOV UR65, 0x8210490 ;  /* 0x0821049000417882 */ /* 0x000fe20000000000 */
[----:B------:R-:W-:Y:S01]  /*4d70*/  UMOV UR5, 0x40004040 ;  /* 0x4000404000057882 */ /* 0x000fe20000000000 */
[----:B------:R-:W-:Y:S01]  /*4d80*/  UIADD3 UR6, UPT, UPT, UR4, 0x380, URZ ;  /* 0x0000038004067890 */ /* 0x000fe2000fffe0ff */
[----:B------:R1:W-:Y:S01]  /*4d90*/  UTCHMMA tmem[UR37], gdesc[UR4], tmem[UR38], tmem[UR64], idesc[UR65], UP0 ;  /* 0x00ff4004250079ea */ /* 0x0003e20008000026 */
        /* <DEDUP_REMOVED lines=29> */
[----:B-1----:R-:W-:Y:S05]  /*4f70*/  BPT.TRAP 0x1 ;  /* 0x000000040000795c */ /* 0x002fea0000300000 */
.L_x_85:
[----:B-1----:R-:W-:-:S09]  /*4f80*/  UIADD3 UR4, UPT, UPT, UR22, 0x38098, URZ ;  /* 0x0003809816047890 */ /* 0x002fd2000fffe0ff */
[----:B------:R1:W-:Y:S01]  /*4f90*/  UTCBAR [UR4], URZ ;  /* 0x000000ff040073e9 */ /* 0x0003e200080000ff */
[----:B------:R-:W-:Y:S05]  /*4fa0*/  BRA.U !UP1, `(.L_x_86) ;  /* 0x0000000109047547 */ /* 0x000fea000b800000 */
[----:B-1----:R-:W-:Y:S05]  /*4fb0*/  BPT.TRAP 0x1 ;  /* 0x000000040000795c */ /* 0x002fea0000300000 */
.L_x_86:
[----:B-1----:R-:W-:-:S04]  /*4fc0*/  ULEA UR4, UR57, UR22, 0x3 ;  /* 0x0000001639047291 */ /* 0x002fc8000f8e18ff */
[----:B------:R-:W-:-:S09]  /*4fd0*/  UIADD3 UR4, UPT, UPT, UR4, 0x38038, URZ ;  /* 0x0003803804047890 */ /* 0x000fd2000fffe0ff */
[----:B------:R1:W-:Y:S01]  /*4fe0*/  UTCBAR [UR4], URZ ;  /* 0x000000ff040073e9 */ /* 0x0003e200080000ff */
[----:B------:R-:W-:Y:S05]  /*4ff0*/  BRA.U UP4, `(.L_x_87) ;  /* 0x0000000104047547 */ /* 0x000fea000b800000 */
[----:B-1----:R-:W-:Y:S05]  /*5000*/  BPT.TRAP 0x1 ;  /* 0x000000040000795c */ /* 0x002fea0000300000 */
.L_x_87:
[----:B-1----:R-:W-:-:S09]  /*5010*/  UIADD3 UR4, UPT, UPT, UR22, 0x38050, URZ ;  /* 0x0003805016047890 */ /* 0x002fd2000fffe0ff */
[----:B------:R1:W-:Y:S01]  /*5020*/  UTCBAR [UR4], URZ ;  /* 0x000000ff040073e9 */ /* 0x0003e200080000ff */
[----:B------:R-:W-:Y:S05]  /*5030*/  BRA.U UP3, `(.L_x_88) ;  /* 0x0000000103047547 */ /* 0x000fea000b800000 */
[----:B-1----:R-:W-:Y:S05]  /*5040*/  BPT.TRAP 0x1 ;  /* 0x000000040000795c */ /* 0x002fea0000300000 */
.L_x_88:
[----:B-1----:R-:W-:Y:S01]  /*5050*/  UIADD3 UR4, UPT, UPT, UR22, 0x38060, URZ ;  /* 0x0003806016047890 */ /* 0x002fe2000fffe0ff */
[----:B------:R-:W-:Y:S01]  /*5060*/  LOP3.LUT R7, R7, 0x1, RZ, 0x3c, !PT ;  /* 0x0000000107077812 */ /* 0x000fe200078e3cff */
[----:B------:R-:W-:Y:S02]  /*5070*/  UIADD3 UR60, UPT, UPT, UR62, 0x2, URZ ;  /* 0x000000023e3c7890 */ /* 0x000fe4000fffe0ff */
[----:B------:R-:W-:-:S05]  /*5080*/  ULOP3.LUT UR58, UR58, 0x1, URZ, 0x3c, !UPT ;  /* 0x000000013a3a7892 */ /* 0x000fca000f8e3cff */
[----:B------:R2:W-:Y:S01]  /*5090*/  UTCBAR [UR4], URZ ;  /* 0x000000ff040073e9 */ /* 0x0005e200080000ff */
[----:B------:R-:W-:-:S06]  /*50a0*/  NOP ;  /* 0x0000000000007918 */ /* 0x000fcc0000000000 */
.L_x_29:
[----:B--2---:R-:W2:Y:S01]  /*50b0*/  LDCU UR4, c[0x0][0x370] ;  /* 0x00006e00ff0477ac */ /* 0x004ea20008000800 */
[----:B------:R-:W-:Y:S01]  /*50c0*/  R2UR UR6, R11 ;  /* 0x000000000b0672ca */ /* 0x000fe200000e0000 */
[----:B------:R-:W3:-:S12]  /*50d0*/  LDCU UR5, c[0x0][0x900] ;  /* 0x00012000ff0577ac */ /* 0x000ed80008000800 */
[----:B--2---:R-:W-:-:S04]  /*50e0*/  UIADD3 UR6, UPT, UPT, UR4, UR6, URZ ;  /* 0x0000000604067290 */ /* 0x004fc8000fffe0ff */
[----:B---3--:R-:W-:Y:S02]  /*50f0*/  UISETP.GE.AND UP0, UPT, UR6, UR5, UPT ;  /* 0x000000050600728c */ /* 0x008fe4000bf06270 */
[----:B------:R-:W-:-:S07]  /*5100*/  MOV R11, UR6 ;  /* 0x00000006000b7c02 */ /* 0x000fce0008000f00 */
[----:B------:R-:W-:Y:S05]  /*5110*/  BRA.U !UP0, `(.L_x_89) ;  /* 0xffffffc908047547 */ /* 0x000fea000b83ffff */
[----:B------:R-:W-:Y:S05]  /*5120*/  EXIT ;  /* 0x000000000000794d */ /* 0x000fea0003800000 */
.L_x_28:
[----:B------:R-:W-:-:S08]  /*5130*/  NOP ;  /* 0x0000000000007918 */ /* 0x000fd00000000000 */
[----:B------:R-:W1:-:S00]  /*5140*/  USETMAXREG.DEALLOC.CTAPOOL 0x60 ;  /* 0x00000060000079c8 */ /* 0x000e4000080e0500 */
[----:B-1----:R-:W1:Y:S01]  /*5150*/  LDC R2, c[0x0][0x900] ;  /* 0x00024000ff027b82 */ /* 0x002e620000000800 */
[----:B------:R-:W-:Y:S02]  /*5160*/  MOV R57, UR8 ;  /* 0x0000000800397c02 */ /* 0x000fe40008000f00 */
[----:B-1----:R-:W-:-:S13]  /*5170*/  ISETP.LE.AND P0, PT, R2, UR8, PT ;  /* 0x0000000802007c0c */ /* 0x002fda000bf03270 */
[----:B------:R-:W-:Y:S05]  /*5180*/  @P0 EXIT ;  /* 0x000000000000094d */ /* 0x000fea0003800000 */
[----:B------:R-:W1:Y:S01]  /*5190*/  S2UR UR5, SR_CTAID.Z ;  /* 0x00000000000579c3 */ /* 0x000e620000002700 */
[----:B------:R-:W-:Y:S01]  /*51a0*/  LOP3.LUT P0, RZ, R0, 0x7f, RZ, 0xc0, !PT ;  /* 0x0000007f00ff7812 */ /* 0x000fe2000780c0ff */
[----:B------:R-:W-:Y:S01]  /*51b0*/  HFMA2 R62, -RZ, RZ, 0, 0 ;  /* 0x00000000ff3e7431 */ /* 0x000fe200000001ff */
[----:B------:R-:W-:Y:S01]  /*51c0*/  BSSY B8, `(.L_x_90) ;  /* 0x0000ca9000087945 */ /* 0x000fe20003800000 */
[----:B------:R-:W-:Y:S01]  /*51d0*/  IMAD.MOV.U32 R56, RZ, RZ, 0x1 ;  /* 0x00000001ff387424 */ /* 0x000fe200078e00ff */
[----:B------:R-:W-:Y:S01]  /*51e0*/  MOV R23, RZ ;  /* 0x000000ff00177202 */ /* 0x000fe20000000f00 */
[----:B------:R-:W2:Y:S02]  /*51f0*/  LDCU.64 UR44, c[0x0][0x358] ;  /* 0x00006b00ff2c77ac */ /* 0x000ea40008000a00 */
[----:B------:R-:W1:Y:S01]  /*5200*/  LDC R4, c[0x0][0x370] ;  /* 0x0000dc00ff047b82 */ /* 0x000e620000000800 */
[----:B------:R-:W3:Y:S01]  /*5210*/  LDCU UR4, c[0x0][0x374] ;  /* 0x00006e80ff0477ac */ /* 0x000ee20008000800 */
[----:B------:R-:W-:Y:S01]  /*5220*/  UMOV UR36, URZ ;  /* 0x000000ff00247c82 */ /* 0x000fe20008000000 */
[----:B------:R-:W-:-:S05]  /*5230*/  UMOV UR38, URZ ;  /* 0x000000ff00267c82 */ /* 0x000fca0008000000 */
[----:B------:R-:W4:Y:S01]  /*5240*/  S2UR UR6, SR_CTAID.Y ;  /* 0x00000000000679c3 */ /* 0x000f220000002600 */
[----:B-1----:R-:W-:-:S04]  /*5250*/  IMAD R2, R4, UR5, RZ ;  /* 0x0000000504027c24 */ /* 0x002fc8000f8e02ff */
[----:B------:R-:W-:Y:S02]  /*5260*/  IMAD.MOV R2, RZ, RZ, -R2 ;  /* 0x000000ffff027224 */ /* 0x000fe400078e0a02 */
[----:B----4-:R-:W-:Y:S02]  /*5270*/  IMAD R4, R4, UR6, R57 ;  /* 0x0000000604047c24 */ /* 0x010fe4000f8e0239 */
[----:B---3--:R-:W-:-:S05]  /*5280*/  IMAD R3, R2, UR4, RZ ;  /* 0x0000000402037c24 */ /* 0x008fca000f8e02ff */
[----:B------:R-:W-:-:S04]  /*5290*/  ISETP.NE.OR P0, PT, R4, R3, P0 ;  /* 0x000000030400720c */ /* 0x000fc80000705670 */
[----:B--2---:R-:W-:-:S09]  /*52a0*/  P2R R58, PR, RZ, 0x1 ;  /* 0x00000001ff3a7803 */ /* 0x004fd20000000000 */
.L_x_258:
[----:B------:R-:W-:Y:S05]  /*52b0*/  YIELD ;  /* 0x0000000000007946 */ /* 0x000fea0003800000 */
[----:B-1----:R-:W1:Y:S01]  /*52c0*/  LDC R6, c[0x0][0x904] ;  /* 0x00024100ff067b82 */ /* 0x002e620000000800 */
[----:B------:R-:W2:Y:S01]  /*52d0*/  LDCU.64 UR4, c[0x0][0x908] ;  /* 0x00012100ff0477ac */ /* 0x000ea20008000a00 */
[----:B------:R-:W-:Y:S01]  /*52e0*/  BSSY B7, `(.L_x_91) ;  /* 0x0000c91000077945 */ /* 0x000fe20003800000 */
[----:B---3--:R-:W3:Y:S05]  /*52f0*/  LDCU.64 UR6, c[0x0][0x920] ;  /* 0x00012400ff0677ac */ /* 0x008eea0008000a00 */
[----:B----4-:R-:W4:Y:S08]  /*5300*/  LDC.64 R4, c[0x0][0x918] ;  /* 0x00024600ff047b82 */ /* 0x010f300000000a00 */
[----:B------:R-:W5:Y:S01]  /*5310*/  LDC.64 R2, c[0x0][0x910] ;  /* 0x00024400ff027b82 */ /* 0x000f620000000a00 */
[----:B--2---:R-:W-:Y:S01]  /*5320*/  IMAD.HI.U32 R22, R57, UR4, RZ ;  /* 0x0000000439167c27 */ /* 0x004fe2000f8e00ff */
[----:B------:R-:W2:Y:S04]  /*5330*/  LDCU UR4, c[0x0][0x380] ;  /* 0x00007000ff0477ac */ /* 0x000ea80008000800 */
[----:B------:R-:W-:-:S02]  /*5340*/  SHF.R.U32.HI R22, RZ, UR5, R22 ;  /* 0x00000005ff167c19 */ /* 0x000fc40008011616 */
[----:B-1----:R-:W-:-:S04]  /*5350*/  ISETP.NE.AND P0, PT, R6, 0x1, PT ;  /* 0x000000010600780c */ /* 0x002fc80003f05270 */
[----:B------:R-:W-:Y:S02]  /*5360*/  SEL R22, R57, R22, !P0 ;  /* 0x0000001639167207 */ /* 0x000fe40004000000 */
[----:B----4-:R-:W-:-:S03]  /*5370*/  ISETP.NE.AND P0, PT, R5, 0x1, PT ;  /* 0x000000010500780c */ /* 0x010fc60003f05270 */
[----:B---3--:R-:W-:-:S05]  /*5380*/  IMAD.HI.U32 R7, R22, UR6, RZ ;  /* 0x0000000616077c27 */ /* 0x008fca000f8e00ff */
[----:B------:R-:W-:-:S04]  /*5390*/  SHF.R.U32.HI R7, RZ, UR7, R7 ;  /* 0x00000007ff077c19 */ /* 0x000fc80008011607 */
[----:B------:R-:W-:Y:S01]  /*53a0*/  SEL R0, R22, R7, !P0 ;  /* 0x0000000716007207 */ /* 0x000fe20004000000 */
[----:B------:R-:W-:Y:S01]  /*53b0*/  IMAD.MOV R7, RZ, RZ, -R22 ;  /* 0x000000ffff077224 */ /* 0x000fe200078e0a16 */
[----:B-----5:R-:W-:-:S03]  /*53c0*/  ISETP.NE.AND P0, PT, R2, 0x1, PT ;  /* 0x000000010200780c */ /* 0x020fc60003f05270 */
[----:B------:R-:W-:-:S04]  /*53d0*/  IMAD.HI.U32 R3, R0, R3, RZ ;  /* 0x0000000300037227 */ /* 0x000fc800078e00ff */
[----:B------:R-:W-:Y:S01]  /*53e0*/  IMAD R7, R6, R7, R57 ;  /* 0x0000000706077224 */ /* 0x000fe200078e0239 */
[----:B------:R-:W-:Y:S01]  /*53f0*/  SHF.R.U32.HI R3, RZ, R4, R3 ;  /* 0x00000004ff037219 */ /* 0x000fe20000011603 */
[----:B------:R-:W-:Y:S02]  /*5400*/  IMAD.MOV R4, RZ, RZ, -R0 ;  /* 0x000000ffff047224 */ /* 0x000fe400078e0a00 */
[----:B------:R-:W-:Y:S01]  /*5410*/  IMAD.SHL.U32 R7, R7, 0x100, RZ ;  /* 0x0000010007077824 */ /* 0x000fe200078e00ff */
[----:B------:R-:W-:Y:S01]  /*5420*/  SEL R3, R0, R3, !P0 ;  /* 0x0000000300037207 */ /* 0x000fe20004000000 */
[----:B------:R-:W-:-:S03]  /*5430*/  IMAD R22, R5, R4, R22 ;  /* 0x0000000405167224 */ /* 0x000fc600078e0216 */
[----:B--2---:R-:W-:Y:S01]  /*5440*/  ISETP.GE.AND P0, PT, R7, UR4, PT ;  /* 0x0000000407007c0c */ /* 0x004fe2000bf06270 */
[----:B------:R-:W-:-:S04]  /*5450*/  IMAD.MOV R3, RZ, RZ, -R3 ;  /* 0x000000ffff037224 */ /* 0x000fc800078e0a03 */
[----:B------:R-:W-:-:S08]  /*5460*/  IMAD R2, R2, R3, R0 ;  /* 0x0000000302027224 */ /* 0x000fd000078e0200 */
[----:B------:R-:W-:Y:S05]  /*5470*/  @P0 BRA `(.L_x_92) ;  /* 0x000000c400dc0947 */ /* 0x000fea0003800000 */
[----:B------:R-:W1:Y:S02]  /*5480*/  LDC R4, c[0x0][0x384] ;  /* 0x0000e100ff047b82 */ /* 0x000e640000000800 */
[----:B-1----:R-:W-:-:S13]  /*5490*/  ISETP.NE.AND P0, PT, R4, RZ, PT ;  /* 0x000000ff0400720c */ /* 0x002fda0003f05270 */
[----:B------:R-:W-:Y:S05]  /*54a0*/  @P0 BRA `(.L_x_93) ;  /* 0x0000005800480947 */ /* 0x000fea0003800000 */
[----:B------:R-:W-:-:S09]  /*54b0*/  UISETP.NE.AND UP0, UPT, UR37, URZ, UPT ;  /* 0x000000ff2500728c */ /* 0x000fd2000bf05270 */
[----:B------:R-:W-:Y:S05]  /*54c0*/  BRA.U UP0, `(.L_x_94) ;  /* 0x0000000100047547 */ /* 0x000fea000b800000 */
[----:B------:R-:W-:Y:S05]  /*54d0*/  BPT.TRAP 0x1 ;  /* 0x000000040000795c */ /* 0x000fea0000300000 */
.L_x_94:
[----:B------:R-:W1:Y:S01]  /*54e0*/  S2R R16, SR_CgaCtaId ;  /* 0x0000000000107919 */ /* 0x000e620000008800 */
[----:B------:R-:W-:Y:S01]  /*54f0*/  MOV R5, 0x400 ;  /* 0x0000040000057802 */ /* 0x000fe20000000f00 */
[----:B------:R-:W-:Y:S01]  /*5500*/  BSSY B0, `(.L_x_95) ;  /* 0x0000005000007945 */ /* 0x000fe20003800000 */
[----:B------:R-:W-:Y:S02]  /*5510*/  SHF.L.U32 R3, R56, 0x1f, RZ ;  /* 0x0000001f38037819 */ /* 0x000fe400000006ff */
[----:B-1----:R-:W-:-:S04]  /*5520*/  LEA R16, R16, R5, 0x18 ;  /* 0x0000000510107211 */ /* 0x002fc800078ec0ff */
[----:B------:R-:W1:Y:S02]  /*5530*/  SYNCS.PHASECHK.TRANS64.TRYWAIT P0, [R16+URZ+0x380c0], R3 ;  /* 0x0380c003100075a7 */ /* 0x000e6400080011ff */
[----:B-1----:R-:W-:Y:S05]  /*5540*/  @!P0 BRA `(.L_x_96) ;  /* 0x000001d000648947 */ /* 0x002fea0003800000 */
.L_x_454:
[----:B------:R-:W-:Y:S05]  /*5550*/  BSYNC B0 ;  /* 0x0000000000007941 */ /* 0x000fea0003800000 */
.L_x_95:
[----:B------:R-:W-:Y:S01]  /*5560*/  ISETP.NE.AND P0, PT, R58, RZ, PT ;  /* 0x000000ff3a00720c */ /* 0x000fe20003f05270 */
[----:B------:R-:W-:-:S12]  /*5570*/  BSSY.RECONVERGENT B6, `(.L_x_97) ;  /* 0x0000233000067945 */ /* 0x000fd80003800200 */
[----:B------:R-:W-:Y:S05]  /*5580*/  @P0 BRA `(.L_x_98) ;  /* 0x0000002000c40947 */ /* 0x000fea0003800000 */
[----:B------:R-:W2:Y:S01]  /*5590*/  LDC.64 R10, c[0x4][0xa0] ;  /* 0x01002800ff0a7b82 */ /* 0x000ea20000000a00 */
[----:B------:R-:W-:Y:S01]  /*55a0*/  MOV R17, 0x0 ;  /* 0x0000000000117802 */ /* 0x000fe20000000f00 */
[----:B------:R-:W3:Y:S01]  /*55b0*/  LDCU.64 UR4, c[0x4][0xd0] ;  /* 0x01001a00ff0477ac */ /* 0x000ee20008000a00 */
[----:B------:R-:W-:Y:S02]  /*55c0*/  MOV R6, UR41 ;  /* 0x0000002900067c02 */ /* 0x000fe40008000f00 */
[----:B------:R-:W-:-:S03]  /*55d0*/  MOV R7, UR39 ;  /* 0x0000002700077c02 */ /* 0x000fc60008000f00 */
[----:B------:R4:W1:Y:S01]  /*55e0*/  LDC.64 R8, c[0x4][R17] ;  /* 0x0100000011087b82 */ /* 0x0008620000000a00 */
[----:B---3--:R-:W-:Y:S02]  /*55f0*/  IMAD.U32 R4, RZ, RZ, UR4 ;  /* 0x00000004ff047e24 */ /* 0x008fe4000f8e00ff */
[----:B------:R-:W-:Y:S01]  /*5600*/  IMAD.U32 R5, RZ, RZ, UR5 ;  /* 0x00000005ff057e24 */ /* 0x000fe2000f8e00ff */
[----:B--2---:R4:W-:Y:S04]  /*5610*/  STL.64 [R1], R10 ;  /* 0x0000000a01007387 */ /* 0x0049e80000100a00 */
[----:B------:R-:W-:-:S07]  /*5620*/  LEPC R20, `(.L_x_99) ;  /* 0x000000001014794e */ /* 0x000fce0000000000 */
[----:B-1--4-:R-:W-:Y:S05]  /*5630*/  CALL.ABS.NOINC R8 ;  /* 0x0000000008007343 */ /* 0x012fea0003c00000 */
.L_x_99:
[----:B------:R-:W-:Y:S01]  /*5640*/  IMAD.MOV.U32 R8, RZ, RZ, 0x3 ;  /* 0x00000003ff087424 */ /* 0x000fe200078e00ff */
[----:B------:R1:W2:Y:S01]  /*5650*/  LDC.64 R10, c[0x4][R17] ;  /* 0x01000000110a7b82 */ /* 0x0002a20000000a00 */
[----:B------:R-:W-:Y:S01]  /*5660*/  IMAD.MOV.U32 R9, RZ, RZ, 0x4 ;  /* 0x00000004ff097424 */ /* 0x000fe200078e00ff */
[----:B------:R-:W3:Y:S01]  /*5670*/  LDCU.64 UR4, c[0x4][0xe8] ;  /* 0x01001d00ff0477ac */ /* 0x000ee20008000a00 */
[----:B------:R-:W-:Y:S01]  /*5680*/  MOV R6, UR41 ;  /* 0x0000002900067c02 */ /* 0x000fe20008000f00 */
[----:B------:R1:W-:Y:S01]  /*5690*/  STL [R1+0x8], R8 ;  /* 0x0000080801007387 */ /* 0x0003e20000100800 */
[----:B------:R-:W-:-:S03]  /*56a0*/  MOV R7, UR39 ;  /* 0x0000002700077c02 */ /* 0x000fc60008000f00 */
[----:B------:R1:W-:Y:S01]  /*56b0*/  STL.64 [R1], R8 ;  /* 0x0000000801007387 */ /* 0x0003e20000100a00 */
[----:B---3--:R-:W-:Y:S01]  /*56c0*/  MOV R4, UR4 ;  /* 0x0000000400047c02 */ /* 0x008fe20008000f00 */
[----:B------:R-:W-:Y:S02]  /*56d0*/  IMAD.U32 R5, RZ, RZ, UR5 ;  /* 0x00000005ff057e24 */ /* 0x000fe4000f8e00ff */
[----:B------:R-:W-:-:S07]  /*56e0*/  LEPC R20, `(.L_x_100) ;  /* 0x000000001014794e */ /* 0x000fce0000000000 */
[----:B-12---:R-:W-:Y:S05]  /*56f0*/  CALL.ABS.NOINC R10 ;  /* 0x000000000a007343 */ /* 0x006fea0003c00000 */
.L_x_100:
[----:B------:R1:W2:Y:S01]  /*5700*/  LDC.64 R8, c[0x4][R17] ;  /* 0x0100000011087b82 */ /* 0x0002a20000000a00 */
[----:B------:R-:W3:Y:S01]  /*5710*/  LDCU.64 UR4, c[0x4][0xe0] ;  /* 0x01001c00ff0477ac */ /* 0x000ee20008000a00 */
[----:B------:R-:W-:Y:S01]  /*5720*/  CS2R R6, SRZ ;  /* 0x0000000000067805 */ /* 0x000fe2000001ff00 */
[----:B---3--:R-:W-:Y:S01]  /*5730*/  IMAD.U32 R4, RZ, RZ, UR4 ;  /* 0x00000004ff047e24 */ /* 0x008fe2000f8e00ff */
[----:B------:R-:W-:-:S04]  /*5740*/  MOV R5, UR5 ;  /* 0x0000000500057c02 */ /* 0x000fc80008000f00 */
[----:B------:R-:W-:-:S07]  /*5750*/  LEPC R20, `(.L_x_101) ;  /* 0x000000001014794e */ /* 0x000fce0000000000 */
[----:B-12---:R-:W-:Y:S05]  /*5760*/  CALL.ABS.NOINC R8 ;  /* 0x0000000008007343 */ /* 0x006fea0003c00000 */
.L_x_101:
[----:B------:R1:W2:Y:S01]  /*5770*/  LDC.64 R8, c[0x4][R17] ;  /* 0x0100000011087b82 */ /* 0x0002a20000000a00 */
[----:B------:R-:W3:Y:S01]  /*5780*/  LDCU.64 UR4, c[0x4][0xf0] ;  /* 0x01001e00ff0477ac */ /* 0x000ee20008000a00 */
[----:B------:R-:W-:Y:S01]  /*5790*/  CS2R R6, SRZ ;  /* 0x0000000000067805 */ /* 0x000fe2000001ff00 */
[----:B---3--:R-:W-:Y:S01]  /*57a0*/  IMAD.U32 R4, RZ, RZ, UR4 ;  /* 0x00000004ff047e24 */ /* 0x008fe2000f8e00ff */
[----:B------:R-:W-:-:S04]  /*57b0*/  MOV R5, UR5 ;  /* 0x0000000500057c02 */ /* 0x000fc80008000f00 */
[----:B------:R-:W-:-:S07]  /*57c0*/  LEPC R20, `(.L_x_102) ;  /* 0x000000001014794e */ /* 0x000fce0000000000 */
[----:B-12---:R-:W-:Y:S05]  /*57d0*/  CALL.ABS.NOINC R8 ;  /* 0x0000000008007343 */ /* 0x006fea0003c00000 */
.L_x_102:
[----:B------:R1:W2:Y:S01]  /*57e0*/  LDC.64 R8, c[0x4][R17] ;  /* 0x0100000011087b82 */ /* 0x0002a20000000a00 */
[----:B------:R-:W3:Y:S01]  /*57f0*/  LDCU.64 UR4, c[0x4][0xf8] ;  /* 0x01001f00ff0477ac */ /* 0x000ee20008000a00 */
[----:B------:R-:W-:Y:S01]  /*5800*/  CS2R R6, SRZ ;  /* 0x0000000000067805 */ /* 0x000fe2000001ff00 */
[----:B---3--:R-:W-:Y:S01]  /*5810*/  IMAD.U32 R4, RZ, RZ, UR4 ;  /* 0x00000004ff047e24 */ /* 0x008fe2000f8e00ff */
[----:B------:R-:W-:-:S04]  /*5820*/  MOV R5, UR5 ;  /* 0x0000000500057c02 */ /* 0x000fc80008000f00 */
[----:B------:R-:W-:-:S07]  /*5830*/  LEPC R20, `(.L_x_103) ;  /* 0x000000001014794e */ /* 0x000fce0000000000 */
[----:B-12---:R-:W-:Y:S05]  /*5840*/  CALL.ABS.NOINC R8 ;  /* 0x0000000008007343 */ /* 0x006fea0003c00000 */
.L_x_103:
[----:B------:R-:W-:Y:S01]  /*5850*/  HFMA2 R0, -RZ, RZ, 0, 9.5367431640625e-07 ;  /* 0x00000010ff007431 */ /* 0x000fe200000001ff */
[----:B------:R1:W2:Y:S01]  /*5860*/  LDC.64 R8, c[0x4][R17] ;  /* 0x0100000011087b82 */ /* 0x0002a20000000a00 */
[----:B------:R-:W3:Y:S01]  /*5870*/  LDCU.64 UR4, c[0x4][0xc8] ;  /* 0x01001900ff0477ac */ /* 0x000ee20008000a00 */
[----:B------:R-:W-:Y:S01]  /*5880*/  MOV R6, UR41 ;  /* 0x0000002900067c02 */ /* 0x000fe20008000f00 */
[----:B------:R-:W-:Y:S01]  /*5890*/  IMAD.U32 R7, RZ, RZ, UR39 ;  /* 0x00000027ff077e24 */ /* 0x000fe2000f8e00ff */
[----:B------:R1:W-:Y:S01]  /*58a0*/  STL [R1], R0 ;  /* 0x0000000001007387 */ /* 0x0003e20000100800 */
[----:B---3--:R-:W-:Y:S01]  /*58b0*/  MOV R4, UR4 ;  /* 0x0000000400047c02 */ /* 0x008fe20008000f00 */
[----:B------:R-:W-:-:S04]  /*58c0*/  IMAD.U32 R5, RZ, RZ, UR5 ;  /* 0x00000005ff057e24 */ /* 0x000fc8000f8e00ff */
[----:B------:R-:W-:-:S07]  /*58d0*/  LEPC R20, `(.L_x_104) ;  /* 0x000000001014794e */ /* 0x000fce0000000000 */
[----:B-12---:R-:W-:Y:S05]  /*58e0*/  CALL.ABS.NOINC R8 ;  /* 0x0000000008007343 */ /* 0x006fea0003c00000 */
.L_x_104:
[----:B------:R-:W1:Y:S01]  /*58f0*/  S2R R3, SR_SWINHI ;  /* 0x0000000000037919 */ /* 0x000e620000002f00 */
[----:B------:R2:W3:Y:S01]  /*5900*/  LDC.64 R8, c[0x4][R17] ;  /* 0x0100000011087b82 */ /* 0x0004e20000000a00 */
[----:B------:R-:W4:Y:S01]  /*5910*/  LDCU.64 UR4, c[0x4][0x100] ;  /* 0x01002000ff0477ac */ /* 0x000f220008000a00 */
[----:B------:R-:W-:Y:S01]  /*5920*/  MOV R6, UR41 ;  /* 0x0000002900067c02 */ /* 0x000fe20008000f00 */
[----:B------:R-:W-:Y:S01]  /*5930*/  IMAD.U32 R7, RZ, RZ, UR39 ;  /* 0x00000027ff077e24 */ /* 0x000fe2000f8e00ff */
[----:B------:R-:W-:Y:S02]  /*5940*/  MOV R4, R16 ;  /* 0x0000001000047202 */ /* 0x000fe40000000f00 */
[----:B-1----:R-:W-:Y:S02]  /*5950*/  MOV R5, R3 ;  /* 0x0000000300057202 */ /* 0x002fe40000000f00 */
[----:B------:R-:W-:Y:S02]  /*5960*/  IADD3 R10, P0, PT, R4, 0x28000, RZ ;  /* 0x00028000040a7810 */ /* 0x000fe40007f1e0ff */
[----:B----4-:R-:W-:-:S03]  /*5970*/  MOV R4, UR4 ;  /* 0x0000000400047c02 */ /* 0x010fc60008000f00 */
[----:B------:R-:W-:Y:S02]  /*5980*/  IMAD.X R11, RZ, RZ, R5, P0 ;  /* 0x000000ffff0b7224 */ /* 0x000fe400000e0605 */
[----:B------:R-:W-:-:S03]  /*5990*/  IMAD.U32 R5, RZ, RZ, UR5 ;  /* 0x00000005ff057e24 */ /* 0x000fc6000f8e00ff */
[----:B------:R2:W-:Y:S04]  /*59a0*/  STL.64 [R1], R10 ;  /* 0x0000000a01007387 */ /* 0x0005e80000100a00 */
[----:B------:R-:W-:-:S07]  /*59b0*/  LEPC R20, `(.L_x_105) ;  /* 0x000000001014794e */ /* 0x000fce0000000000 */
[----:B--23--:R-:W-:Y:S05]  /*59c0*/  CALL.ABS.NOINC R8 ;  /* 0x0000000008007343 */ /* 0x00cfea0003c00000 */
.L_x_105:
[----:B------:R-:W1:Y:S01]  /*59d0*/  LDC.64 R10, c[0x4][0xd8] ;  /* 0x01003600ff0a7b82 */ /* 0x000e620000000a00 */
[----:B------:R-:W2:Y:S01]  /*59e0*/  LDCU.64 UR4, c[0x4][0xd0] ;  /* 0x01001a00ff0477ac */ /* 0x000ea20008000a00 */
[----:B------:R-:W-:Y:S02]  /*59f0*/  MOV R6, UR41 ;  /* 0x0000002900067c02 */ /* 0x000fe40008000f00 */
[----:B------:R-:W-:-:S04]  /*5a00*/  MOV R7, UR39 ;  /* 0x0000002700077c02 */ /* 0x000fc80008000f00 */
[----:B------:R3:W4:Y:S01]  /*5a10*/  LDC.64 R8, c[0x4][R17] ;  /* 0x0100000011087b82 */ /* 0x0007220000000a00 */
[----:B--2---:R-:W-:Y:S02]  /*5a20*/  IMAD.U32 R4, RZ, RZ, UR4 ;  /* 0x00000004ff047e24 */ /* 0x004fe4000f8e00ff */
[----:B------:R-:W-:Y:S01]  /*5a30*/  IMAD.U32 R5, RZ, RZ, UR5 ;  /* 0x00000005ff057e24 */ /* 0x000fe2000f8e00ff */
[----:B-1----:R3:W-:Y:S04]  /*5a40*/  STL.64 [R1], R10 ;  /* 0x0000000a01007387 */ /* 0x0027e80000100a00 */
[----:B------:R-:W-:-:S07]  /*5a50*/  LEPC R20, `(.L_x_106) ;  /* 0x000000001014794e */ /* 0x000fce0000000000 */
[----:B---34-:R-:W-:Y:S05]  /*5a60*/  CALL.ABS.NOINC R8 ;  /* 0x0000000008007343 */ /* 0x018fea0003c00000 */
.L_x_106:
[----:B------:R-:W-:Y:S01]  /*5a70*/  HFMA2 R0, -RZ, RZ, 0, 2.384185791015625e-06 ;  /* 0x00000028ff007431 */ /* 0x000fe200000001ff */
        /* <DEDUP_REMOVED lines=9> */
.L_x_107:
        /* <DEDUP_REMOVED lines=10> */
.L_x_108:
[----:B------:R1:W2:Y:S01]  /*5bb0*/  LDC.64 R8, c[0x4][R17] ;  /* 0x0100000011087b82 */ /* 0x0002a20000000a00 */
[----:B------:R-:W3:Y:S01]  /*5bc0*/  LDCU.64 UR4, c[0x4][0xe0] ;  /* 0x01001c00ff0477ac */ /* 0x000ee20008000a00 */
[----:B------:R-:W-:Y:S01]  /*5bd0*/  CS2R R6, SRZ ;  /* 0x0000000000067805 */ /* 0x000fe2000001ff00 */
[----:B---3--:R-:W-:Y:S01]  /*5be0*/  IMAD.U32 R4, RZ, RZ, UR4 ;  /* 0x00000004ff047e24 */ /* 0x008fe2000f8e00ff */
[----:B------:R-:W-:-:S04]  /*5bf0*/  MOV R5, UR5 ;  /* 0x0000000500057c02 */ /* 0x000fc80008000f00 */
[----:B------:R-:W-:-:S07]  /*5c00*/  LEPC R20, `(.L_x_109) ;  /* 0x000000001014794e */ /* 0x000fce0000000000 */
[----:B-12---:R-:W-:Y:S05]  /*5c10*/  CALL.ABS.NOINC R8 ;  /* 0x0000000008007343 */ /* 0x006fea0003c00000 */
.L_x_109:
[----:B------:R-:W-:Y:S01]  /*5c20*/  HFMA2 R0, -RZ, RZ, 0, 4.76837158203125e-07 ;  /* 0x00000008ff007431 */ /* 0x000fe200000001ff */
        /* <DEDUP_REMOVED lines=9> */
.L_x_110:
[----:B------:R-:W-:Y:S01]  /*5cc0*/  HFMA2 R0, -RZ, RZ, 0, 2.6226043701171875e-06 ;  /* 0x0000002cff007431 */ /* 0x000fe200000001ff */
        /* <DEDUP_REMOVED lines=9> */
.L_x_111:
[----:B------:R1:W2:Y:S01]  /*5d60*/  LDC.64 R8, c[0x4][R17] ;  /* 0x0100000011087b82 */ /* 0x0002a20000000a00 */
[----:B------:R-:W3:Y:S01]  /*5d70*/  LDCU.64 UR4, c[0x4][0xe0] ;  /* 0x01001c00ff0477ac */ /* 0x000ee20008000a00 */
[----:B------:R-:W-:Y:S01]  /*5d80*/  CS2R R6, SRZ ;  /* 0x0000000000067805 */ /* 0x000fe2000001ff00 */
[----:B---3--:R-:W-:Y:S01]  /*5d90*/  IMAD.U32 R4, RZ, RZ, UR4 ;  /* 0x00000004ff047e24 */ /* 0x008fe2000f8e00ff */
[----:B------:R-:W-:-:S04]  /*5da0*/  MOV R5, UR5 ;  /* 0x0000000500057c02 */ /* 0x000fc80008000f00 */
[----:B------:R-:W-:-:S07]  /*5db0*/  LEPC R20, `(.L_x_112) ;  /* 0x000000001014794e */ /* 0x000fce0000000000 */
[----:B-12---:R-:W-:Y:S05]  /*5dc0*/  CALL.ABS.NOINC R8 ;  /* 0x0000000008007343 */ /* 0x006fea0003c00000 */
.L_x_112:
        /* <DEDUP_REMOVED lines=10> */
.L_x_113:
[----:B------:R-:W-:Y:S01]  /*5e70*/  HFMA2 R0, -RZ, RZ, 0, 2.443790435791015625e-06 ;  /* 0x00000029ff007431 */ /* 0x000fe200000001ff */
        /* <DEDUP_REMOVED lines=9> */
.L_x_114:
        /* <DEDUP_REMOVED lines=10> */
.L_x_115:
        /* <DEDUP_REMOVED lines=10> */
.L_x_116:
[----:B------:R1:W2:Y:S01]  /*6050*/  LDC.64 R8, c[0x4][R17] ;  /* 0x0100000011087b82 */ /* 0x0002a20000000a00 */
[----:B------:R-:W3:Y:S01]  /*6060*/  LDCU.64 UR4, c[0x4][0xe0] ;  /* 0x01001c00ff0477ac */ /* 0x000ee20008000a00 */
[----:B------:R-:W-:Y:S01]  /*6070*/  CS2R R6, SRZ ;  /* 0x0000000000067805 */ /* 0x000fe2000001ff00 */
[----:B---3--:R-:W-:Y:S01]  /*6080*/  IMAD.U32 R4, RZ, RZ, UR4 ;  /* 0x00000004ff047e24 */ /* 0x008fe2000f8e00ff */
[----:B------:R-:W-:-:S04]  /*6090*/  MOV R5, UR5 ;  /* 0x0000000500057c02 */ /* 0x000fc80008000f00 */
[----:B------:R-:W-:-:S07]  /*60a0*/  LEPC R20, `(.L_x_117) ;  /* 0x000000001014794e */ /* 0x000fce0000000000 */
[----:B-12---:R-:W-:Y:S05]  /*60b0*/  CALL.ABS.NOINC R8 ;  /* 0x0000000008007343 */ /* 0x006fea0003c00000 */
.L_x_117:
[----:B------:R-:W-:Y:S01]  /*60c0*/  HFMA2 R0, -RZ, RZ, 0, 3.814697265625e-06 ;  /* 0x00000040ff007431 */ /* 0x000fe200000001ff */
        /* <DEDUP_REMOVED lines=9> */
.L_x_118:
        /* <DEDUP_REMOVED lines=10> */
.L_x_119:
[----:B------:R1:W2:Y:S01]  /*6200*/  LDC.64 R8, c[0x4][R17] ;  /* 0x0100000011087b82 */ /* 0x0002a20000000a00 */
[----:B------:R-:W3:Y:S01]  /*6210*/  LDCU.64 UR4, c[0x4][0xe0] ;  /* 0x01001c00ff0477ac */ /* 0x000ee20008000a00 */
[----:B------:R-:W-:Y:S01]  /*6220*/  CS2R R6, SRZ ;  /* 0x0000000000067805 */ /* 0x000fe2000001ff00 */
[----:B---3--:R-:W-:Y:S01]  /*6230*/  IMAD.U32 R4, RZ, RZ, UR4 ;  /* 0x00000004ff047e24 */ /* 0x008fe2000f8e00ff */
[----:B------:R-:W-:-:S04]  /*6240*/  MOV R5, UR5 ;  /* 0x0000000500057c02 */ /* 0x000fc80008000f00 */
[----:B------:R-:W-:-:S07]  /*6250*/  LEPC R20, `(.L_x_120) ;  /* 0x000000001014794e */ /* 0x000fce0000000000 */
[----:B-12---:R-:W-:Y:S05]  /*6260*/  CALL.ABS.NOINC R8 ;  /* 0x0000000008007343 */ /* 0x006fea0003c00000 */
.L_x_120:
[----:B------:R-:W-:Y:S01]  /*6270*/  HFMA2 R0, -RZ, RZ, 0, 1.1920928955078125e-07 ;  /* 0x00000002ff007431 */ /* 0x000fe200000001ff */
        /* <DEDUP_REMOVED lines=9> */
.L_x_121:
        /* <DEDUP_REMOVED lines=10> */
.L_x_122:
        /* <DEDUP_REMOVED lines=10> */
.L_x_123:
        /* <DEDUP_REMOVED lines=10> */
.L_x_124:
[----:B------:R1:W2:Y:S01]  /*64f0*/  LDC.64 R8, c[0x4][R17] ;  /* 0x0100000011087b82 */ /* 0x0002a20000000a00 */
[----:B------:R-:W3:Y:S01]  /*6500*/  LDCU.64 UR4, c[0x4][0xe0] ;  /* 0x01001c00ff0477ac */ /* 0x000ee20008000a00 */
[----:B------:R-:W-:Y:S01]  /*6510*/  CS2R R6, SRZ ;  /* 0x0000000000067805 */ /* 0x000fe2000001ff00 */
[----:B---3--:R-:W-:Y:S01]  /*6520*/  IMAD.U32 R4, RZ, RZ, UR4 ;  /* 0x00000004ff047e24 */ /* 0x008fe2000f8e00ff */
[----:B------:R-:W-:-:S04]  /*6530*/  MOV R5, UR5 ;  /* 0x0000000500057c02 */ /* 0x000fc80008000f00 */
[----:B------:R-:W-:-:S07]  /*6540*/  LEPC R20, `(.L_x_125) ;  /* 0x000000001014794e */ /* 0x000fce0000000000 */
[----:B-12---:R-:W-:Y:S05]  /*6550*/  CALL.ABS.NOINC R8 ;  /* 0x0000000008007343 */ /* 0x006fea0003c00000 */
.L_x_125:
[----:B------:R-:W-:Y:S01]  /*6560*/  HFMA2 R0, -RZ, RZ, 0, 5.9604644775390625e-08 ;  /* 0x00000001ff007431 */ /* 0x000fe200000001ff */
        /* <DEDUP_REMOVED lines=9> */
.L_x_126:
        /* <DEDUP_REMOVED lines=10> */
.L_x_127:
[----:B------:R1:W2:Y:S01]  /*66a0*/  LDC.64 R8, c[0x4][R17] ;  /* 0x0100000011087b82 */ /* 0x0002a20000000a00 */
[----:B------:R-:W3:Y:S01]  /*66b0*/  LDCU.64 UR4, c[0x4][0xe0] ;  /* 0x01001c00ff0477ac */ /* 0x000ee20008000a00 */
[----:B------:R-:W-:Y:S01]  /*66c0*/  CS2R R6, SRZ ;  /* 0x0000000000067805 */ /* 0x000fe2000001ff00 */
[----:B---3--:R-:W-:Y:S01]  /*66d0*/  IMAD.U32 R4, RZ, RZ, UR4 ;  /* 0x00000004ff047e24 */ /* 0x008fe2000f8e00ff */
[----:B------:R-:W-:-:S04]  /*66e0*/  MOV R5, UR5 ;  /* 0x0000000500057c02 */ /* 0x000fc80008000f00 */
[----:B------:R-:W-:-:S07]  /*66f0*/  LEPC R20, `(.L_x_128) ;  /* 0x000000001014794e */ /* 0x000fce0000000000 */
[----:B-12---:R-:W-:Y:S05]  /*6700*/  CALL.ABS.NOINC R8 ;  /* 0x0000000008007343 */ /* 0x006fea0003c00000 */
.L_x_128:
        /* <DEDUP_REMOVED lines=10> */
.L_x_129:
        /* <DEDUP_REMOVED lines=10> */
.L_x_130:
        /* <DEDUP_REMOVED lines=10> */
.L_x_131:
        /* <DEDUP_REMOVED lines=10> */
.L_x_132:
        /* <DEDUP_REMOVED lines=10> */
.L_x_133:
        /* <DEDUP_REMOVED lines=10> */
.L_x_134:
[----:B------:R1:W2:Y:S01]  /*6ad0*/  LDC.64 R8, c[0x4][R17] ;  /* 0x0100000011087b82 */ /* 0x0002a20000000a00 */
[----:B------:R-:W3:Y:S01]  /*6ae0*/  LDCU.64 UR4, c[0x4][0xe0] ;  /* 0x01001c00ff0477ac */ /* 0x000ee20008000a00 */
[----:B------:R-:W-:Y:S01]  /*6af0*/  CS2R R6, SRZ ;  /* 0x0000000000067805 */ /* 0x000fe2000001ff00 */
[----:B---3--:R-:W-:Y:S01]  /*6b00*/  IMAD.U32 R4, RZ, RZ, UR4 ;  /* 0x00000004ff047e24 */ /* 0x008fe2000f8e00ff */
[----:B------:R-:W-:-:S04]  /*6b10*/  MOV R5, UR5 ;  /* 0x0000000500057c02 */ /* 0x000fc80008000f00 */
[----:B------:R-:W-:-:S07]  /*6b20*/  LEPC R20, `(.L_x_135) ;  /* 0x000000001014794e */ /* 0x000fce0000000000 */
[----:B-12---:R-:W-:Y:S05]  /*6b30*/  CALL.ABS.NOINC R8 ;  /* 0x0000000008007343 */ /* 0x006fea0003c00000 */
.L_x_135:
        /* <DEDUP_REMOVED lines=10> */
.L_x_136:
        /* <DEDUP_REMOVED lines=10> */
.L_x_137:
[----:B------:R1:W2:Y:S01]  /*6c80*/  LDC.64 R8, c[0x4][R17] ;  /* 0x0100000011087b82 */ /* 0x0002a20000000a00 */
[----:B------:R-:W3:Y:S01]  /*6c90*/  LDCU.64 UR4, c[0x4][0xe0] ;  /* 0x01001c00ff0477ac */ /* 0x000ee20008000a00 */
[----:B------:R-:W-:Y:S01]  /*6ca0*/  CS2R R6, SRZ ;  /* 0x0000000000067805 */ /* 0x000fe2000001ff00 */
[----:B---3--:R-:W-:Y:S01]  /*6cb0*/  IMAD.U32 R4, RZ, RZ, UR4 ;  /* 0x00000004ff047e24 */ /* 0x008fe2000f8e00ff */
[----:B------:R-:W-:-:S04]  /*6cc0*/  MOV R5, UR5 ;  /* 0x0000000500057c02 */ /* 0x000fc80008000f00 */
[----:B------:R-:W-:-:S07]  /*6cd0*/  LEPC R20, `(.L_x_138) ;  /* 0x000000001014794e */ /* 0x000fce0000000000 */
[----:B-12---:R-:W-:Y:S05]  /*6ce0*/  CALL.ABS.NOINC R8 ;  /* 0x0000000008007343 */ /* 0x006fea0003c00000 */
.L_x_138:
[----:B------:R-:W-:Y:S01]  /*6cf0*/  HFMA2 R0, -RZ, RZ, 0, 6.103515625e-05 ;  /* 0x00000400ff007431 */ /* 0x000fe200000001ff */
        /* <DEDUP_REMOVED lines=9> */
.L_x_139:
        /* <DEDUP_REMOVED lines=10> */
.L_x_140:
        /* <DEDUP_REMOVED lines=10> */
.L_x_141:
        /* <DEDUP_REMOVED lines=10> */
.L_x_142:
[----:B------:R1:W2:Y:S01]  /*6f70*/  LDC.64 R8, c[0x4][R17] ;  /* 0x0100000011087b82 */ /* 0x0002a20000000a00 */
[----:B------:R-:W3:Y:S01]  /*6f80*/  LDCU.64 UR4, c[0x4][0xe0] ;  /* 0x01001c00ff0477ac */ /* 0x000ee20008000a00 */
[----:B------:R-:W-:Y:S01]  /*6f90*/  CS2R R6, SRZ ;  /* 0x0000000000067805 */ /* 0x000fe2000001ff00 */
[----:B---3--:R-:W-:Y:S01]  /*6fa0*/  IMAD.U32 R4, RZ, RZ, UR4 ;  /* 0x00000004ff047e24 */ /* 0x008fe2000f8e00ff */
[----:B------:R-:W-:-:S04]  /*6fb0*/  MOV R5, UR5 ;  /* 0x0000000500057c02 */ /* 0x000fc80008000f00 */
[----:B------:R-:W-:-:S07]  /*6fc0*/  LEPC R20, `(.L_x_143) ;  /* 0x000000001014794e */ /* 0x000fce0000000000 */
[----:B-12---:R-:W-:Y:S05]  /*6fd0*/  CALL.ABS.NOINC R8 ;  /* 0x0000000008007343 */ /* 0x006fea0003c00000 */
.L_x_143:
        /* <DEDUP_REMOVED lines=10> */
.L_x_144:
        /* <DEDUP_REMOVED lines=10> */
.L_x_145:
[----:B------:R1:W2:Y:S01]  /*7120*/  LDC.64 R8, c[0x4][R17] ;  /* 0x0100000011087b82 */ /* 0x0002a20000000a00 */
[----:B------:R-:W3:Y:S01]  /*7130*/  LDCU.64 UR4, c[0x4][0xe0] ;  /* 0x01001c00ff0477ac */ /* 0x000ee20008000a00 */
[----:B------:R-:W-:Y:S01]  /*7140*/  CS2R R6, SRZ ;  /* 0x0000000000067805 */ /* 0x000fe2000001ff00 */
[----:B---3--:R-:W-:Y:S01]  /*7150*/  IMAD.U32 R4, RZ, RZ, UR4 ;  /* 0x00000004ff047e24 */ /* 0x008fe2000f8e00ff */
[----:B------:R-:W-:-:S04]  /*7160*/  MOV R5, UR5 ;  /* 0x0000000500057c02 */ /* 0x000fc80008000f00 */
[----:B------:R-:W-:-:S07]  /*7170*/  LEPC R20, `(.L_x_146) ;  /* 0x000000001014794e */ /* 0x000fce0000000000 */
[----:B-12---:R-:W-:Y:S05]  /*7180*/  CALL.ABS.NOINC R8 ;  /* 0x0000000008007343 */ /* 0x006fea0003c00000 */
.L_x_146:
[----:B------:R-:W-:Y:S01]  /*7190*/  HFMA2 R0, -RZ, RZ, 0, 3.0517578125e-05 ;  /* 0x00000200ff007431 */ /* 0x000fe200000001ff */
        /* <DEDUP_REMOVED lines=9> */
.L_x_147:
        /* <DEDUP_REMOVED lines=10> */
.L_x_148:
        /* <DEDUP_REMOVED lines=10> */
.L_x_149:
        /* <DEDUP_REMOVED lines=10> */
.L_x_150:
[----:B------:R1:W2:Y:S01]  /*7410*/  LDC.64 R8, c[0x4][R17] ;  /* 0x0100000011087b82 */ /* 0x0002a20000000a00 */
[----:B------:R-:W3:Y:S01]  /*7420*/  LDCU.64 UR4, c[0x4][0xe0] ;  /* 0x01001c00ff0477ac */ /* 0x000ee20008000a00 */
[----:B------:R-:W-:Y:S01]  /*7430*/  CS2R R6, SRZ ;  /* 0x0000000000067805 */ /* 0x000fe2000001ff00 */
[----:B---3--:R-:W-:Y:S01]  /*7440*/  IMAD.U32 R4, RZ, RZ, UR4 ;  /* 0x00000004ff047e24 */ /* 0x008fe2000f8e00ff */
[----:B------:R-:W-:-:S04]  /*7450*/  MOV R5, UR5 ;  /* 0x0000000500057c02 */ /* 0x000fc80008000f00 */
[----:B------:R-:W-:-:S07]  /*7460*/  LEPC R20, `(.L_x_151) ;  /* 0x000000001014794e */ /* 0x000fce0000000000 */
[----:B-12---:R-:W-:Y:S05]  /*7470*/  CALL.ABS.NOINC R8 ;  /* 0x0000000008007343 */ /* 0x006fea0003c00000 */
.L_x_151:
[----:B------:R1:W-:Y:S01]  /*7480*/  STL [R1], RZ ;  /* 0x000000ff01007387 */ /* 0x0003e20000100800 */
[----:B------:R1:W2:Y:S01]  /*7490*/  LDC.64 R8, c[0x4][R17] ;  /* 0x0100000011087b82 */ /* 0x0002a20000000a00 */
[----:B------:R-:W3:Y:S01]  /*74a0*/  LDCU.64 UR4, c[0x4][0xc8] ;  /* 0x01001900ff0477ac */ /* 0x000ee20008000a00 */
[----:B------:R-:W-:Y:S02]  /*74b0*/  MOV R6, UR41 ;  /* 0x0000002900067c02 */ /* 0x000fe40008000f00 */
[----:B------:R-:W-:Y:S01]  /*74c0*/  MOV R7, UR39 ;  /* 0x0000002700077c02 */ /* 0x000fe20008000f00 */
[----:B---3--:R-:W-:Y:S02]  /*74d0*/  IMAD.U32 R4, RZ, RZ, UR4 ;  /* 0x00000004ff047e24 */ /* 0x008fe4000f8e00ff */
[----:B------:R-:W-:Y:S02]  /*74e0*/  IMAD.U32 R5, RZ, RZ, UR5 ;  /* 0x00000005ff057e24 */ /* 0x000fe4000f8e00ff */
[----:B------:R-:W-:-:S07]  /*74f0*/  LEPC R20, `(.L_x_152) ;  /* 0x000000001014794e */ /* 0x000fce0000000000 */
[----:B-12---:R-:W-:Y:S05]  /*7500*/  CALL.ABS.NOINC R8 ;  /* 0x0000000008007343 */ /* 0x006fea0003c00000 */
.L_x_152:
        /* <DEDUP_REMOVED lines=10> */
.L_x_153:
[----:B------:R1:W2:Y:S01]  /*75b0*/  LDC.64 R8, c[0x4][R17] ;  /* 0x0100000011087b82 */ /* 0x0002a20000000a00 */
[----:B------:R-:W3:Y:S01]  /*75c0*/  LDCU.64 UR4, c[0x4][0xe0] ;  /* 0x01001c00ff0477ac */ /* 0x000ee20008000a00 */
[----:B------:R-:W-:Y:S01]  /*75d0*/  CS2R R6, SRZ ;  /* 0x0000000000067805 */ /* 0x000fe2000001ff00 */
[----:B---3--:R-:W-:Y:S01]  /*75e0*/  IMAD.U32 R4, RZ, RZ, UR4 ;  /* 0x00000004ff047e24 */ /* 0x008fe2000f8e00ff */
[----:B------:R-:W-:-:S04]  /*75f0*/  MOV R5, UR5 ;  /* 0x0000000500057c02 */ /* 0x000fc80008000f00 */
[----:B------:R-:W-:-:S07]  /*7600*/  LEPC R20, `(.L_x_154) ;  /* 0x000000001014794e */ /* 0x000fce0000000000 */
[----:B-12---:R-:W-:Y:S05]  /*7610*/  CALL.ABS.NOINC R8 ;  /* 0x0000000008007343 */ /* 0x006fea0003c00000 */
.L_x_154:
[----:B------:R-:W-:Y:S01]  /*7620*/  HFMA2 R0, -RZ, RZ, 0, 2 ;  /* 0x00004000ff007431 */ /* 0x000fe200000001ff */
        /* <DEDUP_REMOVED lines=9> */
.L_x_155:
        /* <DEDUP_REMOVED lines=10> */
.L_x_156:
        /* <DEDUP_REMOVED lines=10> */
.L_x_157:
        /* <DEDUP_REMOVED lines=10> */
.L_x_98:
[----:B------:R-:W-:Y:S05]  /*78a0*/  BSYNC.RECONVERGENT B6 ;  /* 0x0000000000067941 */ /* 0x000fea0003800200 */
.L_x_97:
[----:B------:R-:W2:Y:S01]  /*78b0*/  S2R R5, SR_TID.X ;  /* 0x0000000000057919 */ /* 0x000ea20000002100 */
[----:B------:R-:W-:Y:S01]  /*78c0*/  MOV R4, 0x400 ;  /* 0x0000040000047802 */ /* 0x000fe20000000f00 */
[----:B------:R-:W3:Y:S01]  /*78d0*/  LDCU.64 UR4, c[0x0][0x880] ;  /* 0x00011000ff0477ac */ /* 0x000ee20008000a00 */
[----:B-1----:R-:W1:Y:S01]  /*78e0*/  S2R R3, SR_CgaCtaId ;  /* 0x0000000000037919 */ /* 0x002e620000008800 */
[----:B------:R-:W4:Y:S01]  /*78f0*/  S2R R0, SR_SWINHI ;  /* 0x0000000000007919 */ /* 0x000f220000002f00 */
[----:B---3--:R-:W-:-:S04]  /*7900*/  ISETP.NE.U32.AND P5, PT, RZ, UR4, PT ;  /* 0x00000004ff007c0c */ /* 0x008fc8000bfa5070 */
[----:B------:R-:W-:Y:S01]  /*7910*/  ISETP.NE.AND.EX P5, PT, RZ, UR5, PT, P5 ;  /* 0x00000005ff007c0c */ /* 0x000fe2000bfa5350 */
[----:B--2---:R-:W-:Y:S01]  /*7920*/  IMAD.SHL.U32 R5, R5, 0x2, RZ ;  /* 0x0000000205057824 */ /* 0x004fe200078e00ff */
[----:B-1----:R-:W-:-:S04]  /*7930*/  LEA R3, R3, R4, 0x18 ;  /* 0x0000000403037211 */ /* 0x002fc800078ec0ff */
[----:B------:R-:W-:Y:S02]  /*7940*/  LOP3.LUT R5, R5, 0xfe, RZ, 0xc0, !PT ;  /* 0x000000fe05057812 */ /* 0x000fe400078ec0ff */
[----:B------:R-:W-:Y:S02]  /*7950*/  MOV R42, R3 ;  /* 0x00000003002a7202 */ /* 0x000fe40000000f00 */
[----:B----4-:R-:W-:-:S03]  /*7960*/  MOV R43, R0 ;  /* 0x00000000002b7202 */ /* 0x010fc60000000f00 */
[----:B------:R-:W-:-:S03]  /*7970*/  IMAD.WIDE.U32 R42, R5, 0x2, R42 ;  /* 0x00000002052a7825 */ /* 0x000fc600078e002a */
[C---:B------:R-:W-:Y:S02]  /*7980*/  IADD3 R3, P1, PT, R42.reuse, 0x28000, RZ ;  /* 0x000280002a037810 */ /* 0x040fe40007f3e0ff */
[----:B------:R-:W-:-:S03]  /*7990*/  IADD3 R5, P0, PT, R42, 0x28200, RZ ;  /* 0x000282002a057810 */ /* 0x000fc60007f1e0ff */
[--C-:B------:R-:W-:Y:S02]  /*79a0*/  IMAD.X R79, RZ, RZ, R43.reuse, P1 ;  /* 0x000000ffff4f7224 */ /* 0x100fe400008e062b */
[----:B------:R-:W-:Y:S01]  /*79b0*/  IMAD.X R69, RZ, RZ, R43, P0 ;  /* 0x000000ffff457224 */ /* 0x000fe200000e062b */
[C---:B------:R-:W-:Y:S02]  /*79c0*/  IADD3 R9, P0, PT, R42.reuse, 0x28800, RZ ;  /* 0x000288002a097810 */ /* 0x040fe40007f1e0ff */
[----:B------:R-:W-:Y:S02]  /*79d0*/  SHF.R.U64 R4, R3, 0x3, R79 ;  /* 0x0000000303047819 */ /* 0x000fe4000000124f */
[----:B------:R-:W-:Y:S01]  /*79e0*/  SHF.R.U64 R0, R5, 0x3, R69 ;  /* 0x0000000305007819 */ /* 0x000fe20000001245 */
[----:B------:R-:W-:Y:S01]  /*79f0*/  IMAD.X R67, RZ, RZ, R43, P0 ;  /* 0x000000ffff437224 */ /* 0x000fe200000e062b */
[----:B------:R-:W-:Y:S02]  /*7a00*/  LOP3.LUT R78, R3, 0x70, R4, 0x78, !PT ;  /* 0x00000070034e7812 */ /* 0x000fe400078e7804 */
[----:B------:R-:W-:-:S02]  /*7a10*/  IADD3 R3, P2, PT, R42, 0x29200, RZ ;  /* 0x000292002a037810 */ /* 0x000fc40007f5e0ff */
[----:B------:R-:W-:Y:S01]  /*7a20*/  LOP3.LUT R68, R5, 0x70, R0, 0x78, !PT ;  /* 0x0000007005447812 */ /* 0x000fe200078e7800 */
[----:B------:R-:W-:Y:S01]  /*7a30*/  ST.E desc[UR44][R78.64], RZ ;  /* 0x000000ff4e007985 */ /* 0x000fe2000c10192c */
[C---:B------:R-:W-:Y:S01]  /*7a40*/  IADD3 R7, P0, PT, R42.reuse, 0x28a00, RZ ;  /* 0x00028a002a077810 */ /* 0x040fe20007f1e0ff */
[----:B------:R-:W-:Y:S01]  /*7a50*/  IMAD.X R55, RZ, RZ, R43, P2 ;  /* 0x000000ffff377224 */ /* 0x000fe200010e062b */
[C---:B------:R-:W-:Y:S01]  /*7a60*/  SHF.R.U64 R0, R9.reuse, 0x3, R67 ;  /* 0x0000000309007819 */ /* 0x040fe20000001243 */
[----:B------:R1:W-:Y:S01]  /*7a70*/  ST.E desc[UR44][R68.64], RZ ;  /* 0x000000ff44007985 */ /* 0x0003e2000c10192c */
[C---:B------:R-:W-:Y:S01]  /*7a80*/  IADD3 R5, P1, PT, R42.reuse, 0x29000, RZ ;  /* 0x000290002a057810 */ /* 0x040fe20007f3e0ff */
[----:B------:R-:W-:Y:S01]  /*7a90*/  IMAD.X R65, RZ, RZ, R43, P0 ;  /* 0x000000ffff417224 */ /* 0x000fe200000e062b */
[----:B------:R-:W-:Y:S02]  /*7aa0*/  LOP3.LUT R66, R9, 0x70, R0, 0x78, !PT ;  /* 0x0000007009427812 */ /* 0x000fe400078e7800 */
[----:B------:R-:W-:Y:S01]  /*7ab0*/  SHF.R.U64 R0, R3, 0x3, R55 ;  /* 0x0000000303007819 */ /* 0x000fe20000001237 */
[----:B------:R-:W-:Y:S01]  /*7ac0*/  IMAD.X R61, RZ, RZ, R43, P1 ;  /* 0x000000ffff3d7224 */ /* 0x000fe200008e062b */
[----:B------:R-:W-:Y:S01]  /*7ad0*/  IADD3 R9, P0, PT, R42, 0x29800, RZ ;  /* 0x000298002a097810 */ /* 0x000fe20007f1e0ff */
[----:B------:R-:W-:Y:S01]  /*7ae0*/  ST.E desc[UR44][R66.64], RZ ;  /* 0x000000ff42007985 */ /* 0x000fe2000c10192c */
[----:B------:R-:W-:-:S02]  /*7af0*/  SHF.R.U64 R6, R7, 0x3, R65 ;  /* 0x0000000307067819 */ /* 0x000fc40000001241 */
[----:B------:R-:W-:Y:S01]  /*7b00*/  LOP3.LUT R54, R3, 0x70, R0, 0x78, !PT ;  /* 0x0000007003367812 */ /* 0x000fe200078e7800 */
[----:B------:R-:W-:Y:S01]  /*7b10*/  IMAD.X R53, RZ, RZ, R43, P0 ;  /* 0x000000ffff357224 */ /* 0x000fe200000e062b */
[C---:B------:R-:W-:Y:S02]  /*7b20*/  IADD3 R3, P2, PT, R42.reuse, 0x2a200, RZ ;  /* 0x0002a2002a037810 */ /* 0x040fe40007f5e0ff */
        /* <DEDUP_REMOVED lines=9> */
[----:B------:R-:W-:Y:S01]  /*7bc0*/  LOP3.LUT R52, R9, 0x70, R0, 0x78, !PT ;  /* 0x0000007009347812 */ /* 0x000fe200078e7800 */
[----:B------:R2:W-:Y:S01]  /*7bd0*/  ST.E desc[UR44][R60.64], RZ ;  /* 0x000000ff3c007985 */ /* 0x0005e2000c10192c */
[----:B------:R-:W-:Y:S01]  /*7be0*/  SHF.R.U64 R0, R3, 0x3, R47 ;  /* 0x0000000303007819 */ /* 0x000fe2000000122f */
[----:B------:R-:W-:Y:S01]  /*7bf0*/  IMAD.X R49, RZ, RZ, R43, P1 ;  /* 0x000000ffff317224 */ /* 0x000fe200008e062b */
[----:B------:R-:W-:Y:S01]  /*7c00*/  IADD3 R9, P0, PT, R42, 0x2a800, RZ ;  /* 0x0002a8002a097810 */ /* 0x000fe20007f1e0ff */
[----:B------:R-:W-:Y:S01]  /*7c10*/  ST.E desc[UR44][R54.64], RZ ;  /* 0x000000ff36007985 */ /* 0x000fe2000c10192c */
[----:B------:R-:W-:-:S02]  /*7c20*/  SHF.R.U64 R6, R7, 0x3, R51 ;  /* 0x0000000307067819 */ /* 0x000fc40000001233 */
[----:B------:R-:W-:Y:S01]  /*7c30*/  LOP3.LUT R46, R3, 0x70, R0, 0x78, !PT ;  /* 0x00000070032e7812 */ /* 0x000fe200078e7800 */
[----:B------:R-:W-:Y:S01]  /*7c40*/  IMAD.X R45, RZ, RZ, R43, P0 ;  /* 0x000000ffff2d7224 */ /* 0x000fe200000e062b */
[C---:B------:R-:W-:Y:S01]  /*7c50*/  IADD3 R3, P2, PT, R42.reuse, 0x2b200, RZ ;  /* 0x0002b2002a037810 */ /* 0x040fe20007f5e0ff */
[----:B------:R-:W-:Y:S01]  /*7c60*/  ST.E desc[UR44][R52.64], RZ ;  /* 0x000000ff34007985 */ /* 0x000fe2000c10192c */
[----:B------:R-:W-:Y:S02]  /*7c70*/  LOP3.LUT R50, R7, 0x70, R6, 0x78, !PT ;  /* 0x0000007007327812 */ /* 0x000fe400078e7806 */
[----:B------:R-:W-:Y:S01]  /*7c80*/  SHF.R.U64 R4, R5, 0x3, R49 ;  /* 0x0000000305047819 */ /* 0x000fe20000001231 */
[----:B------:R-:W-:Y:S01]  /*7c90*/  IMAD.X R37, RZ, RZ, R43, P2 ;  /* 0x000000ffff257224 */ /* 0x000fe200010e062b */
[----:B------:R-:W-:Y:S01]  /*7ca0*/  IADD3 R7, P0, PT, R42, 0x2aa00, RZ ;  /* 0x0002aa002a077810 */ /* 0x000fe20007f1e0ff */
[----:B------:R3:W-:Y:S01]  /*7cb0*/  ST.E desc[UR44][R50.64], RZ ;  /* 0x000000ff32007985 */ /* 0x0007e2000c10192c */
[----:B------:R-:W-:-:S02]  /*7cc0*/  SHF.R.U64 R0, R9, 0x3, R45 ;  /* 0x0000000309007819 */ /* 0x000fc4000000122d */
[----:B------:R-:W-:Y:S01]  /*7cd0*/  LOP3.LUT R48, R5, 0x70, R4, 0x78, !PT ;  /* 0x0000007005307812 */ /* 0x000fe200078e7804 */
[----:B------:R-:W-:Y:S01]  /*7ce0*/  IMAD.X R41, RZ, RZ, R43, P0 ;  /* 0x000000ffff297224 */ /* 0x000fe200000e062b */
[C---:B------:R-:W-:Y:S02]  /*7cf0*/  IADD3 R5, P1, PT, R42.reuse, 0x2b000, RZ ;  /* 0x0002b0002a057810 */ /* 0x040fe40007f3e0ff */
[----:B------:R-:W-:Y:S01]  /*7d00*/  LOP3.LUT R44, R9, 0x70, R0, 0x78, !PT ;  /* 0x00000070092c7812 */ /* 0x000fe200078e7800 */
[----:B------:R-:W-:Y:S01]  /*7d10*/  ST.E desc[UR44][R48.64], RZ ;  /* 0x000000ff30007985 */ /* 0x000fe2000c10192c */
        /* <DEDUP_REMOVED lines=8> */
[----:B------:R4:W-:Y:S01]  /*7da0*/  ST.E desc[UR44][R44.64], RZ ;  /* 0x000000ff2c007985 */ /* 0x0009e2000c10192c */
        /* <DEDUP_REMOVED lines=14> */
[----:B------:R5:W-:Y:S01]  /*7e90*/  ST.E desc[UR44][R36.64], RZ ;  /* 0x000000ff24007985 */ /* 0x000be2000c10192c */
        /* <DEDUP_REMOVED lines=53> */
[----:B------:R-:W-:Y:S02]  /*81f0*/  IADD3 R5, P1, PT, R42, 0x2f000, RZ ;  /* 0x0002f0002a057810 */ /* 0x000fe40007f3e0ff */
[----:B------:R-:W-:Y:S01]  /*8200*/  LOP3.LUT R76, R0, 0x70, R9, 0x78, !PT ;  /* 0x00000070004c7812 */ /* 0x000fe200078e7809 */
[----:B------:R-:W-:Y:S01]  /*8210*/  ST.E desc[UR44][R12.64], RZ ;  /* 0x000000ff0c007985 */ /* 0x000fe2000c10192c */
[C---:B------:R-:W-:Y:S01]  /*8220*/  SHF.R.U64 R4, R3.reuse, 0x3, R71 ;  /* 0x0000000303047819 */ /* 0x040fe20000001247 */
[----:B------:R-:W-:Y:S01]  /*8230*/  IMAD.X R73, RZ, RZ, R43, P1 ;  /* 0x000000ffff497224 */ /* 0x000fe200008e062b */
[----:B------:R-:W-:Y:S01]  /*8240*/  IADD3 R0, P0, PT, R42, 0x2f800, RZ ;  /* 0x0002f8002a007810 */ /* 0x000fe20007f1e0ff */
[----:B------:R5:W-:Y:S01]  /*8250*/  ST.E desc[UR44][R10.64], RZ ;  /* 0x000000ff0a007985 */ /* 0x000be2000c10192c */
[----:B------:R-:W-:-:S02]  /*8260*/  LOP3.LUT R70, R3, 0x70, R4, 0x78, !PT ;  /* 0x0000007003467812 */ /* 0x000fc400078e7804 */
[----:B------:R-:W-:Y:S01]  /*8270*/  SHF.R.U64 R8, R7, 0x3, R75 ;  /* 0x0000000307087819 */ /* 0x000fe2000000124b */
[----:B------:R-:W-:Y:S01]  /*8280*/  IMAD.X R85, RZ, RZ, R43, P0 ;  /* 0x000000ffff557224 */ /* 0x000fe200000e062b */
[C---:B------:R-:W-:Y:S01]  /*8290*/  IADD3 R3, P2, PT, R42.reuse, 0x28600, RZ ;  /* 0x000286002a037810 */ /* 0x040fe20007f5e0ff */
[----:B------:R1:W-:Y:S01]  /*82a0*/  ST.E desc[UR44][R76.64], RZ ;  /* 0x000000ff4c007985 */ /* 0x0003e2000c10192c */
[----:B------:R-:W-:Y:S02]  /*82b0*/  SHF.R.U64 R6, R5, 0x3, R73 ;  /* 0x0000000305067819 */ /* 0x000fe40000001249 */
[----:B------:R-:W-:Y:S01]  /*82c0*/  LOP3.LUT R74, R7, 0x70, R8, 0x78, !PT ;  /* 0x00000070074a7812 */ /* 0x000fe200078e7808 */
[----:B------:R-:W-:Y:S01]  /*82d0*/  IMAD.X R9, RZ, RZ, R43, P2 ;  /* 0x000000ffff097224 */ /* 0x000fe200010e062b */
[----:B------:R-:W-:Y:S02]  /*82e0*/  IADD3 R4, P1, PT, R42, 0x28400, RZ ;  /* 0x000284002a047810 */ /* 0x000fe40007f3e0ff */
[----:B------:R-:W-:Y:S01]  /*82f0*/  SHF.R.U64 R7, R0, 0x3, R85 ;  /* 0x0000000300077819 */ /* 0x000fe20000001255 */
[----:B------:R1:W-:Y:S01]  /*8300*/  ST.E desc[UR44][R74.64], RZ ;  /* 0x000000ff4a007985 */ /* 0x0003e2000c10192c */
[----:B------:R-:W-:Y:S01]  /*8310*/  LOP3.LUT R72, R5, 0x70, R6, 0x78, !PT ;  /* 0x0000007005487812 */ /* 0x000fe200078e7806 */
[----:B------:R-:W-:Y:S01]  /*8320*/  IMAD.X R81, RZ, RZ, R43, P1 ;  /* 0x000000ffff517224 */ /* 0x000fe200008e062b */
[----:B------:R-:W-:-:S02]  /*8330*/  IADD3 R5, P0, PT, R42, 0x2fa00, RZ ;  /* 0x0002fa002a057810 */ /* 0x000fc40007f1e0ff */
[----:B------:R-:W-:Y:S01]  /*8340*/  LOP3.LUT R84, R0, 0x70, R7, 0x78, !PT ;  /* 0x0000007000547812 */ /* 0x000fe200078e7807 */
[----:B------:R1:W-:Y:S01]  /*8350*/  ST.E desc[UR44][R72.64], RZ ;  /* 0x000000ff48007985 */ /* 0x0003e2000c10192c */
[C---:B------:R-:W-:Y:S01]  /*8360*/  SHF.R.U64 R0, R3.reuse, 0x3, R9 ;  /* 0x0000000303007819 */ /* 0x040fe20000001209 */
[----:B------:R-:W-:Y:S01]  /*8370*/  IMAD.X R83, RZ, RZ, R43, P0 ;  /* 0x000000ffff537224 */ /* 0x000fe200000e062b */
[----:B------:R-:W-:Y:S01]  /*8380*/  SHF.R.U64 R7, R4, 0x3, R81 ;  /* 0x0000000304077819 */ /* 0x000fe20000001251 */
[----:B------:R1:W-:Y:S01]  /*8390*/  ST.E desc[UR44][R70.64], RZ ;  /* 0x000000ff46007985 */ /* 0x0003e2000c10192c */
[----:B------:R-:W-:Y:S02]  /*83a0*/  LOP3.LUT R8, R3, 0x70, R0, 0x78, !PT ;  /* 0x0000007003087812 */ /* 0x000fe400078e7800 */
[----:B------:R-:W-:Y:S01]  /*83b0*/  IADD3 R3, P0, PT, R42, 0x28c00, RZ ;  /* 0x00028c002a037810 */ /* 0x000fe20007f1e0ff */
[----:B------:R1:W-:Y:S01]  /*83c0*/  ST.E desc[UR44][R84.64], RZ ;  /* 0x000000ff54007985 */ /* 0x0003e2000c10192c */
[----:B------:R-:W-:-:S02]  /*83d0*/  LOP3.LUT R80, R4, 0x70, R7, 0x78, !PT ;  /* 0x0000007004507812 */ /* 0x000fc400078e7807 */
[C---:B------:R-:W-:Y:S01]  /*83e0*/  SHF.R.U64 R6, R5.reuse, 0x3, R83 ;  /* 0x0000000305067819 */ /* 0x040fe20000001253 */
[----:B------:R-:W-:Y:S01]  /*83f0*/  IMAD.X R7, RZ, RZ, R43, P0 ;  /* 0x000000ffff077224 */ /* 0x000fe200000e062b */
[C---:B------:R-:W-:Y:S02]  /*8400*/  IADD3 R0, P0, PT, R42.reuse, 0x29400, RZ ;  /* 0x000294002a007810 */ /* 0x040fe40007f1e0ff */
[----:B------:R-:W-:Y:S02]  /*8410*/  LOP3.LUT R82, R5, 0x70, R6, 0x78, !PT ;  /* 0x0000007005527812 */ /* 0x000fe400078e7806 */
[C---:B------:R-:W-:Y:S01]  /*8420*/  SHF.R.U64 R6, R3.reuse, 0x3, R7 ;  /* 0x0000000303067819 */ /* 0x040fe20000001207 */
[----:B------:R-:W-:Y:S01]  /*8430*/  IMAD.X R87, RZ, RZ, R43, P0 ;  /* 0x000000ffff577224 */ /* 0x000fe200000e062b */
[----:B------:R-:W-:Y:S01]  /*8440*/  IADD3 R4, P1, PT, R42, 0x28e00, RZ ;  /* 0x00028e002a047810 */ /* 0x000fe20007f3e0ff */
[----:B------:R2:W-:Y:S01]  /*8450*/  ST.E desc[UR44][R82.64], RZ ;  /* 0x000000ff52007985 */ /* 0x0005e2000c10192c */
[----:B------:R-:W-:-:S02]  /*8460*/  LOP3.LUT R6, R3, 0x70, R6, 0x78, !PT ;  /* 0x0000007003067812 */ /* 0x000fc400078e7806 */
[C---:B------:R-:W-:Y:S01]  /*8470*/  SHF.R.U64 R3, R0.reuse, 0x3, R87 ;  /* 0x0000000300037819 */ /* 0x040fe20000001257 */
[----:B------:R-:W-:Y:S01]  /*8480*/  IMAD.X R89, RZ, RZ, R43, P1 ;  /* 0x000000ffff597224 */ /* 0x000fe200008e062b */
[----:B------:R2:W-:Y:S02]  /*8490*/  ST.E desc[UR44][R80.64], RZ ;  /* 0x000000ff50007985 */ /* 0x0005e4000c10192c */
[----:B------:R-:W-:Y:S02]  /*84a0*/  LOP3.LUT R86, R0, 0x70, R3, 0x78, !PT ;  /* 0x0000007000567812 */ /* 0x000fe400078e7803 */
[----:B------:R-:W-:Y:S01]  /*84b0*/  IADD3 R0, P0, PT, R42, 0x29600, RZ ;  /* 0x000296002a007810 */ /* 0x000fe20007f1e0ff */
[----:B------:R2:W-:Y:S01]  /*84c0*/  ST.E desc[UR44][R8.64], RZ ;  /* 0x000000ff08007985 */ /* 0x0005e2000c10192c */
[----:B------:R-:W-:-:S03]  /*84d0*/  SHF.R.U64 R5, R4, 0x3, R89 ;  /* 0x0000000304057819 */ /* 0x000fc60000001259 */
[----:B-1----:R-:W-:Y:S01]  /*84e0*/  IMAD.X R69, RZ, RZ, R43, P0 ;  /* 0x000000ffff457224 */ /* 0x002fe200000e062b */
[----:B------:R-:W-:Y:S01]  /*84f0*/  IADD3 R3, P0, PT, R42, 0x29e00, RZ ;  /* 0x00029e002a037810 */ /* 0x000fe20007f1e0ff */
[----:B------:R1:W-:Y:S01]  /*8500*/  ST.E desc[UR44][R6.64], RZ ;  /* 0x000000ff06007985 */ /* 0x0003e2000c10192c */
[----:B------:R-:W-:Y:S02]  /*8510*/  LOP3.LUT R88, R4, 0x70, R5, 0x78, !PT ;  /* 0x0000007004587812 */ /* 0x000fe400078e7805 */
[----:B------:R-:W-:Y:S01]  /*8520*/  SHF.R.U64 R5, R0, 0x3, R69 ;  /* 0x0000000300057819 */ /* 0x000fe20000001245 */
[----:B------:R-:W-:Y:S01]  /*8530*/  IMAD.X R79, RZ, RZ, R43, P0 ;  /* 0x000000ffff4f7224 */ /* 0x000fe200000e062b */
[----:B------:R-:W-:Y:S01]  /*8540*/  IADD3 R4, P1, PT, R42, 0x29c00, RZ ;  /* 0x00029c002a047810 */ /* 0x000fe20007f3e0ff */
[----:B------:R1:W-:Y:S01]  /*8550*/  ST.E desc[UR44][R88.64], RZ ;  /* 0x000000ff58007985 */ /* 0x0003e2000c10192c */
[----:B------:R-:W-:Y:S02]  /*8560*/  LOP3.LUT R68, R0, 0x70, R5, 0x78, !PT ;  /* 0x0000007000447812 */ /* 0x000fe400078e7805 */
[C---:B------:R-:W-:Y:S01]  /*8570*/  SHF.R.U64 R0, R3.reuse, 0x3, R79 ;  /* 0x0000000303007819 */ /* 0x040fe2000000124f */
[----:B------:R-:W-:Y:S01]  /*8580*/  IMAD.X R91, RZ, RZ, R43, P1 ;  /* 0x000000ffff5b7224 */ /* 0x000fe200008e062b */
[----:B------:R1:W-:Y:S02]  /*8590*/  ST.E desc[UR44][R86.64], RZ ;  /* 0x000000ff56007985 */ /* 0x0003e4000c10192c */
[----:B------:R-:W-:-:S02]  /*85a0*/  LOP3.LUT R78, R3, 0x70, R0, 0x78, !PT ;  /* 0x00000070034e7812 */ /* 0x000fc400078e7800 */
[----:B------:R-:W-:Y:S01]  /*85b0*/  IADD3 R0, P0, PT, R42, 0x2a400, RZ ;  /* 0x0002a4002a007810 */ /* 0x000fe20007f1e0ff */
[----:B------:R1:W-:Y:S01]  /*85c0*/  ST.E desc[UR44][R68.64], RZ ;  /* 0x000000ff44007985 */ /* 0x0003e2000c10192c */
[----:B------:R-:W-:-:S03]  /*85d0*/  SHF.R.U64 R5, R4, 0x3, R91 ;  /* 0x0000000304057819 */ /* 0x000fc6000000125b */
[----:B--2---:R-:W-:Y:S01]  /*85e0*/  IMAD.X R61, RZ, RZ, R43, P0 ;  /* 0x000000ffff3d7224 */ /* 0x004fe200000e062b */
[----:B------:R-:W-:Y:S02]  /*85f0*/  IADD3 R3, P0, PT, R42, 0x2ac00, RZ ;  /* 0x0002ac002a037810 */ /* 0x000fe40007f1e0ff */
        /* <DEDUP_REMOVED lines=13> */
[----:B---3--:R-:W-:Y:S01]  /*86d0*/  IMAD.X R51, RZ, RZ, R43, P0 ;  /* 0x000000ffff337224 */ /* 0x008fe200000e062b */
        /* <DEDUP_REMOVED lines=14> */
[----:B----4-:R-:W-:Y:S01]  /*87c0*/  IMAD.X R45, RZ, RZ, R43, P0 ;  /* 0x000000ffff2d7224 */ /* 0x010fe200000e062b */
        /* <DEDUP_REMOVED lines=14> */
[----:B-----5:R-:W-:Y:S01]  /*88b0*/  IMAD.X R37, RZ, RZ, R43, P0 ;  /* 0x000000ffff257224 */ /* 0x020fe200000e062b */
        /* <DEDUP_REMOVED lines=14> */
[----:B------:R-:W-:Y:S01]  /*89a0*/  IMAD.X R31, RZ, RZ, R43, P0 ;  /* 0x000000ffff1f7224 */ /* 0x000fe200000e062b */
        /* <DEDUP_REMOVED lines=43> */
[----:B------:R-:W-:Y:S02]  /*8c60*/  SHF.R.U64 R5, R4, 0x3, R21 ;  /* 0x0000000304057819 */ /* 0x000fe40000001215 */
[----:B------:R-:W-:Y:S01]  /*8c70*/  IADD3 R3, P0, PT, R42, 0x2fc00, RZ ;  /* 0x0002fc002a037810 */ /* 0x000fe20007f1e0ff */
[----:B------:R-:W-:Y:S01]  /*8c80*/  IMAD.X R11, RZ, RZ, R43, P1 ;  /* 0x000000ffff0b7224 */ /* 0x000fe200008e062b */
[----:B------:R-:W-:Y:S02]  /*8c90*/  LOP3.LUT R20, R4, 0x70, R5, 0x78, !PT ;  /* 0x0000007004147812 */ /* 0x000fe400078e7805 */
[----:B------:R-:W-:Y:S01]  /*8ca0*/  IADD3 R4, P1, PT, R42, 0x2fe00, RZ ;  /* 0x0002fe002a047810 */ /* 0x000fe20007f3e0ff */
[----:B------:R-:W-:Y:S01]  /*8cb0*/  IMAD.X R15, RZ, RZ, R43, P0 ;  /* 0x000000ffff0f7224 */ /* 0x000fe200000e062b */
[C---:B------:R-:W-:Y:S01]  /*8cc0*/  SHF.R.U64 R5, R0.reuse, 0x3, R11 ;  /* 0x0000000300057819 */ /* 0x040fe2000000120b */
[----:B------:R1:W-:Y:S02]  /*8cd0*/  ST.E desc[UR44][R20.64], RZ ;  /* 0x000000ff14007985 */ /* 0x0003e4000c10192c */
[----:B------:R-:W-:Y:S01]  /*8ce0*/  IMAD.X R13, RZ, RZ, R43, P1 ;  /* 0x000000ffff0d7224 */ /* 0x000fe200008e062b */
[----:B------:R-:W-:Y:S01]  /*8cf0*/  LOP3.LUT R10, R0, 0x70, R5, 0x78, !PT ;  /* 0x00000070000a7812 */ /* 0x000fe200078e7805 */
[----:B------:R1:W-:Y:S01]  /*8d00*/  ST.E desc[UR44][R18.64], RZ ;  /* 0x000000ff12007985 */ /* 0x0003e2000c10192c */
[----:B------:R-:W-:-:S02]  /*8d10*/  SHF.R.U64 R0, R3, 0x3, R15 ;  /* 0x0000000303007819 */ /* 0x000fc4000000120f */
[C---:B------:R-:W-:Y:S01]  /*8d20*/  SHF.R.U64 R5, R4.reuse, 0x3, R13 ;  /* 0x0000000304057819 */ /* 0x040fe2000000120d */
[----:B------:R1:W-:Y:S01]  /*8d30*/  ST.E desc[UR44][R10.64], RZ ;  /* 0x000000ff0a007985 */ /* 0x0003e2000c10192c */
[----:B------:R-:W-:Y:S02]  /*8d40*/  LOP3.LUT R14, R3, 0x70, R0, 0x78, !PT ;  /* 0x00000070030e7812 */ /* 0x000fe400078e7800 */
[----:B------:R-:W-:-:S03]  /*8d50*/  LOP3.LUT R12, R4, 0x70, R5, 0x78, !PT ;  /* 0x00000070040c7812 */ /* 0x000fc600078e7805 */
[----:B------:R1:W-:Y:S04]  /*8d60*/  ST.E desc[UR44][R14.64], RZ ;  /* 0x000000ff0e007985 */ /* 0x0003e8000c10192c */
[----:B------:R1:W-:Y:S01]  /*8d70*/  ST.E desc[UR44][R12.64], RZ ;  /* 0x000000ff0c007985 */ /* 0x0003e2000c10192c */
[----:B------:R-:W-:Y:S05]  /*8d80*/  @!P5 BRA `(.L_x_158) ;  /* 0x0000000000ccd947 */ /* 0x000fea0003800000 */
[----:B------:R-:W2:Y:S01]  /*8d90*/  LDC R3, c[0x0][0x904] ;  /* 0x00024100ff037b82 */ /* 0x000ea20000000800 */
[----:B------:R-:W3:Y:S01]  /*8da0*/  LDCU.64 UR4, c[0x0][0x908] ;  /* 0x00012100ff0477ac */ /* 0x000ee20008000a00 */
[----:B------:R-:W4:Y:S01]  /*8db0*/  S2R R0, SR_TID.X ;  /* 0x0000000000007919 */ /* 0x000f220000002100 */
[----:B------:R-:W-:Y:S01]  /*8dc0*/  BSSY.RECONVERGENT B0, `(.L_x_158) ;  /* 0x000002f000007945 */ /* 0x000fe20003800200 */
[----:B---3--:R-:W-:Y:S01]  /*8dd0*/  IMAD.HI.U32 R4, R57, UR4, RZ ;  /* 0x0000000439047c27 */ /* 0x008fe2000f8e00ff */
[----:B------:R-:W3:Y:S01]  /*8de0*/  LDCU UR4, c[0x0][0x380] ;  /* 0x00007000ff0477ac */ /* 0x000ee20008000800 */
[----:B--2---:R-:W-:-:S03]  /*8df0*/  ISETP.NE.AND P0, PT, R3, 0x1, PT ;  /* 0x000000010300780c */ /* 0x004fc60003f05270 */
[----:B------:R-:W-:-:S04]  /*8e00*/  SHF.R.U32.HI R4, RZ, UR5, R4 ;  /* 0x00000005ff047c19 */ /* 0x000fc80008011604 */
[----:B------:R-:W-:Y:S02]  /*8e10*/  SEL R4, R57, R4, !P0 ;  /* 0x0000000439047207 */ /* 0x000fe40004000000 */
[----:B----4-:R-:W-:-:S03]  /*8e20*/  LOP3.LUT R0, R0, 0x7f, RZ, 0xc0, !PT ;  /* 0x0000007f00007812 */ /* 0x010fc600078ec0ff */
[----:B------:R-:W-:-:S04]  /*8e30*/  IMAD.MOV R4, RZ, RZ, -R4 ;  /* 0x000000ffff047224 */ /* 0x000fc800078e0a04 */
[----:B------:R-:W-:-:S04]  /*8e40*/  IMAD R3, R3, R4, R57 ;  /* 0x0000000403037224 */ /* 0x000fc800078e0239 */
[----:B------:R-:W-:-:S05]  /*8e50*/  IMAD R3, R3, 0x100, R0 ;  /* 0x0000010003037824 */ /* 0x000fca00078e0200 */
[----:B---3--:R-:W-:-:S13]  /*8e60*/  ISETP.GE.AND P0, PT, R3, UR4, PT ;  /* 0x0000000403007c0c */ /* 0x008fda000bf06270 */
[----:B------:R-:W-:Y:S05]  /*8e70*/  @P0 BRA `(.L_x_159) ;  /* 0x00000000008c0947 */ /* 0x000fea0003800000 */
[----:B------:R-:W1:Y:S01]  /*8e80*/  LDC R5, c[0x0][0x38c] ;  /* 0x0000e300ff057b82 */ /* 0x000e620000000800 */
[----:B------:R-:W2:Y:S01]  /*8e90*/  LDCU UR6, c[0x0][0x890] ;  /* 0x00011200ff0677ac */ /* 0x000ea20008000800 */
[----:B------:R-:W3:Y:S01]  /*8ea0*/  LDCU.64 UR4, c[0x0][0x888] ;  /* 0x00011100ff0477ac */ /* 0x000ee20008000a00 */
[----:B--2---:R-:W-:Y:S01]  /*8eb0*/  IMAD R3, R22, UR6, R3 ;  /* 0x0000000616037c24 */ /* 0x004fe2000f8e0203 */
[----:B-1----:R-:W-:-:S04]  /*8ec0*/  IABS R6, R5 ;  /* 0x0000000500067213 */ /* 0x002fc80000000000 */
[----:B------:R-:W1:Y:S08]  /*8ed0*/  I2F.RP R7, R6 ;  /* 0x0000000600077306 */ /* 0x000e700000209400 */
[----:B-1----:R-:W1:Y:S02]  /*8ee0*/  MUFU.RCP R8, R7 ;  /* 0x0000000700087308 */ /* 0x002e640000001000 */
[----:B-1----:R-:W-:-:S06]  /*8ef0*/  IADD3 R8, PT, PT, R8, 0xffffffe, RZ ;  /* 0x0ffffffe08087810 */ /* 0x002fcc0007ffe0ff */
[----:B------:R1:W2:Y:S02]  /*8f00*/  F2I.FTZ.U32.TRUNC.NTZ R9, R8 ;  /* 0x0000000800097305 */ /* 0x0002a4000021f000 */
[----:B-1----:R-:W-:Y:S02]  /*8f10*/  HFMA2 R8, -RZ, RZ, 0, 0 ;  /* 0x00000000ff087431 */ /* 0x002fe400000001ff */
[----:B--2---:R-:W-:-:S04]  /*8f20*/  IMAD.MOV R0, RZ, RZ, -R9 ;  /* 0x000000ffff007224 */ /* 0x004fc800078e0a09 */
[----:B------:R-:W-:Y:S01]  /*8f30*/  IMAD R4, R0, R6, RZ ;  /* 0x0000000600047224 */ /* 0x000fe200078e02ff */
[----:B------:R-:W-:-:S03]  /*8f40*/  IABS R0, R2 ;  /* 0x0000000200007213 */ /* 0x000fc60000000000 */
[----:B------:R-:W-:-:S06]  /*8f50*/  IMAD.HI.U32 R9, R9, R4, R8 ;  /* 0x0000000409097227 */ /* 0x000fcc00078e0008 */
[----:B------:R-:W-:-:S04]  /*8f60*/  IMAD.HI.U32 R4, R9, R0, RZ ;  /* 0x0000000009047227 */ /* 0x000fc800078e00ff */
[----:B------:R-:W-:-:S04]  /*8f70*/  IMAD.MOV R7, RZ, RZ, -R4 ;  /* 0x000000ffff077224 */ /* 0x000fc800078e0a04 */
[----:B------:R-:W-:Y:S01]  /*8f80*/  IMAD R7, R6, R7, R0 ;  /* 0x0000000706077224 */ /* 0x000fe200078e0200 */
[----:B------:R-:W-:-:S04]  /*8f90*/  LOP3.LUT R0, R2, R5, RZ, 0x3c, !PT ;  /* 0x0000000502007212 */ /* 0x000fc800078e3cff */
[----:B------:R-:W-:Y:S02]  /*8fa0*/  ISETP.GT.U32.AND P1, PT, R6, R7, PT ;  /* 0x000000070600720c */ /* 0x000fe40003f24070 */
[----:B------:R-:W-:-:S11]  /*8fb0*/  ISETP.GE.AND P0, PT, R0, RZ, PT ;  /* 0x000000ff0000720c */ /* 0x000fd60003f06270 */
[-C--:B------:R-:W-:Y:S01]  /*8fc0*/  @!P1 IADD3 R7, PT, PT, R7, -R6.reuse, RZ ;  /* 0x8000000607079210 */ /* 0x080fe20007ffe0ff */
[----:B------:R-:W-:Y:S01]  /*8fd0*/  @!P1 VIADD R4, R4, 0x1 ;  /* 0x0000000104049836 */ /* 0x000fe20000000000 */
[----:B------:R-:W-:Y:S02]  /*8fe0*/  ISETP.NE.AND P1, PT, R5, RZ, PT ;  /* 0x000000ff0500720c */ /* 0x000fe40003f25270 */
[----:B------:R-:W-:Y:S02]  /*8ff0*/  ISETP.GE.U32.AND P2, PT, R7, R6, PT ;  /* 0x000000060700720c */ /* 0x000fe40003f46070 */
[----:B------:R-:W1:Y:S11]  /*9000*/  LDC.64 R6, c[0x0][0x880] ;  /* 0x00022000ff067b82 */ /* 0x000e760000000a00 */
[----:B------:R-:W-:-:S05]  /*9010*/  @P2 IADD3 R4, PT, PT, R4, 0x1, RZ ;  /* 0x0000000104042810 */ /* 0x000fca0007ffe0ff */
[----:B------:R-:W-:Y:S01]  /*9020*/  @!P0 IMAD.MOV R4, RZ, RZ, -R4 ;  /* 0x000000ffff048224 */ /* 0x000fe200078e0a04 */
[----:B------:R-:W-:-:S04]  /*9030*/  @!P1 LOP3.LUT R4, RZ, R5, RZ, 0x33, !PT ;  /* 0x00000005ff049212 */ /* 0x000fc800078e33ff */
[C---:B------:R-:W-:Y:S01]  /*9040*/  IADD3 R0, PT, PT, -R4.reuse, RZ, RZ ;  /* 0x000000ff04007210 */ /* 0x040fe20007ffe1ff */
[----:B---3--:R-:W-:-:S04]  /*9050*/  IMAD R3, R4, UR5, R3 ;  /* 0x0000000504037c24 */ /* 0x008fc8000f8e0203 */
[----:B------:R-:W-:-:S04]  /*9060*/  IMAD R0, R5, R0, R2 ;  /* 0x0000000005007224 */ /* 0x000fc800078e0202 */
[----:B------:R-:W-:Y:S01]  /*9070*/  IMAD R3, R0, UR4, R3 ;  /* 0x0000000400037c24 */ /* 0x000fe2000f8e0203 */
[----:B------:R-:W-:-:S03]  /*9080*/  MOV R0, 0xff800000 ;  /* 0xff80000000007802 */ /* 0x000fc60000000f00 */
[----:B-1----:R-:W-:-:S05]  /*9090*/  IMAD.WIDE R6, R3, 0x4, R6 ;  /* 0x0000000403067825 */ /* 0x002fca00078e0206 */
[----:B------:R2:W-:Y:S02]  /*90a0*/  STG.E desc[UR44][R6.64], R0 ;  /* 0x0000000006007986 */ /* 0x0005e4000c10192c */
.L_x_159:
[----:B------:R-:W-:Y:S05]  /*90b0*/  BSYNC.RECONVERGENT B0 ;  /* 0x0000000000007941 */ /* 0x000fea0003800200 */
.L_x_158:
[----:B------:R-:W-:-:S09]  /*90c0*/  UISETP.NE.AND UP0, UPT, UR37, URZ, UPT ;  /* 0x000000ff2500728c */ /* 0x000fd2000bf05270 */
[----:B------:R-:W-:Y:S05]  /*90d0*/  BRA.U UP0, `(.L_x_160) ;  /* 0x0000000100047547 */ /* 0x000fea000b800000 */
[----:B------:R-:W-:Y:S05]  /*90e0*/  BPT.TRAP 0x1 ;  /* 0x000000040000795c */ /* 0x000fea0000300000 */
.L_x_160:
[C---:B------:R-:W-:Y:S01]  /*90f0*/  IADD3 R3, P0, PT, R42.reuse, 0x30000, RZ ;  /* 0x000300002a037810 */ /* 0x040fe20007f1e0ff */
[----:B------:R-:W3:Y:S01]  /*9100*/  S2UR UR4, SR_CgaCtaId ;  /* 0x00000000000479c3 */ /* 0x000ee20000008800 */
[C---:B------:R-:W-:Y:S01]  /*9110*/  IADD3 R9, P1, PT, R42.reuse, 0x30200, RZ ;  /* 0x000302002a097810 */ /* 0x040fe20007f3e0ff */
[----:B------:R-:W-:Y:S01]  /*9120*/  UMOV UR5, 0x400 ;  /* 0x0000040000057882 */ /* 0x000fe20000000000 */
[----:B------:R-:W-:Y:S01]  /*9130*/  STL.64 [R1+0x78], R56 ;  /* 0x0000783801007387 */ /* 0x000fe20000100a00 */
[--C-:B-1----:R-:W-:Y:S01]  /*9140*/  IMAD.X R47, RZ, RZ, R43.reuse, P0 ;  /* 0x000000ffff2f7224 */ /* 0x102fe200000e062b */
[C---:B--2---:R-:W-:Y:S01]  /*9150*/  IADD3 R7, P0, PT, R42.reuse, 0x30800, RZ ;  /* 0x000308002a077810 */ /* 0x044fe20007f1e0ff */
[----:B------:R-:W-:Y:S01]  /*9160*/  IMAD.X R45, RZ, RZ, R43, P1 ;  /* 0x000000ffff2d7224 */ /* 0x000fe200008e062b */
[C---:B------:R-:W-:Y:S01]  /*9170*/  IADD3 R5, P1, PT, R42.reuse, 0x30a00, RZ ;  /* 0x00030a002a057810 */ /* 0x040fe20007f3e0ff */
[----:B------:R-:W-:Y:S01]  /*9180*/  STL.64 [R1+0x70], R22 ;  /* 0x0000701601007387 */ /* 0x000fe20000100a00 */
[C---:B------:R-:W-:Y:S01]  /*9190*/  SHF.R.U64 R0, R3.reuse, 0x3, R47 ;  /* 0x0000000303007819 */ /* 0x040fe2000000122f */
[--C-:B------:R-:W-:Y:S01]  /*91a0*/  IMAD.X R41, RZ, RZ, R43.reuse, P0 ;  /* 0x000000ffff297224 */ /* 0x100fe200000e062b */
[----:B------:R-:W-:Y:S01]  /*91b0*/  UISETP.NE.AND UP0, UPT, UR37, URZ, UPT ;  /* 0x000000ff2500728c */ /* 0x000fe2000bf05270 */
[----:B------:R-:W-:Y:S01]  /*91c0*/  IMAD.X R39, RZ, RZ, R43, P1 ;  /* 0x000000ffff277224 */ /* 0x000fe200008e062b */
[----:B------:R-:W-:Y:S01]  /*91d0*/  LOP3.LUT R46, R3, 0x70, R0, 0x78, !PT ;  /* 0x00000070032e7812 */ /* 0x000fe200078e7800 */
[----:B------:R-:W-:Y:S01]  /*91e0*/  STL [R1+0x84], R62 ;  /* 0x0000843e01007387 */ /* 0x000fe20000100800 */
[----:B------:R-:W-:-:S02]  /*91f0*/  IADD3 R3, P2, PT, R42, 0x31000, RZ ;  /* 0x000310002a037810 */ /* 0x000fc40007f5e0ff */
[----:B------:R-:W-:Y:S01]  /*9200*/  SHF.R.U64 R0, R9, 0x3, R45 ;  /* 0x0000000309007819 */ /* 0x000fe2000000122d */
[----:B------:R-:W-:Y:S01]  /*9210*/  STL [R1+0x80], R58 ;  /* 0x0000803a01007387 */ /* 0x000fe20000100800 */
[----:B------:R-:W-:Y:S01]  /*9220*/  SHF.R.U64 R6, R7, 0x3, R41 ;  /* 0x0000000307067819 */ /* 0x000fe20000001229 */
[----:B------:R-:W-:Y:S01]  /*9230*/  IMAD.X R37, RZ, RZ, R43, P2 ;  /* 0x000000ffff257224 */ /* 0x000fe200010e062b */
[----:B------:R-:W-:Y:S02]  /*9240*/  LOP3.LUT R44, R9, 0x70, R0, 0x78, !PT ;  /* 0x00000070092c7812 */ /* 0x000fe400078e7800 */
[----:B------:R-:W-:Y:S01]  /*9250*/  IADD3 R9, P1, PT, R42, 0x31200, RZ ;  /* 0x000312002a097810 */ /* 0x000fe20007f3e0ff */
[----:B---3--:R-:W-:Y:S01]  /*9260*/  ULEA UR4, UR4, UR5, 0x18 ;  /* 0x0000000504047291 */ /* 0x008fe2000f8ec0ff */
[----:B------:R-:W-:Y:S02]  /*9270*/  SHF.R.U64 R0, R3, 0x3, R37 ;  /* 0x0000000303007819 */ /* 0x000fe40000001225 */
[----:B------:R-:W-:Y:S01]  /*9280*/  SHF.R.U64 R4, R5, 0x3, R39 ;  /* 0x0000000305047819 */ /* 0x000fe20000001227 */
[----:B------:R-:W-:Y:S01]  /*9290*/  IMAD.X R35, RZ, RZ, R43, P1 ;  /* 0x000000ffff237224 */ /* 0x000fe200008e062b */
[----:B------:R-:W-:-:S02]  /*92a0*/  LOP3.LUT R36, R3, 0x70, R0, 0x78, !PT ;  /* 0x0000007003247812 */ /* 0x000fc400078e7800 */
[C---:B------:R-:W-:Y:S02]  /*92b0*/  IADD3 R3, P2, PT, R42.reuse, 0x32000, RZ ;  /* 0x000320002a037810 */ /* 0x040fe40007f5e0ff */
[----:B------:R-:W-:Y:S01]  /*92c0*/  LOP3.LUT R40, R7, 0x70, R6, 0x78, !PT ;  /* 0x0000007007287812 */ /* 0x000fe200078e7806 */
[----:B------:R-:W-:Y:S01]  /*92d0*/  SYNCS.ARRIVE.TRANS64.A1T0 RZ, [UR4+0x380b0], RZ ;  /* 0x0380b0ffffff79a7 */ /* 0x000fe20008100004 */
[C---:B------:R-:W-:Y:S01]  /*92e0*/  IADD3 R7, P0, PT, R42.reuse, 0x31800, RZ ;  /* 0x000318002a077810 */ /* 0x040fe20007f1e0ff */
[--C-:B------:R-:W-:Y:S01]  /*92f0*/  IMAD.X R29, RZ, RZ, R43.reuse, P2 ;  /* 0x000000ffff1d7224 */ /* 0x100fe200010e062b */
[----:B------:R-:W-:Y:S01]  /*9300*/  LOP3.LUT R38, R5, 0x70, R4, 0x78, !PT ;  /* 0x0000007005267812 */ /* 0x000fe200078e7804 */
[----:B------:R-:W-:Y:S01]  /*9310*/  ST.E desc[UR44][R46.64], RZ ;  /* 0x000000ff2e007985 */ /* 0x000fe2000c10192c */
[----:B------:R-:W-:Y:S01]  /*9320*/  IADD3 R5, P1, PT, R42, 0x31a00, RZ ;  /* 0x00031a002a057810 */ /* 0x000fe20007f3e0ff */
[----:B------:R-:W-:Y:S01]  /*9330*/  IMAD.X R33, RZ, RZ, R43, P0 ;  /* 0x000000ffff217224 */ /* 0x000fe200000e062b */
[C---:B------:R-:W-:Y:S01]  /*9340*/  SHF.R.U64 R0, R9.reuse, 0x3, R35 ;  /* 0x0000000309007819 */ /* 0x040fe20000001223 */
[----:B------:R-:W-:Y:S02]  /*9350*/  ST.E desc[UR44][R44.64], RZ ;  /* 0x000000ff2c007985 */ /* 0x000fe4000c10192c */
[----:B------:R-:W-:Y:S01]  /*9360*/  IMAD.X R31, RZ, RZ, R43, P1 ;  /* 0x000000ffff1f7224 */ /* 0x000fe200008e062b */
[----:B------:R-:W-:Y:S01]  /*9370*/  LOP3.LUT R34, R9, 0x70, R0, 0x78, !PT ;  /* 0x0000007009227812 */ /* 0x000fe200078e7800 */
[----:B------:R-:W-:Y:S01]  /*9380*/  ST.E desc[UR44][R40.64], RZ ;  /* 0x000000ff28007985 */ /* 0x000fe2000c10192c */
[----:B------:R-:W-:-:S02]  /*9390*/  SHF.R.U64 R0, R3, 0x3, R29 ;  /* 0x0000000303007819 */ /* 0x000fc4000000121d */
[C---:B------:R-:W-:Y:S01]  /*93a0*/  IADD3 R9, P1, PT, R42.reuse, 0x32200, RZ ;  /* 0x000322002a097810 */ /* 0x040fe20007f3e0ff */
[----:B------:R-:W-:Y:S01]  /*93b0*/  ST.E desc[UR44][R38.64], RZ ;  /* 0x000000ff26007985 */ /* 0x000fe2000c10192c */
[----:B------:R-:W-:Y:S02]  /*93c0*/  SHF.R.U64 R6, R7, 0x3, R33 ;  /* 0x0000000307067819 */ /* 0x000fe40000001221 */
[----:B------:R-:W-:Y:S01]  /*93d0*/  SHF.R.U64 R4, R5, 0x3, R31 ;  /* 0x0000000305047819 */ /* 0x000fe2000000121f */
[--C-:B------:R-:W-:Y:S01]  /*93e0*/  IMAD.X R27, RZ, RZ, R43.reuse, P1 ;  /* 0x000000ffff1b7224 */ /* 0x100fe200008e062b */
[----:B------:R-:W-:Y:S01]  /*93f0*/  LOP3.LUT R28, R3, 0x70, R0, 0x78, !PT ;  /* 0x00000070031c7812 */ /* 0x000fe200078e7800 */
[----:B------:R-:W-:Y:S01]  /*9400*/  ST.E desc[UR44][R36.64], RZ ;  /* 0x000000ff24007985 */ /* 0x000fe2000c10192c */
[C---:B------:R-:W-:Y:S02]  /*9410*/  IADD3 R3, P2, PT, R42.reuse, 0x33000, RZ ;  /* 0x000330002a037810 */ /* 0x040fe40007f5e0ff */
[----:B------:R-:W-:Y:S01]  /*9420*/  LOP3.LUT R32, R7, 0x70, R6, 0x78, !PT ;  /* 0x0000007007207812 */ /* 0x000fe200078e7806 */
[----:B------:R1:W-:Y:S01]  /*9430*/  ST.E desc[UR44][R34.64], RZ ;  /* 0x000000ff22007985 */ /* 0x0003e2000c10192c */
        /* <DEDUP_REMOVED lines=15> */
[----:B------:R-:W-:Y:S01]  /*9530*/  LOP3.LUT R18, R3, 0x70, R0, 0x78, !PT ;  /* 0x0000007003127812 */ /* 0x000fe200078e7800 */
[--C-:B------:R-:W-:Y:S01]  /*9540*/  IMAD.X R17, RZ, RZ, R43.reuse, P1 ;  /* 0x000000ffff117224 */ /* 0x100fe200008e062b */
[C---:B------:R-:W-:Y:S02]  /*9550*/  IADD3 R3, P2, PT, R42.reuse, 0x34000, RZ ;  /* 0x000340002a037810 */ /* 0x040fe40007f5e0ff */
[----:B------:R-:W-:Y:S02]  /*9560*/  LOP3.LUT R24, R7, 0x70, R6, 0x78, !PT ;  /* 0x0000007007187812 */ /* 0x000fe400078e7806 */
[C---:B------:R-:W-:Y:S01]  /*9570*/  IADD3 R7, P0, PT, R42.reuse, 0x33800, RZ ;  /* 0x000338002a077810 */ /* 0x040fe20007f1e0ff */
[----:B------:R-:W-:Y:S01]  /*9580*/  IMAD.X R11, RZ, RZ, R43, P2 ;  /* 0x000000ffff0b7224 */ /* 0x000fe200010e062b */
[----:B------:R-:W-:Y:S01]  /*9590*/  SHF.R.U64 R0, R9, 0x3, R17 ;  /* 0x0000000309007819 */ /* 0x000fe20000001211 */
[----:B------:R-:W-:Y:S01]  /*95a0*/  ST.E desc[UR44][R24.64], RZ ;  /* 0x000000ff18007985 */ /* 0x000fe2000c10192c */
[C---:B-1----:R-:W-:Y:S01]  /*95b0*/  IADD3 R35, P4, PT, R42.reuse, 0x37200, RZ ;  /* 0x000372002a237810 */ /* 0x042fe20007f9e0ff */
[----:B------:R-:W-:Y:S01]  /*95c0*/  IMAD.X R15, RZ, RZ, R43, P0 ;  /* 0x000000ffff0f7224 */ /* 0x000fe200000e062b */
[----:B------:R-:W-:-:S02]  /*95d0*/  IADD3 R8, P0, PT, R42, 0x34200, RZ ;  /* 0x000342002a087810 */ /* 0x000fc40007f1e0ff */
[----:B------:R-:W-:Y:S02]  /*95e0*/  LOP3.LUT R16, R9, 0x70, R0, 0x78, !PT ;  /* 0x0000007009107812 */ /* 0x000fe400078e7800 */
[----:B------:R-:W-:Y:S01]  /*95f0*/  SHF.R.U64 R0, R3, 0x3, R11 ;  /* 0x0000000303007819 */ /* 0x000fe2000000120b */
[----:B------:R-:W-:Y:S01]  /*9600*/  IMAD.X R55, RZ, RZ, R43, P0 ;  /* 0x000000ffff377224 */ /* 0x000fe200000e062b */
[----:B------:R-:W-:Y:S02]  /*9610*/  SHF.R.U64 R4, R5, 0x3, R21 ;  /* 0x0000000305047819 */ /* 0x000fe40000001215 */
[----:B------:R-:W-:Y:S02]  /*9620*/  LOP3.LUT R10, R3, 0x70, R0, 0x78, !PT ;  /* 0x00000070030a7812 */ /* 0x000fe400078e7800 */
[----:B------:R-:W-:Y:S02]  /*9630*/  IADD3 R0, P3, PT, R42, 0x35000, RZ ;  /* 0x000350002a007810 */ /* 0x000fe40007f7e0ff */
[----:B------:R-:W-:-:S02]  /*9640*/  SHF.R.U64 R9, R8, 0x3, R55 ;  /* 0x0000000308097819 */ /* 0x000fc40000001237 */
[----:B------:R-:W-:Y:S01]  /*9650*/  LOP3.LUT R20, R5, 0x70, R4, 0x78, !PT ;  /* 0x0000007005147812 */ /* 0x000fe200078e7804 */
[----:B------:R-:W-:Y:S01]  /*9660*/  IMAD.X R49, RZ, RZ, R43, P3 ;  /* 0x000000ffff317224 */ /* 0x000fe200018e062b */
[----:B------:R-:W-:Y:S02]  /*9670*/  LOP3.LUT R54, R8, 0x70, R9, 0x78, !PT ;  /* 0x0000007008367812 */ /* 0x000fe400078e7809 */
[----:B------:R-:W-:Y:S01]  /*9680*/  IADD3 R8, P0, PT, R42, 0x35200, RZ ;  /* 0x000352002a087810 */ /* 0x000fe20007f1e0ff */
[----:B------:R-:W-:Y:S01]  /*9690*/  ST.E desc[UR44][R20.64], RZ ;  /* 0x000000ff14007985 */ /* 0x000fe2000c10192c */
[----:B------:R-:W-:Y:S02]  /*96a0*/  SHF.R.U64 R3, R0, 0x3, R49 ;  /* 0x0000000300037819 */ /* 0x000fe40000001231 */
[----:B------:R-:W-:Y:S01]  /*96b0*/  IADD3 R5, P1, PT, R42, 0x33a00, RZ ;  /* 0x00033a002a057810 */ /* 0x000fe20007f3e0ff */
[----:B------:R-:W-:Y:S01]  /*96c0*/  IMAD.X R69, RZ, RZ, R43, P0 ;  /* 0x000000ffff457224 */ /* 0x000fe200000e062b */
[----:B------:R-:W-:Y:S01]  /*96d0*/  LOP3.LUT R48, R0, 0x70, R3, 0x78, !PT ;  /* 0x0000007000307812 */ /* 0x000fe200078e7803 */
[----:B------:R-:W-:Y:S01]  /*96e0*/  ST.E desc[UR44][R18.64], RZ ;  /* 0x000000ff12007985 */ /* 0x000fe2000c10192c */
[C---:B------:R-:W-:Y:S01]  /*96f0*/  IADD3 R40, P0, PT, R42.reuse, 0x36200, RZ ;  /* 0x000362002a287810 */ /* 0x040fe20007f1e0ff */
[----:B------:R-:W-:Y:S01]  /*9700*/  IMAD.X R13, RZ, RZ, R43, P1 ;  /* 0x000000ffff0d7224 */ /* 0x000fe200008e062b */
[C---:B------:R-:W-:Y:S01]  /*9710*/  IADD3 R0, P3, PT, R42.reuse, 0x36000, RZ ;  /* 0x000360002a007810 */ /* 0x040fe20007f7e0ff */
[----:B------:R-:W-:Y:S01]  /*9720*/  ST.E desc[UR44][R16.64], RZ ;  /* 0x000000ff10007985 */ /* 0x000fe2000c10192c */
[----:B------:R-:W-:Y:S01]  /*9730*/  SHF.R.U64 R6, R7, 0x3, R15 ;  /* 0x0000000307067819 */ /* 0x000fe2000000120f */
[--C-:B------:R-:W-:Y:S01]  /*9740*/  IMAD.X R41, RZ, RZ, R43.reuse, P0 ;  /* 0x000000ffff297224 */ /* 0x100fe200000e062b */
[C---:B------:R-:W-:Y:S01]  /*9750*/  IADD3 R34, P0, PT, R42.reuse, 0x37800, RZ ;  /* 0x000378002a227810 */ /* 0x040fe20007f1e0ff */
[----:B------:R-:W-:Y:S01]  /*9760*/  IMAD.X R61, RZ, RZ, R43, P3 ;  /* 0x000000ffff3d7224 */ /* 0x000fe200018e062b */
[----:B------:R-:W-:Y:S01]  /*9770*/  IADD3 R36, P3, PT, R42, 0x37000, RZ ;  /* 0x000370002a247810 */ /* 0x000fe20007f7e0ff */
[----:B------:R1:W-:Y:S01]  /*9780*/  STL [R1+0xb8], R40 ;  /* 0x0000b82801007387 */ /* 0x0003e20000100800 */
[----:B------:R-:W-:-:S02]  /*9790*/  SHF.R.U64 R4, R5, 0x3, R13 ;  /* 0x0000000305047819 */ /* 0x000fc4000000120d */
[----:B------:R-:W-:Y:S01]  /*97a0*/  SHF.R.U64 R3, R0, 0x3, R61 ;  /* 0x0000000300037819 */ /* 0x000fe2000000123d */
[----:B------:R2:W-:Y:S01]  /*97b0*/  STL.64 [R1+0x98], R34 ;  /* 0x0000982201007387 */ /* 0x0005e20000100a00 */
[----:B------:R-:W-:Y:S02]  /*97c0*/  LOP3.LUT R12, R5, 0x70, R4, 0x78, !PT ;  /* 0x00000070050c7812 */ /* 0x000fe400078e7804 */
[----:B------:R-:W-:Y:S01]  /*97d0*/  LOP3.LUT R14, R7, 0x70, R6, 0x78, !PT ;  /* 0x00000070070e7812 */ /* 0x000fe200078e7806 */
[----:B------:R-:W-:Y:S01]  /*97e0*/  STL [R1+0x6c], R41 ;  /* 0x00006c2901007387 */ /* 0x000fe20000100800 */
[----:B------:R-:W-:Y:S02]  /*97f0*/  IADD3 R4, P2, PT, R42, 0x34a00, RZ ;  /* 0x00034a002a047810 */ /* 0x000fe40007f5e0ff */
[----:B------:R-:W-:Y:S01]  /*9800*/  LOP3.LUT R60, R0, 0x70, R3, 0x78, !PT ;  /* 0x00000070003c7812 */ /* 0x000fe200078e7803 */
[----:B------:R-:W-:Y:S01]  /*9810*/  ST.E desc[UR44][R14.64], RZ ;  /* 0x000000ff0e007985 */ /* 0x000fe2000c10192c */
[----:B------:R-:W-:Y:S01]  /*9820*/  IADD3 R6, P1, PT, R42, 0x34800, RZ ;  /* 0x000348002a067810 */ /* 0x000fe20007f3e0ff */
[----:B------:R-:W-:Y:S01]  /*9830*/  IMAD.X R51, RZ, RZ, R43, P2 ;  /* 0x000000ffff337224 */ /* 0x000fe200010e062b */
[----:B------:R-:W-:-:S02]  /*9840*/  MOV R39, 0x400 ;  /* 0x0000040000277802 */ /* 0x000fc40000000f00 */
[----:B------:R-:W-:Y:S01]  /*9850*/  SHF.R.U64 R9, R8, 0x3, R69 ;  /* 0x0000000308097819 */ /* 0x000fe20000001245 */
[----:B-1----:R-:W3:Y:S01]  /*9860*/  LDL.LU R40, [R1+0xb8] ;  /* 0x0000b80001287983 */ /* 0x002ee20000300800 */
[----:B------:R-:W-:Y:S01]  /*9870*/  IMAD.X R53, RZ, RZ, R43, P1 ;  /* 0x000000ffff357224 */ /* 0x000fe200008e062b */
[----:B------:R-:W-:Y:S01]  /*9880*/  SHF.R.U64 R5, R4, 0x3, R51 ;  /* 0x0000000304057819 */ /* 0x000fe20000001233 */
[----:B--2---:R-:W-:Y:S01]  /*9890*/  IMAD.X R35, RZ, RZ, R43, P3 ;  /* 0x000000ffff237224 */ /* 0x004fe200018e062b */
[----:B------:R-:W1:Y:S02]  /*98a0*/  S2R R0, SR_CgaCtaId ;  /* 0x0000000000007919 */ /* 0x000e640000008800 */
[----:B------:R-:W-:Y:S02]  /*98b0*/  SHF.R.U64 R7, R6, 0x3, R53 ;  /* 0x0000000306077819 */ /* 0x000fe40000001235 */
[----:B------:R-:W-:Y:S01]  /*98c0*/  LOP3.LUT R50, R4, 0x70, R5, 0x78, !PT ;  /* 0x0000007004327812 */ /* 0x000fe200078e7805 */
[----:B------:R2:W-:Y:S01]  /*98d0*/  STL.64 [R1+0xb0], R34 ;  /* 0x0000b02201007387 */ /* 0x0005e20000100a00 */
[----:B------:R-:W-:-:S02]  /*98e0*/  LOP3.LUT R52, R6, 0x70, R7, 0x78, !PT ;  /* 0x0000007006347812 */ /* 0x000fc400078e7807 */
[C---:B------:R-:W-:Y:S01]  /*98f0*/  IADD3 R4, P2, PT, R42.reuse, 0x35a00, RZ ;  /* 0x00035a002a047810 */ /* 0x040fe20007f5e0ff */
[----:B------:R-:W-:Y:S01]  /*9900*/  ST.E desc[UR44][R12.64], RZ ;  /* 0x000000ff0c007985 */ /* 0x000fe2000c10192c */
[----:B------:R-:W-:Y:S02]  /*9910*/  IADD3 R6, P1, PT, R42, 0x35800, RZ ;  /* 0x000358002a067810 */ /* 0x000fe40007f3e0ff */
[----:B------:R-:W-:Y:S01]  /*9920*/  LOP3.LUT R68, R8, 0x70, R9, 0x78, !PT ;  /* 0x0000007008447812 */ /* 0x000fe200078e7809 */
[--C-:B------:R-:W-:Y:S01]  /*9930*/  IMAD.X R65, RZ, RZ, R43.reuse, P2 ;  /* 0x000000ffff417224 */ /* 0x100fe200010e062b */
[C---:B------:R-:W-:Y:S01]  /*9940*/  IADD3 R37, P2, PT, R42.reuse, 0x36a00, RZ ;  /* 0x00036a002a257810 */ /* 0x040fe20007f5e0ff */
[--C-:B------:R-:W-:Y:S01]  /*9950*/  IMAD.X R67, RZ, RZ, R43.reuse, P1 ;  /* 0x000000ffff437224 */ /* 0x100fe200008e062b */
[C---:B------:R-:W-:Y:S01]  /*9960*/  IADD3 R38, P1, PT, R42.reuse, 0x36800, RZ ;  /* 0x000368002a267810 */ /* 0x040fe20007f3e0ff */
[----:B------:R4:W-:Y:S01]  /*9970*/  ST.E desc[UR44][R10.64], RZ ;  /* 0x000000ff0a007985 */ /* 0x0009e2000c10192c */
[----:B------:R-:W-:Y:S01]  /*9980*/  IMAD.X R9, RZ, RZ, R43, P4 ;  /* 0x000000ffff097224 */ /* 0x000fe200020e062b */
[----:B------:R-:W-:-:S02]  /*9990*/  IADD3 R31, P3, PT, R42, 0x30600, RZ ;  /* 0x000306002a1f7810 */ /* 0x000fc40007f7e0ff */
[----:B------:R4:W-:Y:S01]  /*99a0*/  STL.64 [R1+0xa8], R36 ;  /* 0x0000a82401007387 */ /* 0x0009e20000100a00 */
[----:B------:R-:W-:Y:S02]  /*99b0*/  IADD3 R30, P4, PT, R42, 0x30c00, RZ ;  /* 0x00030c002a1e7810 */ /* 0x000fe40007f9e0ff */
[----:B------:R-:W-:Y:S01]  /*99c0*/  SHF.R.U64 R7, R6, 0x3, R67 ;  /* 0x0000000306077819 */ /* 0x000fe20000001243 */
[----:B------:R-:W-:Y:S01]  /*99d0*/  STL [R1+0x4c], R9 ;  /* 0x00004c0901007387 */ /* 0x000fe20000100800 */
[----:B------:R-:W-:Y:S02]  /*99e0*/  SHF.R.U64 R5, R4, 0x3, R65 ;  /* 0x0000000304057819 */ /* 0x000fe40000001241 */
[----:B------:R-:W-:Y:S01]  /*99f0*/  LOP3.LUT R66, R6, 0x70, R7, 0x78, !PT ;  /* 0x0000007006427812 */ /* 0x000fe200078e7807 */
[----:B------:R4:W-:Y:S01]  /*9a00*/  STL.64 [R1+0x90], R30 ;  /* 0x0000901e01007387 */ /* 0x0009e20000100a00 */
[----:B------:R-:W-:-:S03]  /*9a10*/  LOP3.LUT R64, R4, 0x70, R5, 0x78, !PT ;  /* 0x0000007004407812 */ /* 0x000fc600078e7805 */
[----:B--2---:R2:W2:Y:S01]  /*9a20*/  LDL.64 R34, [R1+0x68] ;  /* 0x0000680001227983 */ /* 0x0044a20000100a00 */
[----:B-1----:R-:W-:-:S03]  /*9a30*/  LEA R0, R0, R39, 0x18 ;  /* 0x0000002700007211 */ /* 0x002fc600078ec0ff */
[----:B------:R-:W-:Y:S01]  /*9a40*/  ST.E desc[UR44][R54.64], RZ ;  /* 0x000000ff36007985 */ /* 0x000fe2000c10192c */
[--C-:B----4-:R-:W-:Y:S01]  /*9a50*/  IMAD.X R11, RZ, RZ, R43.reuse, P2 ;  /* 0x000000ffff0b7224 */ /* 0x110fe200010e062b */
[C---:B------:R-:W-:Y:S01]  /*9a60*/  IADD3 R32, P2, PT, R42.reuse, 0x30400, RZ ;  /* 0x000304002a207810 */ /* 0x040fe20007f5e0ff */
[--C-:B------:R-:W-:Y:S01]  /*9a70*/  IMAD.X R37, RZ, RZ, R43.reuse, P1 ;  /* 0x000000ffff257224 */ /* 0x100fe200008e062b */
[----:B------:R-:W-:Y:S02]  /*9a80*/  IADD3 R33, P1, PT, R42, 0x37a00, RZ ;  /* 0x00037a002a217810 */ /* 0x000fe40007f3e0ff */
[----:B------:R-:W-:Y:S01]  /*9a90*/  STL [R1+0x5c], R11 ;  /* 0x00005c0b01007387 */ /* 0x000fe20000100800 */
[----:B------:R-:W-:Y:S01]  /*9aa0*/  IMAD.X R5, RZ, RZ, R43, P2 ;  /* 0x000000ffff057224 */ /* 0x000fe200010e062b */
[----:B------:R-:W-:Y:S02]  /*9ab0*/  SHF.R.U64 R39, R38, 0x3, R37 ;  /* 0x0000000326277819 */ /* 0x000fe40000001225 */
[----:B------:R1:W-:Y:S01]  /*9ac0*/  STL.64 [R1+0x88], R32 ;  /* 0x0000882001007387 */ /* 0x0003e20000100a00 */
[----:B------:R-:W-:Y:S01]  /*9ad0*/  IMAD.X R7, RZ, RZ, R43, P1 ;  /* 0x000000ffff077224 */ /* 0x000fe200008e062b */
[----:B------:R-:W-:-:S02]  /*9ae0*/  IADD3 R28, P1, PT, R42, 0x31400, RZ ;  /* 0x000314002a1c7810 */ /* 0x000fc40007f3e0ff */
[----:B------:R-:W-:Y:S01]  /*9af0*/  LOP3.LUT R36, R38, 0x70, R39, 0x78, !PT ;  /* 0x0000007026247812 */ /* 0x000fe200078e7827 */
[----:B------:R4:W4:Y:S04]  /*9b00*/  LDL.64 R30, [R1+0x48] ;  /* 0x00004800011e7983 */ /* 0x0009280000100a00 */
[----:B------:R-:W4:Y:S04]  /*9b10*/  LDL.64 R38, [R1+0x58] ;  /* 0x0000580001267983 */ /* 0x000f280000100a00 */
[----:B------:R3:W-:Y:S04]  /*9b20*/  STL.64 [R1+0x60], R36 ;  /* 0x0000602401007387 */ /* 0x0007e80000100a00 */
[----:B------:R-:W-:Y:S01]  /*9b30*/  STL [R1+0x3c], R7 ;  /* 0x00003c0701007387 */ /* 0x000fe20000100800 */
[----:B------:R-:W-:-:S02]  /*9b40*/  IMAD.X R63, RZ, RZ, R43, P3 ;  /* 0x000000ffff3f7224 */ /* 0x000fc400018e062b */
[--C-:B------:R-:W-:Y:S01]  /*9b50*/  IMAD.X R59, RZ, RZ, R43.reuse, P4 ;  /* 0x000000ffff3b7224 */ /* 0x100fe200020e062b */
[----:B------:R-:W-:Y:S01]  /*9b60*/  ST.E desc[UR44][R52.64], RZ ;  /* 0x000000ff34007985 */ /* 0x000fe2000c10192c */
[----:B-1----:R-:W-:Y:S02]  /*9b70*/  IMAD.X R33, RZ, RZ, R43, P0 ;  /* 0x000000ffff217224 */ /* 0x002fe400000e062b */
[----:B--2---:R-:W-:-:S03]  /*9b80*/  IMAD.MOV.U32 R35, RZ, RZ, R41 ;  /* 0x000000ffff237224 */ /* 0x004fc600078e0029 */
[----:B------:R1:W-:Y:S01]  /*9b90*/  STL.64 [R1+0xa0], R32 ;  /* 0x0000a02001007387 */ /* 0x0003e20000100a00 */
[----:B------:R-:W-:Y:S02]  /*9ba0*/  IADD3 R29, P0, PT, R42, 0x30e00, RZ ;  /* 0x00030e002a1d7810 */ /* 0x000fe40007f1e0ff */
[C---:B---3--:R-:W-:Y:S01]  /*9bb0*/  SHF.R.U64 R41, R40.reuse, 0x3, R35 ;  /* 0x0000000328297819 */ /* 0x048fe20000001223 */
[----:B------:R-:W2:Y:S03]  /*9bc0*/  LDL.LU.64 R36, [R1+0xa8] ;  /* 0x0000a80001247983 */ /* 0x000ea60000300a00 */
[----:B------:R-:W-:Y:S01]  /*9bd0*/  LOP3.LUT R34, R40, 0x70, R41, 0x78, !PT ;  /* 0x0000007028227812 */ /* 0x000fe200078e7829 */
[----:B------:R-:W-:Y:S04]  /*9be0*/  STL [R1+0x34], R5 ;  /* 0x0000340501007387 */ /* 0x000fe80000100800 */
[----:B------:R3:W-:Y:S04]  /*9bf0*/  STL [R1+0x68], R34 ;  /* 0x0000682201007387 */ /* 0x0007e80000100800 */
[----:B------:R-:W2:Y:S01]  /*9c00*/  LDL.LU.64 R40, [R1+0x30] ;  /* 0x0000300001287983 */ /* 0x000ea20000300a00 */
[C---:B------:R-:W-:Y:S01]  /*9c10*/  IADD3 R27, P2, PT, R42.reuse, 0x31600, RZ ;  /* 0x000316002a1b7810 */ /* 0x040fe20007f5e0ff */
[--C-:B------:R-:W-:Y:S01]  /*9c20*/  IMAD.X R23, RZ, RZ, R43.reuse, P1 ;  /* 0x000000ffff177224 */ /* 0x100fe200008e062b */
[----:B------:R-:W-:Y:S01]  /*9c30*/  IADD3 R26, P3, PT, R42, 0x31c00, RZ ;  /* 0x00031c002a1a7810 */ /* 0x000fe20007f7e0ff */
[----:B------:R-:W-:Y:S04]  /*9c40*/  ST.E desc[UR44][R50.64], RZ ;  /* 0x000000ff32007985 */ /* 0x000fe8000c10192c */
[----:B-1----:R1:W4:Y:S04]  /*9c50*/  LDL.64 R32, [R1+0x58] ;  /* 0x0000580001207983 */ /* 0x0023280000100a00 */
[----:B---3--:R-:W3:Y:S01]  /*9c60*/  LDL.LU.64 R34, [R1+0xb0] ;  /* 0x0000b00001227983 */ /* 0x008ee20000300a00 */
[----:B------:R-:W-:-:S02]  /*9c70*/  IMAD.X R57, RZ, RZ, R43, P0 ;  /* 0x000000ffff397224 */ /* 0x000fc400000e062b */
[--C-:B------:R-:W-:Y:S01]  /*9c80*/  IMAD.X R93, RZ, RZ, R43.reuse, P2 ;  /* 0x000000ffff5d7224 */ /* 0x100fe200010e062b */
[----:B------:R-:W-:Y:S01]  /*9c90*/  ST.E desc[UR44][R48.64], RZ ;  /* 0x000000ff30007985 */ /* 0x000fe2000c10192c */
[----:B------:R-:W-:-:S03]  /*9ca0*/  IMAD.X R91, RZ, RZ, R43, P3 ;  /* 0x000000ffff5b7224 */ /* 0x000fc600018e062b */
[----:B------:R-:W-:Y:S04]  /*9cb0*/  ST.E desc[UR44][R68.64], RZ ;  /* 0x000000ff44007985 */ /* 0x000fe8000c10192c */
[----:B------:R-:W-:Y:S04]  /*9cc0*/  ST.E desc[UR44][R66.64], RZ ;  /* 0x000000ff42007985 */ /* 0x000fe8000c10192c */
[----:B------:R-:W-:Y:S04]  /*9cd0*/  ST.E desc[UR44][R64.64], RZ ;  /* 0x000000ff40007985 */ /* 0x000fe8000c10192c */
[----:B------:R-:W-:Y:S01]  /*9ce0*/  ST.E desc[UR44][R60.64], RZ ;  /* 0x000000ff3c007985 */ /* 0x000fe2000c10192c */
[----:B----4-:R-:W-:-:S05]  /*9cf0*/  IMAD.MOV.U32 R33, RZ, RZ, R39 ;  /* 0x000000ffff217224 */ /* 0x010fca00078e0027 */
[C---:B--2---:R-:W-:Y:S02]  /*9d00*/  SHF.R.U64 R38, R37.reuse, 0x3, R33 ;  /* 0x0000000325267819 */ /* 0x044fe40000001221 */
[C---:B---3--:R-:W-:Y:S02]  /*9d10*/  SHF.R.U64 R39, R36.reuse, 0x3, R35 ;  /* 0x0000000324277819 */ /* 0x048fe40000001223 */
[----:B------:R-:W-:Y:S02]  /*9d20*/  LOP3.LUT R32, R37, 0x70, R38, 0x78, !PT ;  /* 0x0000007025207812 */ /* 0x000fe400078e7826 */
[----:B------:R-:W-:Y:S02]  /*9d30*/  LOP3.LUT R34, R36, 0x70, R39, 0x78, !PT ;  /* 0x0000007024227812 */ /* 0x000fe400078e7827 */
[----:B------:R-:W2:Y:S04]  /*9d40*/  LDL.64 R36, [R1+0x48] ;  /* 0x0000480001247983 */ /* 0x000ea80000100a00 */
[----:B------:R3:W-:Y:S04]  /*9d50*/  STL [R1+0x58], R32 ;  /* 0x0000582001007387 */ /* 0x0007e80000100800 */
[----:B------:R4:W-:Y:S04]  /*9d60*/  STL.64 [R1+0x50], R34 ;  /* 0x0000502201007387 */ /* 0x0009e80000100a00 */
[----:B------:R-:W2:Y:S04]  /*9d70*/  LDL.LU.64 R38, [R1+0x38] ;  /* 0x0000380001267983 */ /* 0x000ea80000300a00 */
[----:B---3--:R-:W3:Y:S04]  /*9d80*/  LDL.LU.64 R32, [R1+0xa0] ;  /* 0x0000a00001207983 */ /* 0x008ee80000300a00 */
[----:B----4-:R-:W3:Y:S01]  /*9d90*/  LDL.LU.64 R34, [R1+0x98] ;  /* 0x0000980001227983 */ /* 0x010ee20000300a00 */
[----:B--2---:R-:W-:Y:S01]  /*9da0*/  IMAD.MOV.U32 R31, RZ, RZ, R37 ;  /* 0x000000ffff1f7224 */ /* 0x004fe200078e0025 */
[----:B---3--:R-:W-:-:S04]  /*9db0*/  SHF.R.U64 R37, R34, 0x3, R33 ;  /* 0x0000000322257819 */ /* 0x008fc80000001221 */
[C---:B------:R-:W-:Y:S02]  /*9dc0*/  SHF.R.U64 R36, R35.reuse, 0x3, R31 ;  /* 0x0000000323247819 */ /* 0x040fe4000000121f */
[----:B------:R-:W-:Y:S02]  /*9dd0*/  LOP3.LUT R32, R34, 0x70, R37, 0x78, !PT ;  /* 0x0000007022207812 */ /* 0x000fe400078e7825 */
[----:B------:R-:W-:Y:S02]  /*9de0*/  LOP3.LUT R30, R35, 0x70, R36, 0x78, !PT ;  /* 0x00000070231e7812 */ /* 0x000fe400078e7824 */
[----:B------:R-:W2:Y:S04]  /*9df0*/  LDL.LU.64 R36, [R1+0x68] ;  /* 0x0000680001247983 */ /* 0x000ea80000300a00 */
[----:B------:R3:W-:Y:S04]  /*9e00*/  STL.64 [R1+0x40], R32 ;  /* 0x0000402001007387 */ /* 0x0007e80000100a00 */
[----:B------:R4:W-:Y:S04]  /*9e10*/  STL [R1+0x48], R30 ;  /* 0x0000481e01007387 */ /* 0x0009e80000100800 */
[----:B---3--:R-:W3:Y:S04]  /*9e20*/  LDL.LU.64 R32, [R1+0x88] ;  /* 0x0000880001207983 */ /* 0x008ee80000300a00 */
[----:B----4-:R-:W4:Y:S04]  /*9e30*/  LDL.LU.64 R30, [R1+0x90] ;  /* 0x00009000011e7983 */ /* 0x010f280000300a00 */
[----:B--2---:R2:W-:Y:S04]  /*9e40*/  ST.E desc[UR44][R36.64], RZ ;  /* 0x000000ff24007985 */ /* 0x0045e8000c10192c */
[----:B--2---:R-:W2:Y:S01]  /*9e50*/  LDL.LU.64 R36, [R1+0x40] ;  /* 0x0000400001247983 */ /* 0x004ea20000300a00 */
[----:B---3--:R-:W-:-:S02]  /*9e60*/  SHF.R.U64 R34, R33, 0x3, R39 ;  /* 0x0000000321227819 */ /* 0x008fc40000001227 */
[C---:B------:R-:W-:Y:S02]  /*9e70*/  SHF.R.U64 R35, R32.reuse, 0x3, R41 ;  /* 0x0000000320237819 */ /* 0x040fe40000001229 */
[----:B------:R-:W-:Y:S02]  /*9e80*/  LOP3.LUT R38, R33, 0x70, R34, 0x78, !PT ;  /* 0x0000007021267812 */ /* 0x000fe400078e7822 */
[----:B------:R-:W-:Y:S02]  /*9e90*/  LOP3.LUT R40, R32, 0x70, R35, 0x78, !PT ;  /* 0x0000007020287812 */ /* 0x000fe400078e7823 */
[C---:B----4-:R-:W-:Y:S01]  /*9ea0*/  SHF.R.U64 R32, R31.reuse, 0x3, R63 ;  /* 0x000000031f207819 */ /* 0x050fe2000000123f */
[----:B------:R-:W3:Y:S01]  /*9eb0*/  LDL.LU.64 R34, [R1+0x48] ;  /* 0x0000480001227983 */ /* 0x000ee20000300a00 */
[----:B------:R-:W-:Y:S02]  /*9ec0*/  SHF.R.U64 R33, R30, 0x3, R59 ;  /* 0x000000031e217819 */ /* 0x000fe4000000123b */
[----:B------:R-:W-:-:S02]  /*9ed0*/  LOP3.LUT R62, R31, 0x70, R32, 0x78, !PT ;  /* 0x000000701f3e7812 */ /* 0x000fc400078e7820 */
[----:B------:R-:W-:Y:S02]  /*9ee0*/  LOP3.LUT R58, R30, 0x70, R33, 0x78, !PT ;  /* 0x000000701e3a7812 */ /* 0x000fe400078e7821 */
[C---:B------:R-:W-:Y:S01]  /*9ef0*/  SHF.R.U64 R30, R29.reuse, 0x3, R57 ;  /* 0x000000031d1e7819 */ /* 0x040fe20000001239 */
[----:B------:R-:W4:Y:S01]  /*9f00*/  LDL.LU.64 R32, [R1+0x50] ;  /* 0x0000500001207983 */ /* 0x000f220000300a00 */
[C---:B------:R-:W-:Y:S02]  /*9f10*/  SHF.R.U64 R31, R28.reuse, 0x3, R23 ;  /* 0x000000031c1f7819 */ /* 0x040fe40000001217 */
[----:B------:R-:W-:Y:S02]  /*9f20*/  LOP3.LUT R56, R29, 0x70, R30, 0x78, !PT ;  /* 0x000000701d387812 */ /* 0x000fe400078e781e */
[----:B------:R-:W-:Y:S02]  /*9f30*/  LOP3.LUT R22, R28, 0x70, R31, 0x78, !PT ;  /* 0x000000701c167812 */ /* 0x000fe400078e781f */
[----:B------:R-:W-:Y:S01]  /*9f40*/  SHF.R.U64 R28, R27, 0x3, R93 ;  /* 0x000000031b1c7819 */ /* 0x000fe2000000125d */
[----:B------:R-:W2:Y:S01]  /*9f50*/  LDL.LU.64 R30, [R1+0x58] ;  /* 0x00005800011e7983 */ /* 0x000ea20000300a00 */
[----:B------:R-:W-:-:S02]  /*9f60*/  SHF.R.U64 R29, R26, 0x3, R91 ;  /* 0x000000031a1d7819 */ /* 0x000fc4000000125b */
[----:B------:R-:W-:Y:S02]  /*9f70*/  LOP3.LUT R92, R27, 0x70, R28, 0x78, !PT ;  /* 0x000000701b5c7812 */ /* 0x000fe400078e781c */
[----:B------:R-:W-:Y:S02]  /*9f80*/  LOP3.LUT R90, R26, 0x70, R29, 0x78, !PT ;  /* 0x000000701a5a7812 */ /* 0x000fe400078e781d */
[----:B------:R-:W3:Y:S01]  /*9f90*/  LDL.LU.64 R28, [R1+0x60] ;  /* 0x00006000011c7983 */ /* 0x000ee20000300a00 */
[C---:B------:R-:W-:Y:S02]  /*9fa0*/  IADD3 R25, P4, PT, R42.reuse, 0x31e00, RZ ;  /* 0x00031e002a197810 */ /* 0x040fe40007f9e0ff */
[C---:B------:R-:W-:Y:S02]  /*9fb0*/  IADD3 R24, P0, PT, R42.reuse, 0x32400, RZ ;  /* 0x000324002a187810 */ /* 0x040fe40007f1e0ff */
[C---:B------:R-:W-:Y:S01]  /*9fc0*/  IADD3 R21, P1, PT, R42.reuse, 0x32600, RZ ;  /* 0x000326002a157810 */ /* 0x040fe20007f3e0ff */
[--C-:B------:R-:W-:Y:S01]  /*9fd0*/  IMAD.X R89, RZ, RZ, R43.reuse, P4 ;  /* 0x000000ffff597224 */ /* 0x100fe200020e062b */
[C---:B------:R-:W-:Y:S01]  /*9fe0*/  IADD3 R20, P2, PT, R42.reuse, 0x32c00, RZ ;  /* 0x00032c002a147810 */ /* 0x040fe20007f5e0ff */
[--C-:B------:R-:W-:Y:S01]  /*9ff0*/  IMAD.X R87, RZ, RZ, R43.reuse, P0 ;  /* 0x000000ffff577224 */ /* 0x100fe200000e062b */
[C---:B------:R-:W-:Y:S01]  /*a000*/  IADD3 R19, P3, PT, R42.reuse, 0x32e00, RZ ;  /* 0x00032e002a137810 */ /* 0x040fe20007f7e0ff */
[--C-:B------:R-:W-:Y:S01]  /*a010*/  IMAD.X R85, RZ, RZ, R43.reuse, P1 ;  /* 0x000000ffff557224 */ /* 0x100fe200008e062b */
[----:B------:R-:W-:Y:S01]  /*a020*/  IADD3 R18, P4, PT, R42, 0x33400, RZ ;  /* 0x000334002a127810 */ /* 0x000fe20007f9e0ff */
[----:B------:R-:W-:Y:S01]  /*a030*/  IMAD.X R83, RZ, RZ, R43, P2 ;  /* 0x000000ffff537224 */ /* 0x000fe200010e062b */
[----:B------:R-:W-:-:S02]  /*a040*/  SHF.R.U64 R26, R25, 0x3, R89 ;  /* 0x00000003191a7819 */ /* 0x000fc40000001259 */
[C---:B------:R-:W-:Y:S01]  /*a050*/  SHF.R.U64 R27, R24.reuse, 0x3, R87 ;  /* 0x00000003181b7819 */ /* 0x040fe20000001257 */
[--C-:B------:R-:W-:Y:S01]  /*a060*/  IMAD.X R81, RZ, RZ, R43.reuse, P3 ;  /* 0x000000ffff517224 */ /* 0x100fe200018e062b */
[----:B------:R-:W-:Y:S01]  /*a070*/  LOP3.LUT R88, R25, 0x70, R26, 0x78, !PT ;  /* 0x0000007019587812 */ /* 0x000fe200078e781a */
[----:B------:R-:W-:Y:S01]  /*a080*/  IMAD.X R79, RZ, RZ, R43, P4 ;  /* 0x000000ffff4f7224 */ /* 0x000fe200020e062b */
[----:B------:R-:W-:Y:S02]  /*a090*/  LOP3.LUT R86, R24, 0x70, R27, 0x78, !PT ;  /* 0x0000007018567812 */ /* 0x000fe400078e781b */
[C---:B------:R-:W-:Y:S02]  /*a0a0*/  IADD3 R17, P0, PT, R42.reuse, 0x33600, RZ ;  /* 0x000336002a117810 */ /* 0x040fe40007f1e0ff */
[----:B------:R-:W-:Y:S02]  /*a0b0*/  IADD3 R16, P1, PT, R42, 0x33c00, RZ ;  /* 0x00033c002a107810 */ /* 0x000fe40007f3e0ff */
        /* <DEDUP_REMOVED lines=14> */
[----:B------:R-:W-:Y:S02]  /*a1a0*/  IADD3 R13, P4, PT, R42, 0x34600, RZ ;  /* 0x000346002a0d7810 */ /* 0x000fe40007f9e0ff */
[C---:B------:R-:W-:Y:S02]  /*a1b0*/  SHF.R.U64 R18, R17.reuse, 0x3, R77 ;  /* 0x0000000311127819 */ /* 0x040fe4000000124d */
[----:B------:R-:W-:Y:S01]  /*a1c0*/  SHF.R.U64 R19, R16, 0x3, R75 ;  /* 0x0000000310137819 */ /* 0x000fe2000000124b */
[----:B------:R-:W-:Y:S01]  /*a1d0*/  IMAD.X R69, RZ, RZ, R43, P4 ;  /* 0x000000ffff457224 */ /* 0x000fe200020e062b */
[----:B------:R-:W-:-:S02]  /*a1e0*/  LOP3.LUT R76, R17, 0x70, R18, 0x78, !PT ;  /* 0x00000070114c7812 */ /* 0x000fc400078e7812 */
[----:B------:R-:W-:Y:S02]  /*a1f0*/  LOP3.LUT R74, R16, 0x70, R19, 0x78, !PT ;  /* 0x00000070104a7812 */ /* 0x000fe400078e7813 */
[C---:B------:R-:W-:Y:S02]  /*a200*/  SHF.R.U64 R16, R15.reuse, 0x3, R73 ;  /* 0x000000030f107819 */ /* 0x040fe40000001249 */
[C---:B------:R-:W-:Y:S02]  /*a210*/  SHF.R.U64 R17, R14.reuse, 0x3, R71 ;  /* 0x000000030e117819 */ /* 0x040fe40000001247 */
[----:B------:R-:W-:Y:S02]  /*a220*/  LOP3.LUT R72, R15, 0x70, R16, 0x78, !PT ;  /* 0x000000700f487812 */ /* 0x000fe400078e7810 */
[----:B------:R-:W-:Y:S02]  /*a230*/  LOP3.LUT R70, R14, 0x70, R17, 0x78, !PT ;  /* 0x000000700e467812 */ /* 0x000fe400078e7811 */
[----:B------:R-:W-:Y:S01]  /*a240*/  SHF.R.U64 R16, R13, 0x3, R69 ;  /* 0x000000030d107819 */ /* 0x000fe20000001245 */
[----:B------:R-:W1:Y:S01]  /*a250*/  S2R R14, SR_TID.X ;  /* 0x00000000000e7919 */ /* 0x000e620000002100 */
[----:B------:R-:W-:-:S02]  /*a260*/  IADD3 R12, P0, PT, R42, 0x34c00, RZ ;  /* 0x00034c002a0c7810 */ /* 0x000fc40007f1e0ff */
[----:B------:R-:W-:Y:S02]  /*a270*/  LOP3.LUT R68, R13, 0x70, R16, 0x78, !PT ;  /* 0x000000700d447812 */ /* 0x000fe400078e7810 */
[----:B------:R-:W1:Y:S01]  /*a280*/  S2R R13, SR_SWINHI ;  /* 0x00000000000d7919 */ /* 0x000e620000002f00 */
[C---:B------:R-:W-:Y:S01]  /*a290*/  IADD3 R9, P3, PT, R42.reuse, 0x35600, RZ ;  /* 0x000356002a097810 */ /* 0x040fe20007f7e0ff */
[--C-:B------:R-:W-:Y:S01]  /*a2a0*/  IMAD.X R67, RZ, RZ, R43.reuse, P0 ;  /* 0x000000ffff437224 */ /* 0x100fe200000e062b */
[C---:B------:R-:W-:Y:S02]  /*a2b0*/  IADD3 R10, P2, PT, R42.reuse, 0x35400, RZ ;  /* 0x000354002a0a7810 */ /* 0x040fe40007f5e0ff */
[C---:B------:R-:W-:Y:S01]  /*a2c0*/  IADD3 R11, P1, PT, R42.reuse, 0x34e00, RZ ;  /* 0x00034e002a0b7810 */ /* 0x040fe20007f3e0ff */
[----:B---3--:R-:W-:Y:S04]  /*a2d0*/  ST.E desc[UR44][R28.64], RZ ;  /* 0x000000ff1c007985 */ /* 0x008fe8000c10192c */
[----:B--2---:R-:W-:Y:S04]  /*a2e0*/  ST.E desc[UR44][R30.64], RZ ;  /* 0x000000ff1e007985 */ /* 0x004fe8000c10192c */
[----:B----4-:R-:W-:Y:S04]  /*a2f0*/  ST.E desc[UR44][R32.64], RZ ;  /* 0x000000ff20007985 */ /* 0x010fe8000c10192c */
[----:B------:R-:W-:Y:S04]  /*a300*/  ST.E desc[UR44][R34.64], RZ ;  /* 0x000000ff22007985 */ /* 0x000fe8000c10192c */
[----:B------:R-:W-:Y:S04]  /*a310*/  ST.E desc[UR44][R36.64], RZ ;  /* 0x000000ff24007985 */ /* 0x000fe8000c10192c */
[----:B------:R-:W-:Y:S04]  /*a320*/  ST.E desc[UR44][R38.64], RZ ;  /* 0x000000ff26007985 */ /* 0x000fe8000c10192c */
[----:B------:R-:W-:Y:S04]  /*a330*/  ST.E desc[UR44][R40.64], RZ ;  /* 0x000000ff28007985 */ /* 0x000fe8000c10192c */
[----:B------:R2:W-:Y:S04]  /*a340*/  ST.E desc[UR44][R62.64], RZ ;  /* 0x000000ff3e007985 */ /* 0x0005e8000c10192c */
[----:B------:R3:W-:Y:S04]  /*a350*/  ST.E desc[UR44][R58.64], RZ ;  /* 0x000000ff3a007985 */ /* 0x0007e8000c10192c */
[----:B------:R4:W-:Y:S04]  /*a360*/  ST.E desc[UR44][R56.64], RZ ;  /* 0x000000ff38007985 */ /* 0x0009e8000c10192c */
[----:B------:R1:W-:Y:S04]  /*a370*/  ST.E desc[UR44][R22.64], RZ ;  /* 0x000000ff16007985 */ /* 0x0003e8000c10192c */
[----:B--2---:R2:W5:Y:S04]  /*a380*/  LDL.LU R62, [R1+0x84] ;  /* 0x00008400013e7983 */ /* 0x0045680000300800 */
[----:B---3--:R2:W5:Y:S04]  /*a390*/  LDL.LU R58, [R1+0x80] ;  /* 0x00008000013a7983 */ /* 0x0085680000300800 */
[----:B----4-:R2:W5:Y:S04]  /*a3a0*/  LDL.LU.64 R56, [R1+0x78] ;  /* 0x0000780001387983 */ /* 0x0105680000300a00 */
[----:B-1----:R2:W5:Y:S01]  /*a3b0*/  LDL.LU.64 R22, [R1+0x70] ;  /* 0x0000700001167983 */ /* 0x0025620000300a00 */
[----:B------:R-:W-:Y:S01]  /*a3c0*/  IADD3 R8, P4, PT, R42, 0x35c00, RZ ;  /* 0x00035c002a087810 */ /* 0x000fe20007f9e0ff */
[----:B------:R-:W-:Y:S01]  /*a3d0*/  IMAD.X R55, RZ, RZ, R43, P3 ;  /* 0x000000ffff377224 */ /* 0x000fe200018e062b */
[----:B------:R-:W-:Y:S01]  /*a3e0*/  SHF.R.U64 R15, R12, 0x3, R67 ;  /* 0x000000030c0f7819 */ /* 0x000fe20000001243 */
[--C-:B------:R-:W-:Y:S01]  /*a3f0*/  IMAD.X R61, RZ, RZ, R43.reuse, P2 ;  /* 0x000000ffff3d7224 */ /* 0x100fe200010e062b */
[----:B------:R-:W-:Y:S01]  /*a400*/  IADD3 R5, P2, PT, R42, 0x36600, RZ ;  /* 0x000366002a057810 */ /* 0x000fe20007f5e0ff */
[----:B------:R-:W-:Y:S01]  /*a410*/  IMAD.X R65, RZ, RZ, R43, P1 ;  /* 0x000000ffff417224 */ /* 0x000fe200008e062b */
[----:B------:R-:W-:Y:S01]  /*a420*/  LOP3.LUT R66, R12, 0x70, R15, 0x78, !PT ;  /* 0x000000700c427812 */ /* 0x000fe200078e780f */
[----:B------:R-:W-:Y:S01]  /*a430*/  IMAD.X R53, RZ, RZ, R43, P4 ;  /* 0x000000ffff357224 */ /* 0x000fe200020e062b */
[----:B------:R-:W-:Y:S01]  /*a440*/  SHF.R.U64 R12, R9, 0x3, R55 ;  /* 0x00000003090c7819 */ /* 0x000fe20000001237 */
[----:B------:R-:W-:Y:S01]  /*a450*/  IMAD.X R47, RZ, RZ, R43, P2 ;  /* 0x000000ffff2f7224 */ /* 0x000fe200010e062b */
[----:B------:R-:W-:-:S02]  /*a460*/  IADD3 R7, P0, PT, R42, 0x35e00, RZ ;  /* 0x00035e002a077810 */ /* 0x000fc40007f1e0ff */
[----:B------:R-:W-:Y:S02]  /*a470*/  LOP3.LUT R54, R9, 0x70, R12, 0x78, !PT ;  /* 0x0000007009367812 */ /* 0x000fe400078e780c */
[C---:B------:R-:W-:Y:S02]  /*a480*/  SHF.R.U64 R16, R11.reuse, 0x3, R65 ;  /* 0x000000030b107819 */ /* 0x040fe40000001241 */
[C---:B------:R-:W-:Y:S01]  /*a490*/  SHF.R.U64 R9, R8.reuse, 0x3, R53 ;  /* 0x0000000308097819 */ /* 0x040fe20000001235 */
[----:B------:R-:W-:Y:S01]  /*a4a0*/  IMAD.X R51, RZ, RZ, R43, P0 ;  /* 0x000000ffff337224 */ /* 0x000fe200000e062b */
[----:B------:R-:W-:Y:S02]  /*a4b0*/  LOP3.LUT R64, R11, 0x70, R16, 0x78, !PT ;  /* 0x000000700b407812 */ /* 0x000fe400078e7810 */
[----:B------:R-:W-:Y:S02]  /*a4c0*/  LOP3.LUT R52, R8, 0x70, R9, 0x78, !PT ;  /* 0x0000007008347812 */ /* 0x000fe400078e7809 */
[----:B------:R-:W-:-:S02]  /*a4d0*/  IADD3 R6, P1, PT, R42, 0x36400, RZ ;  /* 0x000364002a067810 */ /* 0x000fc40007f3e0ff */
[C---:B------:R-:W-:Y:S02]  /*a4e0*/  SHF.R.U64 R11, R10.reuse, 0x3, R61 ;  /* 0x000000030a0b7819 */ /* 0x040fe4000000123d */
[C---:B------:R-:W-:Y:S01]  /*a4f0*/  SHF.R.U64 R8, R5.reuse, 0x3, R47 ;  /* 0x0000000305087819 */ /* 0x040fe2000000122f */
[----:B------:R-:W-:Y:S01]  /*a500*/  IMAD.X R49, RZ, RZ, R43, P1 ;  /* 0x000000ffff317224 */ /* 0x000fe200008e062b */
[----:B------:R-:W-:Y:S02]  /*a510*/  LOP3.LUT R60, R10, 0x70, R11, 0x78, !PT ;  /* 0x000000700a3c7812 */ /* 0x000fe400078e780b */
[----:B------:R-:W-:Y:S01]  /*a520*/  LOP3.LUT R46, R5, 0x70, R8, 0x78, !PT ;  /* 0x00000070052e7812 */ /* 0x000fe200078e7808 */
[----:B------:R-:W-:Y:S01]  /*a530*/  IMAD.SHL.U32 R5, R14, 0x2, RZ ;  /* 0x000000020e057824 */ /* 0x000fe200078e00ff */
[----:B------:R-:W-:Y:S02]  /*a540*/  IADD3 R4, P3, PT, R42, 0x36c00, RZ ;  /* 0x00036c002a047810 */ /* 0x000fe40007f7e0ff */
[----:B------:R-:W-:-:S02]  /*a550*/  SHF.R.U64 R10, R7, 0x3, R51 ;  /* 0x00000003070a7819 */ /* 0x000fc40000001233 */
[----:B------:R-:W-:Y:S01]  /*a560*/  IADD3 R3, P4, PT, R42, 0x36e00, RZ ;  /* 0x00036e002a037810 */ /* 0x000fe20007f9e0ff */
[----:B------:R-:W-:Y:S01]  /*a570*/  IMAD.X R45, RZ, RZ, R43, P3 ;  /* 0x000000ffff2d7224 */ /* 0x000fe200018e062b */
[----:B------:R-:W-:Y:S02]  /*a580*/  LOP3.LUT R50, R7, 0x70, R10, 0x78, !PT ;  /* 0x0000007007327812 */ /* 0x000fe400078e780a */
[C---:B------:R-:W-:Y:S02]  /*a590*/  SHF.R.U64 R7, R6.reuse, 0x3, R49 ;  /* 0x0000000306077819 */ /* 0x040fe40000001231 */
[----:B------:R-:W-:Y:S02]  /*a5a0*/  LOP3.LUT R5, R5, 0xfe, RZ, 0xc0, !PT ;  /* 0x000000fe05057812 */ /* 0x000fe400078ec0ff */
[----:B------:R-:W-:Y:S02]  /*a5b0*/  MOV R18, R0 ;  /* 0x0000000000127202 */ /* 0x000fe40000000f00 */
[----:B------:R-:W-:Y:S01]  /*a5c0*/  MOV R19, R13 ;  /* 0x0000000d00137202 */ /* 0x000fe20000000f00 */
[----:B------:R-:W-:Y:S01]  /*a5d0*/  IMAD.X R43, RZ, RZ, R43, P4 ;  /* 0x000000ffff2b7224 */ /* 0x000fe200020e062b */
[----:B------:R-:W-:-:S02]  /*a5e0*/  LOP3.LUT R48, R6, 0x70, R7, 0x78, !PT ;  /* 0x0000007006307812 */ /* 0x000fc400078e7807 */
[C---:B------:R-:W-:Y:S01]  /*a5f0*/  SHF.R.U64 R7, R4.reuse, 0x3, R45 ;  /* 0x0000000304077819 */ /* 0x040fe2000000122d */
[----:B------:R-:W-:Y:S01]  /*a600*/  IMAD.WIDE.U32 R18, R5, 0x2, R18 ;  /* 0x0000000205127825 */ /* 0x000fe200078e0012 */
[----:B------:R2:W-:Y:S02]  /*a610*/  ST.E desc[UR44][R92.64], RZ ;  /* 0x000000ff5c007985 */ /* 0x0005e4000c10192c */
[----:B------:R-:W-:Y:S02]  /*a620*/  LOP3.LUT R44, R4, 0x70, R7, 0x78, !PT ;  /* 0x00000070042c7812 */ /* 0x000fe400078e7807 */
[----:B------:R-:W-:Y:S01]  /*a630*/  SHF.R.U64 R4, R3, 0x3, R43 ;  /* 0x0000000303047819 */ /* 0x000fe2000000122b */
[----:B------:R2:W-:Y:S01]  /*a640*/  ST.E desc[UR44][R90.64], RZ ;  /* 0x000000ff5a007985 */ /* 0x0005e2000c10192c */
[----:B------:R-:W-:-:S03]  /*a650*/  IADD3 R6, P2, PT, R18, 0x37400, RZ ;  /* 0x0003740012067810 */ /* 0x000fc60007f5e0ff */
[----:B------:R2:W-:Y:S01]  /*a660*/  ST.E desc[UR44][R88.64], RZ ;  /* 0x000000ff58007985 */ /* 0x0005e2000c10192c */
[----:B------:R-:W-:-:S03]  /*a670*/  LOP3.LUT R42, R3, 0x70, R4, 0x78, !PT ;  /* 0x00000070032a7812 */ /* 0x000fc600078e7804 */
[----:B------:R2:W-:Y:S01]  /*a680*/  ST.E desc[UR44][R86.64], RZ ;  /* 0x000000ff56007985 */ /* 0x0005e2000c10192c */
[C---:B------:R-:W-:Y:S01]  /*a690*/  IADD3 R8, P3, PT, R18.reuse, 0x37600, RZ ;  /* 0x0003760012087810 */ /* 0x040fe20007f7e0ff */
[----:B------:R-:W-:Y:S02]  /*a6a0*/  IMAD.X R17, RZ, RZ, R19, P2 ;  /* 0x000000ffff117224 */ /* 0x000fe400010e0613 */
[----:B------:R2:W-:Y:S01]  /*a6b0*/  ST.E desc[UR44][R84.64], RZ ;  /* 0x000000ff54007985 */ /* 0x0005e2000c10192c */
[----:B------:R-:W-:-:S03]  /*a6c0*/  IADD3 R4, P1, PT, R18, 0x37c00, RZ ;  /* 0x00037c0012047810 */ /* 0x000fc60007f3e0ff */
[----:B------:R2:W-:Y:S01]  /*a6d0*/  ST.E desc[UR44][R82.64], RZ ;  /* 0x000000ff52007985 */ /* 0x0005e2000c10192c */
[----:B------:R-:W-:-:S03]  /*a6e0*/  IADD3 R3, P0, PT, R18, 0x37e00, RZ ;  /* 0x00037e0012037810 */ /* 0x000fc60007f1e0ff */
[----:B------:R2:W-:Y:S01]  /*a6f0*/  ST.E desc[UR44][R80.64], RZ ;  /* 0x000000ff50007985 */ /* 0x0005e2000c10192c */
[----:B------:R-:W-:-:S03]  /*a700*/  IMAD.X R13, RZ, RZ, R19, P3 ;  /* 0x000000ffff0d7224 */ /* 0x000fc600018e0613 */
[----:B------:R2:W-:Y:S01]  /*a710*/  ST.E desc[UR44][R78.64], RZ ;  /* 0x000000ff4e007985 */ /* 0x0005e2000c10192c */
[----:B------:R-:W-:-:S03]  /*a720*/  IMAD.X R11, RZ, RZ, R19, P1 ;  /* 0x000000ffff0b7224 */ /* 0x000fc600008e0613 */
[----:B------:R2:W-:Y:S01]  /*a730*/  ST.E desc[UR44][R76.64], RZ ;  /* 0x000000ff4c007985 */ /* 0x0005e2000c10192c */
[----:B------:R-:W-:-:S03]  /*a740*/  SHF.R.U64 R5, R6, 0x3, R17 ;  /* 0x0000000306057819 */ /* 0x000fc60000001211 */
[----:B------:R2:W-:Y:S01]  /*a750*/  ST.E desc[UR44][R74.64], RZ ;  /* 0x000000ff4a007985 */ /* 0x0005e2000c10192c */
[----:B------:R-:W-:-:S03]  /*a760*/  IMAD.X R9, RZ, RZ, R19, P0 ;  /* 0x000000ffff097224 */ /* 0x000fc600000e0613 */
[----:B------:R2:W-:Y:S04]  /*a770*/  ST.E desc[UR44][R72.64], RZ ;  /* 0x000000ff48007985 */ /* 0x0005e8000c10192c */
[----:B------:R2:W-:Y:S01]  /*a780*/  ST.E desc[UR44][R70.64], RZ ;  /* 0x000000ff46007985 */ /* 0x0005e2000c10192c */
[----:B------:R-:W-:-:S03]  /*a790*/  SHF.R.U64 R7, R8, 0x3, R13 ;  /* 0x0000000308077819 */ /* 0x000fc6000000120d */
[----:B------:R2:W-:Y:S01]  /*a7a0*/  ST.E desc[UR44][R68.64], RZ ;  /* 0x000000ff44007985 */ /* 0x0005e2000c10192c */
[----:B------:R-:W-:-:S03]  /*a7b0*/  LOP3.LUT R16, R6, 0x70, R5, 0x78, !PT ;  /* 0x0000007006107812 */ /* 0x000fc600078e7805 */
[----:B------:R2:W-:Y:S01]  /*a7c0*/  ST.E desc[UR44][R66.64], RZ ;  /* 0x000000ff42007985 */ /* 0x0005e2000c10192c */
[----:B------:R-:W-:-:S03]  /*a7d0*/  SHF.R.U64 R5, R4, 0x3, R11 ;  /* 0x0000000304057819 */ /* 0x000fc6000000120b */
[----:B------:R2:W-:Y:S01]  /*a7e0*/  ST.E desc[UR44][R64.64], RZ ;  /* 0x000000ff40007985 */ /* 0x0005e2000c10192c */
[----:B------:R-:W-:-:S03]  /*a7f0*/  SHF.R.U64 R6, R3, 0x3, R9 ;  /* 0x0000000303067819 */ /* 0x000fc60000001209 */
[----:B------:R2:W-:Y:S01]  /*a800*/  ST.E desc[UR44][R60.64], RZ ;  /* 0x000000ff3c007985 */ /* 0x0005e2000c10192c */
[----:B------:R-:W-:-:S03]  /*a810*/  LOP3.LUT R12, R8, 0x70, R7, 0x78, !PT ;  /* 0x00000070080c7812 */ /* 0x000fc600078e7807 */
[----:B------:R2:W-:Y:S01]  /*a820*/  ST.E desc[UR44][R54.64], RZ ;  /* 0x000000ff36007985 */ /* 0x0005e2000c10192c */
[----:B------:R-:W-:-:S03]  /*a830*/  LOP3.LUT R10, R4, 0x70, R5, 0x78, !PT ;  /* 0x00000070040a7812 */ /* 0x000fc600078e7805 */
[----:B------:R2:W-:Y:S01]  /*a840*/  ST.E desc[UR44][R52.64], RZ ;  /* 0x000000ff34007985 */ /* 0x0005e2000c10192c */
[----:B------:R-:W-:-:S03]  /*a850*/  LOP3.LUT R8, R3, 0x70, R6, 0x78, !PT ;  /* 0x0000007003087812 */ /* 0x000fc600078e7806 */
[----:B------:R2:W-:Y:S04]  /*a860*/  ST.E desc[UR44][R50.64], RZ ;  /* 0x000000ff32007985 */ /* 0x0005e8000c10192c */
[----:B------:R2:W-:Y:S04]  /*a870*/  ST.E desc[UR44][R48.64], RZ ;  /* 0x000000ff30007985 */ /* 0x0005e8000c10192c */
[----:B------:R2:W-:Y:S04]  /*a880*/  ST.E desc[UR44][R46.64], RZ ;  /* 0x000000ff2e007985 */ /* 0x0005e8000c10192c */
[----:B------:R2:W-:Y:S04]  /*a890*/  ST.E desc[UR44][R44.64], RZ ;  /* 0x000000ff2c007985 */ /* 0x0005e8000c10192c */
[----:B------:R2:W-:Y:S04]  /*a8a0*/  ST.E desc[UR44][R42.64], RZ ;  /* 0x000000ff2a007985 */ /* 0x0005e8000c10192c */
[----:B------:R2:W-:Y:S04]  /*a8b0*/  ST.E desc[UR44][R16.64], RZ ;  /* 0x000000ff10007985 */ /* 0x0005e8000c10192c */
[----:B------:R2:W-:Y:S04]  /*a8c0*/  ST.E desc[UR44][R12.64], RZ ;  /* 0x000000ff0c007985 */ /* 0x0005e8000c10192c */
[----:B------:R2:W-:Y:S04]  /*a8d0*/  ST.E desc[UR44][R10.64], RZ ;  /* 0x000000ff0a007985 */ /* 0x0005e8000c10192c */
[----:B------:R2:W-:Y:S01]  /*a8e0*/  ST.E desc[UR44][R8.64], RZ ;  /* 0x000000ff08007985 */ /* 0x0005e2000c10192c */
[----:B------:R-:W-:Y:S01]  /*a8f0*/  @!PT LDS RZ, [RZ] ;  /* 0x00000000fffff984 */ /* 0x000fe20000000800 */
[----:B------:R-:W-:Y:S01]  /*a900*/  @!PT LDS RZ, [RZ] ;  /* 0x00000000fffff984 */ /* 0x000fe20000000800 */
[----:B------:R-:W-:Y:S01]  /*a910*/  @!PT LDS RZ, [RZ] ;  /* 0x00000000fffff984 */ /* 0x000fe20000000800 */
[----:B------:R-:W-:Y:S01]  /*a920*/  @!PT LDS RZ, [RZ] ;  /* 0x00000000fffff984 */ /* 0x000fe20000000800 */
[----:B------:R1:W-:Y:S06]  /*a930*/  MEMBAR.ALL.CTA ;  /* 0x0000000000007992 */ /* 0x0003ec0000008000 */
[----:B-1----:R-:W1:Y:S01]  /*a940*/  FENCE.VIEW.ASYNC.S ;  /* 0x00000000000073c6 */ /* 0x002e620000000000 */
[----:B------:R-:W-:Y:S05]  /*a950*/  BRA.U UP0, `(.L_x_161) ;  /* 0x0000000100047547 */ /* 0x000fea000b800000 */
[----:B------:R-:W-:Y:S05]  /*a960*/  BPT.TRAP 0x1 ;  /* 0x000000040000795c */ /* 0x000fea0000300000 */
.L_x_161:
[----:B-----5:R-:W-:Y:S01]  /*a970*/  SHF.L.U32 R3, R56, 0x1f, RZ ;  /* 0x0000001f38037819 */ /* 0x020fe200000006ff */
[----:B------:R-:W-:Y:S03]  /*a980*/  BSSY B0, `(.L_x_162) ;  /* 0x0000003000007945 */ /* 0x000fe60003800000 */
[----:B-1----:R-:W1:Y:S02]  /*a990*/  SYNCS.PHASECHK.TRANS64.TRYWAIT P0, [R0+URZ+0x380c8], R3 ;  /* 0x0380c803000075a7 */ /* 0x002e6400080011ff */
[----:B-1----:R-:W-:Y:S05]  /*a9a0*/  @!P0 BRA `(.L_x_163) ;  /* 0x0000017c00608947 */ /* 0x002fea0003800000 */
.L_x_455:
[----:B------:R-:W-:Y:S05]  /*a9b0*/  BSYNC B0 ;  /* 0x0000000000007941 */ /* 0x000fea0003800000 */
.L_x_162:
[----:B------:R-:W-:Y:S05]  /*a9c0*/  @!P5 BRA `(.L_x_164) ;  /* 0x0000000000d0d947 */ /* 0x000fea0003800000 */
[----:B-1----:R-:W1:Y:S01]  /*a9d0*/  LDC R3, c[0x0][0x904] ;  /* 0x00024100ff037b82 */ /* 0x002e620000000800 */
[----:B------:R-:W3:Y:S01]  /*a9e0*/  LDCU.64 UR4, c[0x0][0x908] ;  /* 0x00012100ff0477ac */ /* 0x000ee20008000a00 */
[----:B------:R-:W-:Y:S01]  /*a9f0*/  BSSY.RECONVERGENT B0, `(.L_x_164) ;  /* 0x0000031000007945 */ /* 0x000fe20003800200 */
[----:B---3--:R-:W-:Y:S01]  /*aa00*/  IMAD.HI.U32 R4, R57, UR4, RZ ;  /* 0x0000000439047c27 */ /* 0x008fe2000f8e00ff */
[----:B------:R-:W3:Y:S01]  /*aa10*/  LDCU UR4, c[0x0][0x380] ;  /* 0x00007000ff0477ac */ /* 0x000ee20008000800 */
[----:B-1----:R-:W-:-:S03]  /*aa20*/  ISETP.NE.AND P0, PT, R3, 0x1, PT ;  /* 0x000000010300780c */ /* 0x002fc60003f05270 */
[----:B------:R-:W-:-:S04]  /*aa30*/  SHF.R.U32.HI R4, RZ, UR5, R4 ;  /* 0x00000005ff047c19 */ /* 0x000fc80008011604 */
[----:B------:R-:W-:-:S05]  /*aa40*/  SEL R4, R57, R4, !P0 ;  /* 0x0000000439047207 */ /* 0x000fca0004000000 */
[----:B------:R-:W-:-:S04]  /*aa50*/  IMAD.MOV R4, RZ, RZ, -R4 ;  /* 0x000000ffff047224 */ /* 0x000fc800078e0a04 */
[----:B------:R-:W-:Y:S01]  /*aa60*/  IMAD R4, R3, R4, R57 ;  /* 0x0000000403047224 */ /* 0x000fe200078e0239 */
[----:B------:R-:W-:-:S05]  /*aa70*/  LOP3.LUT R3, R14, 0x7f, RZ, 0xc0, !PT ;  /* 0x0000007f0e037812 */ /* 0x000fca00078ec0ff */
[----:B------:R-:W-:-:S04]  /*aa80*/  IMAD R3, R4, 0x100, R3 ;  /* 0x0000010004037824 */ /* 0x000fc800078e0203 */
[----:B--2---:R-:W-:-:S05]  /*aa90*/  VIADD R9, R3, 0x80 ;  /* 0x0000008003097836 */ /* 0x004fca0000000000 */
        /* <DEDUP_REMOVED lines=10> */
[----:B------:R-:W1:Y:S02]  /*ab40*/  F2I.FTZ.U32.TRUNC.NTZ R11, R10 ;  /* 0x0000000a000b7305 */ /* 0x000e64000021f000 */
[----:B-1----:R-:W-:Y:S01]  /*ab50*/  IADD3 R3, PT, PT, RZ, -R11, RZ ;  /* 0x8000000bff037210 */ /* 0x002fe20007ffe0ff */
[----:B------:R-:W-:-:S04]  /*ab60*/  IMAD.MOV.U32 R10, RZ, RZ, RZ ;  /* 0x000000ffff0a7224 */ /* 0x000fc800078e00ff */
[----:B------:R-:W-:Y:S01]  /*ab70*/  IMAD R4, R3, R5, RZ ;  /* 0x0000000503047224 */ /* 0x000fe200078e02ff */
[----:B------:R-:W-:-:S03]  /*ab80*/  IABS R3, R2 ;  /* 0x0000000200037213 */ /* 0x000fc60000000000 */
[----:B------:R-:W-:Y:S01]  /*ab90*/  IMAD.HI.U32 R11, R11, R4, R10 ;  /* 0x000000040b0b7227 */ /* 0x000fe200078e000a */
[----:B------:R-:W-:-:S05]  /*aba0*/  MOV R6, R3 ;  /* 0x0000000300067202 */ /* 0x000fca0000000f00 */
[----:B------:R-:W-:-:S04]  /*abb0*/  IMAD.HI.U32 R3, R11, R6, RZ ;  /* 0x000000060b037227 */ /* 0x000fc800078e00ff */
[----:B------:R-:W-:-:S04]  /*abc0*/  IMAD.MOV R4, RZ, RZ, -R3 ;  /* 0x000000ffff047224 */ /* 0x000fc800078e0a03 */
[----:B------:R-:W-:-:S05]  /*abd0*/  IMAD R4, R5, R4, R6 ;  /* 0x0000000405047224 */ /* 0x000fca00078e0206 */
[----:B------:R-:W-:-:S13]  /*abe0*/  ISETP.GT.U32.AND P0, PT, R5, R4, PT ;  /* 0x000000040500720c */ /* 0x000fda0003f04070 */
[-C--:B------:R-:W-:Y:S01]  /*abf0*/  @!P0 IADD3 R4, PT, PT, R4, -R5.reuse, RZ ;  /* 0x8000000504048210 */ /* 0x080fe20007ffe0ff */
[----:B------:R-:W-:Y:S01]  /*ac00*/  @!P0 VIADD R3, R3, 0x1 ;  /* 0x0000000103038836 */ /* 0x000fe20000000000 */
[----:B------:R-:W-:Y:S02]  /*ac10*/  ISETP.NE.AND P0, PT, R7, RZ, PT ;  /* 0x000000ff0700720c */ /* 0x000fe40003f05270 */
[----:B------:R-:W-:Y:S02]  /*ac20*/  ISETP.GE.U32.AND P2, PT, R4, R5, PT ;  /* 0x000000050400720c */ /* 0x000fe40003f46070 */
[----:B------:R-:W-:-:S04]  /*ac30*/  LOP3.LUT R4, R2, R7, RZ, 0x3c, !PT ;  /* 0x0000000702047212 */ /* 0x000fc800078e3cff */
[----:B------:R-:W-:Y:S02]  /*ac40*/  ISETP.GE.AND P1, PT, R4, RZ, PT ;  /* 0x000000ff0400720c */ /* 0x000fe40003f26270 */
[----:B------:R-:W1:Y:S05]  /*ac50*/  LDC.64 R4, c[0x0][0x880] ;  /* 0x00022000ff047b82 */ /* 0x000e6a0000000a00 */
[----:B------:R-:W-:-:S06]  /*ac60*/  @P2 IADD3 R3, PT, PT, R3, 0x1, RZ ;  /* 0x0000000103032810 */ /* 0x000fcc0007ffe0ff */
[----:B------:R-:W-:Y:S01]  /*ac70*/  @!P1 IMAD.MOV R3, RZ, RZ, -R3 ;  /* 0x000000ffff039224 */ /* 0x000fe200078e0a03 */
[----:B------:R-:W-:-:S04]  /*ac80*/  @!P0 LOP3.LUT R3, RZ, R7, RZ, 0x33, !PT ;  /* 0x00000007ff038212 */ /* 0x000fc800078e33ff */
[C---:B------:R-:W-:Y:S01]  /*ac90*/  IADD3 R6, PT, PT, -R3.reuse, RZ, RZ ;  /* 0x000000ff03067210 */ /* 0x040fe20007ffe1ff */
[----:B---3--:R-:W-:-:S04]  /*aca0*/  IMAD R22, R3, UR5, R22 ;  /* 0x0000000503167c24 */ /* 0x008fc8000f8e0216 */
[----:B------:R-:W-:Y:S02]  /*acb0*/  IMAD R3, R7, R6, R2 ;  /* 0x0000000607037224 */ /* 0x000fe400078e0202 */
[----:B------:R-:W-:Y:S02]  /*acc0*/  IMAD.MOV.U32 R2, RZ, RZ, -0x800000 ;  /* 0xff800000ff027424 */ /* 0x000fe400078e00ff */
[----:B------:R-:W-:-:S04]  /*acd0*/  IMAD R3, R3, UR4, R22 ;  /* 0x0000000403037c24 */ /* 0x000fc8000f8e0216 */
[----:B-1----:R-:W-:-:S05]  /*ace0*/  IMAD.WIDE R4, R3, 0x4, R4 ;  /* 0x0000000403047825 */ /* 0x002fca00078e0204 */
[----:B------:R1:W-:Y:S02]  /*acf0*/  STG.E desc[UR44][R4.64], R2 ;  /* 0x0000000204007986 */ /* 0x0003e4000c10192c */
.L_x_165:
[----:B------:R-:W-:Y:S05]  /*ad00*/  BSYNC.RECONVERGENT B0 ;  /* 0x0000000000007941 */ /* 0x000fea0003800200 */
.L_x_164:
[----:B------:R-:W-:Y:S01]  /*ad10*/  @!PT LDS RZ, [RZ] ;  /* 0x00000000fffff984 */ /* 0x000fe20000000800 */
[----:B------:R-:W-:Y:S01]  /*ad20*/  @!PT LDS RZ, [RZ] ;  /* 0x00000000fffff984 */ /* 0x000fe20000000800 */
[----:B------:R-:W-:Y:S01]  /*ad30*/  @!PT LDS RZ, [RZ] ;  /* 0x00000000fffff984 */ /* 0x000fe20000000800 */
[----:B------:R-:W-:Y:S01]  /*ad40*/  @!PT LDS RZ, [RZ] ;  /* 0x00000000fffff984 */ /* 0x000fe20000000800 */
[----:B------:R3:W-:Y:S06]  /*ad50*/  MEMBAR.ALL.CTA ;  /* 0x0000000000007992 */ /* 0x0007ec0000008000 */
[----:B---3--:R-:W3:Y:S01]  /*ad60*/  FENCE.VIEW.ASYNC.S ;  /* 0x00000000000073c6 */ /* 0x008ee20000000000 */
[----:B------:R-:W-:-:S09]  /*ad70*/  UISETP.NE.AND UP0, UPT, UR37, URZ, UPT ;  /* 0x000000ff2500728c */ /* 0x000fd2000bf05270 */
[----:B------:R-:W-:Y:S05]  /*ad80*/  BRA.U UP0, `(.L_x_166) ;  /* 0x0000000100047547 */ /* 0x000fea000b800000 */
[----:B------:R-:W-:Y:S05]  /*ad90*/  BPT.TRAP 0x1 ;  /* 0x000000040000795c */ /* 0x000fea0000300000 */
.L_x_166:
[----:B---3--:R3:W-:Y:S01]  /*ada0*/  SYNCS.ARRIVE.TRANS64.A1T0 RZ, [R0+URZ+0x380b8], RZ ;  /* 0x0380b8ff00ff79a7 */ /* 0x0087e200081000ff */
[----:B------:R-:W-:Y:S01]  /*adb0*/  LOP3.LUT R56, R56, 0x1, RZ, 0x3c, !PT ;  /* 0x0000000138387812 */ /* 0x000fe200078e3cff */
[----:B------:R-:W-:Y:S06]  /*adc0*/  BRA `(.L_x_92) ;  /* 0x0000006c00887947 */ /* 0x000fec0003800000 */
.L_x_93:
[----:B------:R-:W-:-:S09]  /*add0*/  UISETP.NE.AND UP0, UPT, UR43, URZ, UPT ;  /* 0x000000ff2b00728c */ /* 0x000fd2000bf05270 */
[----:B------:R-:W-:Y:S05]  /*ade0*/  BRA.U !UP0, `(.L_x_167) ;  /* 0x0000000108047547 */ /* 0x000fea000b800000 */
[----:B------:R-:W-:Y:S05]  /*adf0*/  BPT.TRAP 0x1 ;  /* 0x000000040000795c */ /* 0x000fea0000300000 */
.L_x_167:
[----:B------:R-:W1:Y:S01]  /*ae00*/  S2R R60, SR_CgaCtaId ;  /* 0x00000000003c7919 */ /* 0x000e620000008800 */
[----:B------:R-:W-:Y:S01]  /*ae10*/  MOV R59, 0x400 ;  /* 0x00000400003b7802 */ /* 0x000fe20000000f00 */
[----:B------:R-:W-:Y:S01]  /*ae20*/  BSSY B0, `(.L_x_168) ;  /* 0x0000005000007945 */ /* 0x000fe20003800000 */
[----:B------:R-:W-:Y:S02]  /*ae30*/  SHF.L.U32 R0, R23, 0x1f, RZ ;  /* 0x0000001f17007819 */ /* 0x000fe400000006ff */
[----:B-1----:R-:W-:-:S04]  /*ae40*/  LEA R59, R60, R59, 0x18 ;  /* 0x0000003b3c3b7211 */ /* 0x002fc800078ec0ff */
[----:B------:R-:W1:Y:S02]  /*ae50*/  SYNCS.PHASECHK.TRANS64.TRYWAIT P0, [R59+URZ+0x38070], R0 ;  /* 0x038070003b0075a7 */ /* 0x000e6400080011ff */
[----:B-1----:R-:W-:Y:S05]  /*ae60*/  @!P0 BRA `(.L_x_169) ;  /* 0x0000017800448947 */ /* 0x002fea0003800000 */
.L_x_456:
[----:B------:R-:W-:Y:S05]  /*ae70*/  BSYNC B0 ;  /* 0x0000000000007941 */ /* 0x000fea0003800000 */
.L_x_168:
[----:B------:R-:W-:-:S09]  /*ae80*/  UISETP.NE.AND UP0, UPT, UR43, URZ, UPT ;  /* 0x000000ff2b00728c */ /* 0x000fd2000bf05270 */
[----:B------:R-:W-:Y:S05]  /*ae90*/  BRA.U !UP0, `(.L_x_170) ;  /* 0x0000000108047547 */ /* 0x000fea000b800000 */
[----:B------:R-:W-:Y:S05]  /*aea0*/  BPT.TRAP 0x1 ;  /* 0x000000040000795c */ /* 0x000fea0000300000 */
.L_x_170:
[----:B------:R-:W-:Y:S01]  /*aeb0*/  IADD3 R63, PT, PT, R59, 0x38078, RZ ;  /* 0x000380783b3f7810 */ /* 0x000fe20007ffe0ff */
[----:B------:R-:W-:-:S03]  /*aec0*/  UISETP.NE.AND UP0, UPT, UR42, URZ, UPT ;  /* 0x000000ff2a00728c */ /* 0x000fc6000bf05270 */
[----:B-1----:R-:W-:-:S04]  /*aed0*/  PRMT R0, R60, 0x654, R63 ;  /* 0x000006543c007816 */ /* 0x002fc8000000003f */
[----:B------:R1:W-:Y:S02]  /*aee0*/  SYNCS.ARRIVE.TRANS64.RED.A1T0 RZ, [R0+URZ], RZ ;  /* 0x000000ff00ff79a7 */ /* 0x0003e400081004ff */
[----:B------:R-:W-:Y:S05]  /*aef0*/  BRA.U !UP0, `(.L_x_171) ;  /* 0x0000000108047547 */ /* 0x000fea000b800000 */
[----:B------:R-:W-:Y:S05]  /*af00*/  BPT.TRAP 0x1 ;  /* 0x000000040000795c */ /* 0x000fea0000300000 */
.L_x_171:
[----:B------:R-:W-:Y:S01]  /*af10*/  IMAD.U32 R3, RZ, RZ, UR38 ;  /* 0x00000026ff037e24 */ /* 0x000fe2000f8e00ff */
[----:B------:R-:W-:-:S04]  /*af20*/  ISETP.GE.AND P0, PT, R4, 0x81, PT ;  /* 0x000000810400780c */ /* 0x000fc80003f06270 */
[----:B------:R-:W-:-:S04]  /*af30*/  SHF.L.U32 R6, R3, 0x1f, RZ ;  /* 0x0000001f03067819 */ /* 0x000fc800000006ff */
[----:B------:R-:W2:Y:S02]  /*af40*/  SYNCS.PHASECHK.TRANS64.TRYWAIT P1, [R59+URZ+0x38080], R6 ;  /* 0x038080063b0075a7 */ /* 0x000ea400080211ff */
[----:B--2---:R-:W-:Y:S05]  /*af50*/  @!P1 BRA `(.L_x_172) ;  /* 0x00000178001c9947 */ /* 0x004fea0003800000 */
.L_x_457:
[----:B------:R-:W-:Y:S02]  /*af60*/  LOP3.LUT R3, R23, 0x1, RZ, 0x3c, !PT ;  /* 0x0000000117037812 */ /* 0x000fe400078e3cff */
[----:B------:R-:W-:Y:S01]  /*af70*/  MOV R61, R62 ;  /* 0x0000003e003d7202 */ /* 0x000fe20000000f00 */
[----:B------:R-:W-:Y:S06]  /*af80*/  @!P0 BRA `(.L_x_173) ;  /* 0x0000002400e08947 */ /* 0x000fec0003800000 */
[----:B------:R-:W-:-:S05]  /*af90*/  VIADD R5, R4, 0x7f ;  /* 0x0000007f04057836 */ /* 0x000fca0000000000 */
[----:B-1----:R-:W-:-:S04]  /*afa0*/  SHF.R.S32.HI R0, RZ, 0x1f, R5 ;  /* 0x0000001fff007819 */ /* 0x002fc80000011405 */
[----:B------:R-:W-:-:S04]  /*afb0*/  LEA.HI R0, R0, R5, RZ, 0x7 ;  /* 0x0000000500007211 */ /* 0x000fc800078f38ff */
[----:B------:R-:W-:-:S04]  /*afc0*/  SHF.R.S32.HI R0, RZ, 0x7, R0 ;  /* 0x00000007ff007819 */ /* 0x000fc80000011400 */
[----:B------:R-:W-:-:S04]  /*afd0*/  VIMNMX R5, PT, PT, R0, 0x2, PT ;  /* 0x0000000200057848 */ /* 0x000fc80003fe0100 */
[----:B------:R-:W-:-:S05]  /*afe0*/  IADD3 R5, PT, PT, -R5, R62, R0 ;  /* 0x0000003e05057210 */ /* 0x000fca0007ffe100 */
[----:B------:R-:W-:-:S07]  /*aff0*/  VIADD R61, R5, 0x1 ;  /* 0x00000001053d7836 */ /* 0x000fce0000000000 */
.L_x_216:
[----:B------:R-:W-:Y:S05]  /*b000*/  YIELD ;  /* 0x0000000000007946 */ /* 0x000fea0003800000 */
[----:B------:R-:W-:Y:S01]  /*b010*/  UISETP.NE.AND UP0, UPT, UR43, URZ, UPT ;  /* 0x000000ff2b00728c */ /* 0x000fe2000bf05270 */
[----:B------:R-:W-:Y:S02]  /*b020*/  VIADD R62, R62, 0x1 ;  /* 0x000000013e3e7836 */ /* 0x000fe40000000000 */
[----:B------:R-:W-:-:S03]  /*b030*/  IMAD.MOV.U32 R23, RZ, RZ, R3 ;  /* 0x000000ffff177224 */ /* 0x000fc600078e0003 */
[----:B------:R-:W-:-:S04]  /*b040*/  ISETP.NE.AND P0, PT, R62, R61, PT ;  /* 0x0000003d3e00720c */ /* 0x000fc80003f05270 */
[----:B------:R-:W-:Y:S01]  /*b050*/  P2R R64, PR, RZ, 0x1 ;  /* 0x00000001ff407803 */ /* 0x000fe20000000000 */
[----:B---34-:R-:W-:Y:S08]  /*b060*/  BRA.U !UP0, `(.L_x_174) ;  /* 0x0000000108047547 */ /* 0x018ff0000b800000 */
[----:B------:R-:W-:Y:S05]  /*b070*/  BPT.TRAP 0x1 ;  /* 0x000000040000795c */ /* 0x000fea0000300000 */
.L_x_174:
[----:B------:R-:W-:Y:S01]  /*b080*/  SHF.L.U32 R0, R23, 0x1f, RZ ;  /* 0x0000001f17007819 */ /* 0x000fe200000006ff */
[----:B------:R-:W1:Y:S03]  /*b090*/  S2R R66, SR_TID.X ;  /* 0x0000000000427919 */ /* 0x000e660000002100 */
[----:B------:R-:W3:Y:S01]  /*b0a0*/  SYNCS.PHASECHK.TRANS64.TRYWAIT P0, [R59+URZ+0x38070], R0 ;  /* 0x038070003b0075a7 */ /* 0x000ee200080011ff */
[----:B-1----:R-:W-:-:S05]  /*b0b0*/  IMAD.U32 R65, R66, 0x10000, RZ ;  /* 0x0001000042417824 */ /* 0x002fca00078e00ff */
[----:B------:R-:W-:Y:S01]  /*b0c0*/  LOP3.LUT R65, R65, 0x600000, RZ, 0xc0, !PT ;  /* 0x0060000041417812 */ /* 0x000fe200078ec0ff */
[----:B---3--:R-:W-:Y:S06]  /*b0d0*/  @!P0 BRA `(.L_x_175) ;  /* 0x0000017400d08947 */ /* 0x008fec0003800000 */
.L_x_458:
[----:B------:R-:W-:Y:S05]  /*b0e0*/  WARPSYNC.ALL ;  /* 0x0000000000007948 */ /* 0x000fea0003800000 */
[----:B------:R-:W-:Y:S01]  /*b0f0*/  R2UR UR4, R65 ;  /* 0x00000000410472ca */ /* 0x000fe200000e0000 */
[----:B------:R-:W-:Y:S01]  /*b100*/  UISETP.NE.AND UP0, UPT, UR37, URZ, UPT ;  /* 0x000000ff2500728c */ /* 0x000fe2000bf05270 */
[----:B------:R-:W-:Y:S01]  /*b110*/  PLOP3.LUT P0, PT, PT, PT, PT, 0x80, 0x8 ;  /* 0x000000000008781c */ /* 0x000fe20003f0f070 */
[----:B------:R-:W-:-:S10]  /*b120*/  IMAD.MOV.U32 R67, RZ, RZ, 0x3f800000 ;  /* 0x3f800000ff437424 */ /* 0x000fd400078e00ff */
[----:B------:R-:W3:Y:S02]  /*b130*/  LDTM.x2 R4, tmem[UR4] ;  /* 0x00000004000479ee */ /* 0x000ee400080c0000 */
[----:B---3--:R-:W-:-:S13]  /*b140*/  FSETP.NEU.AND P2, PT, R4, R5, PT ;  /* 0x000000050400720b */ /* 0x008fda0003f4d000 */
[----:B-1----:R-:W1:Y:S01]  /*b150*/  @P2 LDC R0, c[0x0][0x704] ;  /* 0x0001c100ff002b82 */ /* 0x002e620000000800 */
[----:B------:R-:W-:-:S04]  /*b160*/  @P2 FADD R5, R4, -R5 ;  /* 0x8000000504052221 */ /* 0x000fc80000000000 */
[----:B-1----:R-:W-:-:S05]  /*b170*/  @P2 FMUL R5, R5, R0 ;  /* 0x0000000005052220 */ /* 0x002fca0000400000 */
[----:B------:R-:W-:-:S04]  /*b180*/  @P2 FSETP.GEU.AND P1, PT, R5, -126, PT ;  /* 0xc2fc00000500280b */ /* 0x000fc80003f2e000 */
[----:B------:R-:W-:-:S13]  /*b190*/  @P2 PLOP3.LUT P0, PT, P1, PT, PT, 0x80, 0x8 ;  /* 0x000000000008281c */ /* 0x000fda0000f0f070 */
[----:B------:R-:W-:-:S04]  /*b1a0*/  @!P0 FMUL R5, R5, 0.5 ;  /* 0x3f00000005058820 */ /* 0x000fc80000400000 */
[----:B------:R-:W1:Y:S02]  /*b1b0*/  @P2 MUFU.EX2 R0, R5 ;  /* 0x0000000500002308 */ /* 0x000e640000000800 */
[----:B-1----:R-:W-:-:S05]  /*b1c0*/  @!P0 FMUL R0, R0, R0 ;  /* 0x0000000000008220 */ /* 0x002fca0000400000 */
[----:B------:R-:W-:Y:S01]  /*b1d0*/  @P2 MOV R67, R0 ;  /* 0x0000000000432202 */ /* 0x000fe20000000f00 */
[----:B------:R-:W-:Y:S06]  /*b1e0*/  BRA.U UP0, `(.L_x_176) ;  /* 0x0000000100047547 */ /* 0x000fec000b800000 */
[----:B------:R-:W-:Y:S05]  /*b1f0*/  BPT.TRAP 0x1 ;  /* 0x000000040000795c */ /* 0x000fea0000300000 */
.L_x_176:
[----:B------:R-:W-:Y:S01]  /*b200*/  IMAD.U32 R0, RZ, RZ, UR36 ;  /* 0x00000024ff007e24 */ /* 0x000fe2000f8e00ff */
[----:B------:R-:W-:-:S04]  /*b210*/  FSETP.NEU.AND P1, PT, R67, 1, PT ;  /* 0x3f8000004300780b */ /* 0x000fc80003f2d000 */
[----:B------:R-:W-:-:S04]  /*b220*/  SHF.L.U32 R0, R0, 0x1f, RZ ;  /* 0x0000001f00007819 */ /* 0x000fc800000006ff */
[----:B------:R-:W1:Y:S02]  /*b230*/  SYNCS.PHASECHK.TRANS64.TRYWAIT P0, [R59+URZ+0x38090], R0 ;  /* 0x038090003b0075a7 */ /* 0x000e6400080011ff */
[----:B-1----:R-:W-:Y:S05]  /*b240*/  @!P0 BRA `(.L_x_177) ;  /* 0x0000017400888947 */ /* 0x002fea0003800000 */
.L_x_459:
[----:B------:R-:W-:-:S13]  /*b250*/  VOTE.ANY P1, P1 ;  /* 0x0000000000ff7806 */ /* 0x000fda0000820100 */
[----:B------:R-:W-:Y:S05]  /*b260*/  @!P1 BRA `(.L_x_178) ;  /* 0x0000001000149947 */ /* 0x000fea0003800000 */
[----:B------:R-:W-:Y:S01]  /*b270*/  SHF.R.U32.HI R16, RZ, 0x5, R66 ;  /* 0x00000005ff107819 */ /* 0x000fe20000011642 */
[----:B------:R-:W-:Y:S01]  /*b280*/  BSSY.RECONVERGENT B6, `(.L_x_179) ;  /* 0x0000018000067945 */ /* 0x000fe20003800200 */
[----:B------:R-:W-:Y:S02]  /*b290*/  LOP3.LUT R19, R65, 0x100, RZ, 0xfc, !PT ;  /* 0x0000010041137812 */ /* 0x000fe400078efcff */
[----:B------:R-:W-:Y:S02]  /*b2a0*/  SHF.R.U32.HI R17, RZ, 0x15, R65 ;  /* 0x00000015ff117819 */ /* 0x000fe40000011641 */
[----:B------:R-:W-:Y:S02]  /*b2b0*/  LOP3.LUT R16, R16, 0x3, RZ, 0xc0, !PT ;  /* 0x0000000310107812 */ /* 0x000fe400078ec0ff */
[----:B------:R-:W-:Y:S02]  /*b2c0*/  R2UR UR4, R19 ;  /* 0x00000000130472ca */ /* 0x000fe400000e0000 */
[----:B------:R-:W-:-:S11]  /*b2d0*/  ISETP.NE.AND P0, PT, R16, R17, PT ;  /* 0x000000111000720c */ /* 0x000fd60003f05270 */
[----:B------:R-:W3:Y:S02]  /*b2e0*/  LDTM.x16 R24, tmem[UR4] ;  /* 0x00000004001879ee */ /* 0x000ee40008240000 */
[----:B---3--:R-:W-:Y:S05]  /*b2f0*/  @!P0 BRA `(.L_x_180) ;  /* 0x0000000000408947 */ /* 0x008fea0003800000 */
[----:B------:R-:W-:Y:S01]  /*b300*/  MOV R14, 0x8 ;  /* 0x00000008000e7802 */ /* 0x000fe20000000f00 */
[----:B------:R-:W3:Y:S01]  /*b310*/  LDCU.64 UR8, c[0x4][0xb0] ;  /* 0x01001600ff0877ac */ /* 0x000ee20008000a00 */
[----:B------:R-:W-:Y:S02]  /*b320*/  HFMA2 R12, -RZ, RZ, 0, 5.9604644775390625e-08 ;  /* 0x00000001ff0c7431 */ /* 0x000fe400000001ff */
[----:B------:R-:W-:Y:S01]  /*b330*/  IMAD.MOV.U32 R8, RZ, RZ, 0x192 ;  /* 0x00000192ff087424 */ /* 0x000fe200078e00ff */
[----:B------:R-:W2:Y:S01]  /*b340*/  LDCU.64 UR6, c[0x4][0xb8] ;  /* 0x01001700ff0677ac */ /* 0x000ea20008000a00 */
[----:B------:R-:W4:Y:S01]  /*b350*/  LDC.64 R14, c[0x4][R14] ;  /* 0x010000000e0e7b82 */ /* 0x000f220000000a00 */
[----:B------:R-:W-:Y:S01]  /*b360*/  IMAD.MOV.U32 R13, RZ, RZ, RZ ;  /* 0x000000ffff0d7224 */ /* 0x000fe200078e00ff */
[----:B------:R-:W5:Y:S01]  /*b370*/  LDCU.64 UR4, c[0x4][0x30] ;  /* 0x01000600ff0477ac */ /* 0x000f620008000a00 */
[----:B---3--:R-:W-:Y:S01]  /*b380*/  IMAD.U32 R4, RZ, RZ, UR8 ;  /* 0x00000008ff047e24 */ /* 0x008fe2000f8e00ff */
[----:B------:R-:W-:Y:S01]  /*b390*/  MOV R5, UR9 ;  /* 0x0000000900057c02 */ /* 0x000fe20008000f00 */
[----:B--2---:R-:W-:Y:S01]  /*b3a0*/  IMAD.U32 R6, RZ, RZ, UR6 ;  /* 0x00000006ff067e24 */ /* 0x004fe2000f8e00ff */
[----:B------:R-:W-:Y:S01]  /*b3b0*/  MOV R7, UR7 ;  /* 0x0000000700077c02 */ /* 0x000fe20008000f00 */
[----:B-----5:R-:W-:Y:S01]  /*b3c0*/  IMAD.U32 R10, RZ, RZ, UR4 ;  /* 0x00000004ff0a7e24 */ /* 0x020fe2000f8e00ff */
[----:B------:R-:W-:-:S02]  /*b3d0*/  MOV R11, UR5 ;  /* 0x00000005000b7c02 */ /* 0x000fc40008000f00 */
[----:B------:R-:W-:-:S07]  /*b3e0*/  LEPC R20, `(.L_x_180) ;  /* 0x000000001014794e */ /* 0x000fce0000000000 */
[----:B-1--4-:R-:W-:Y:S05]  /*b3f0*/  CALL.ABS.NOINC R14 ;  /* 0x000000000e007343 */ /* 0x012fea0003c00000 */
.L_x_180:
[----:B------:R-:W-:Y:S05]  /*b400*/  BSYNC.RECONVERGENT B6 ;  /* 0x0000000000067941 */ /* 0x000fea0003800200 */
.L_x_179:
[----:B------:R-:W-:Y:S01]  /*b410*/  FSETP.NEU.AND P0, PT, R67, 1, PT ;  /* 0x3f8000004300780b */ /* 0x000fe20003f0d000 */
[----:B------:R-:W-:Y:S05]  /*b420*/  WARPSYNC.ALL ;  /* 0x0000000000007948 */ /* 0x000fea0003800000 */
[----:B------:R-:W-:Y:S01]  /*b430*/  LOP3.LUT R18, R65, 0x110, RZ, 0xfc, !PT ;  /* 0x0000011041127812 */ /* 0x000fe200078efcff */
[----:B------:R-:W-:Y:S01]  /*b440*/  BSSY.RECONVERGENT B6, `(.L_x_181) ;  /* 0x000001f000067945 */ /* 0x000fe20003800200 */
[----:B------:R-:W-:Y:S02]  /*b450*/  R2UR UR4, R19 ;  /* 0x00000000130472ca */ /* 0x000fe400000e0000 */
[----:B------:R-:W-:-:S03]  /*b460*/  R2UR UR5, R18 ;  /* 0x00000000120572ca */ /* 0x000fc600000e0000 */
[C---:B------:R-:W-:Y:S02]  /*b470*/  @P0 FMUL2 R24, R67.reuse.F32, R24.F32x2.HI_LO ;  /* 0x000000184318024a */ /* 0x040fe40000040000 */
[C---:B------:R-:W-:Y:S02]  /*b480*/  @P0 FMUL2 R26, R67.reuse.F32, R26.F32x2.HI_LO ;  /* 0x0000001a431a024a */ /* 0x040fe40000040000 */
[C---:B------:R-:W-:Y:S02]  /*b490*/  @P0 FMUL2 R28, R67.reuse.F32, R28.F32x2.HI_LO ;  /* 0x0000001c431c024a */ /* 0x040fe40000040000 */
[C---:B------:R-:W-:Y:S02]  /*b4a0*/  @P0 FMUL2 R30, R67.reuse.F32, R30.F32x2.HI_LO ;  /* 0x0000001e431e024a */ /* 0x040fe40000040000 */
[C---:B------:R-:W-:Y:S02]  /*b4b0*/  @P0 FMUL2 R32, R67.reuse.F32, R32.F32x2.HI_LO ;  /* 0x000000204320024a */ /* 0x040fe40000040000 */
[C---:B------:R-:W-:Y:S01]  /*b4c0*/  @P0 FMUL2 R34, R67.reuse.F32, R34.F32x2.HI_LO ;  /* 0x000000224322024a */ /* 0x040fe20000040000 */
[----:B------:R-:W3:Y:S01]  /*b4d0*/  LDTM.x16 R40, tmem[UR5] ;  /* 0x00000005002879ee */ /* 0x000ee20008240000 */
[----:B------:R-:W-:-:S02]  /*b4e0*/  @P0 FMUL2 R36, R67.F32, R36.F32x2.HI_LO ;  /* 0x000000244324024a */ /* 0x000fc40000040000 */
[----:B------:R-:W-:Y:S01]  /*b4f0*/  @P0 FMUL2 R38, R67.F32, R38.F32x2.HI_LO ;  /* 0x000000264326024a */ /* 0x000fe20000040000 */
[----:B------:R-:W-:-:S03]  /*b500*/  ISETP.NE.AND P0, PT, R16, R17, PT ;  /* 0x000000111000720c */ /* 0x000fc60003f05270 */
[----:B------:R4:W-:Y:S10]  /*b510*/  STTM.x16 tmem[UR4], R24 ;  /* 0x00000018000079ed */ /* 0x0009f40008240004 */
[----:B---3--:R-:W-:Y:S05]  /*b520*/  @!P0 BRA `(.L_x_182) ;  /* 0x0000000000408947 */ /* 0x008fea0003800000 */
[----:B------:R-:W-:Y:S01]  /*b530*/  MOV R14, 0x8 ;  /* 0x00000008000e7802 */ /* 0x000fe20000000f00 */
[----:B------:R-:W3:Y:S01]  /*b540*/  LDCU.64 UR8, c[0x4][0xb0] ;  /* 0x01001600ff0877ac */ /* 0x000ee20008000a00 */
[----:B------:R-:W-:Y:S02]  /*b550*/  HFMA2 R12, -RZ, RZ, 0, 5.9604644775390625e-08 ;  /* 0x00000001ff0c7431 */ /* 0x000fe400000001ff */
[----:B------:R-:W-:Y:S01]  /*b560*/  IMAD.MOV.U32 R8, RZ, RZ, 0x192 ;  /* 0x00000192ff087424 */ /* 0x000fe200078e00ff */
[----:B------:R-:W2:Y:S01]  /*b570*/  LDCU.64 UR6, c[0x4][0xb8] ;  /* 0x01001700ff0677ac */ /* 0x000ea20008000a00 */
[----:B------:R-:W1:Y:S01]  /*b580*/  LDC.64 R14, c[0x4][R14] ;  /* 0x010000000e0e7b82 */ /* 0x000e620000000a00 */
        /* <DEDUP_REMOVED lines=10> */
.L_x_182:
[----:B------:R-:W-:Y:S05]  /*b630*/  BSYNC.RECONVERGENT B6 ;  /* 0x0000000000067941 */ /* 0x000fea0003800200 */
.L_x_181:
        /* <DEDUP_REMOVED lines=12> */
[----:B----4-:R-:W3:Y:S01]  /*b700*/  LDTM.x16 R24, tmem[UR5] ;  /* 0x00000005001879ee */ /* 0x010ee20008240000 */
        /* <DEDUP_REMOVED lines=21> */
.L_x_184:
[----:B------:R-:W-:Y:S05]  /*b860*/  BSYNC.RECONVERGENT B6 ;  /* 0x0000000000067941 */ /* 0x000fea0003800200 */
.L_x_183:
        /* <DEDUP_REMOVED lines=34> */
.L_x_186:
[----:B------:R-:W-:Y:S05]  /*ba90*/  BSYNC.RECONVERGENT B6 ;  /* 0x0000000000067941 */ /* 0x000fea0003800200 */
.L_x_185:
        /* <DEDUP_REMOVED lines=34> */
.L_x_188:
[----:B------:R-:W-:Y:S05]  /*bcc0*/  BSYNC.RECONVERGENT B6 ;  /* 0x0000000000067941 */ /* 0x000fea0003800200 */
.L_x_187:
        /* <DEDUP_REMOVED lines=34> */
.L_x_190:
[----:B------:R-:W-:Y:S05]  /*bef0*/  BSYNC.RECONVERGENT B6 ;  /* 0x0000000000067941 */ /* 0x000fea0003800200 */
.L_x_189:
        /* <DEDUP_REMOVED lines=34> */
.L_x_192:
[----:B------:R-:W-:Y:S05]  /*c120*/  BSYNC.RECONVERGENT B6 ;  /* 0x0000000000067941 */ /* 0x000fea0003800200 */
.L_x_191:
[----:B-1----:R-:W-:Y:S01]  /*c130*/  LOP3.LUT R0, R65, 0x170, RZ, 0xfc, !PT ;  /* 0x0000017041007812 */ /* 0x002fe200078efcff */
[----:B------:R-:W-:Y:S05]  /*c140*/  WARPSYNC.ALL ;  /* 0x0000000000007948 */ /* 0x000fea0003800000 */
[----:B------:R-:W-:Y:S02]  /*c150*/  R2UR UR4, R0 ;  /* 0x00000000000472ca */ /* 0x000fe400000e0000 */
[----:B------:R-:W-:Y:S02]  /*c160*/  FSETP.NEU.AND P0, PT, R67, 1, PT ;  /* 0x3f8000004300780b */ /* 0x000fe40003f0d000 */
[----:B------:R-:W-:-:S09]  /*c170*/  R2UR UR5, R68 ;  /* 0x00000000440572ca */ /* 0x000fd200000e0000 */
[----:B--2---:R-:W1:Y:S01]  /*c180*/  LDTM.x16 R4, tmem[UR4] ;  /* 0x00000004000479ee */ /* 0x004e620008240000 */
[----:B------:R-:W-:Y:S01]  /*c190*/  R2UR UR4, R0 ;  /* 0x00000000000472ca */ /* 0x000fe200000e0000 */
[C---:B------:R-:W-:Y:S02]  /*c1a0*/  @P0 FMUL2 R24, R67.reuse.F32, R24.F32x2.HI_LO ;  /* 0x000000184318024a */ /* 0x040fe40000040000 */
[C---:B------:R-:W-:Y:S02]  /*c1b0*/  @P0 FMUL2 R26, R67.reuse.F32, R26.F32x2.HI_LO ;  /* 0x0000001a431a024a */ /* 0x040fe40000040000 */
[C---:B------:R-:W-:Y:S02]  /*c1c0*/  @P0 FMUL2 R28, R67.reuse.F32, R28.F32x2.HI_LO ;  /* 0x0000001c431c024a */ /* 0x040fe40000040000 */
[C---:B------:R-:W-:Y:S02]  /*c1d0*/  @P0 FMUL2 R30, R67.reuse.F32, R30.F32x2.HI_LO ;  /* 0x0000001e431e024a */ /* 0x040fe40000040000 */
[----:B------:R-:W-:-:S02]  /*c1e0*/  @P0 FMUL2 R32, R67.F32, R32.F32x2.HI_LO ;  /* 0x000000204320024a */ /* 0x000fc40000040000 */
[C---:B------:R-:W-:Y:S02]  /*c1f0*/  @P0 FMUL2 R34, R67.reuse.F32, R34.F32x2.HI_LO ;  /* 0x000000224322024a */ /* 0x040fe40000040000 */
[C---:B------:R-:W-:Y:S02]  /*c200*/  @P0 FMUL2 R36, R67.reuse.F32, R36.F32x2.HI_LO ;  /* 0x000000244324024a */ /* 0x040fe40000040000 */
[----:B------:R-:W-:-:S04]  /*c210*/  @P0 FMUL2 R38, R67.F32, R38.F32x2.HI_LO ;  /* 0x000000264326024a */ /* 0x000fc80000040000 */
[----:B------:R3:W-:Y:S01]  /*c220*/  STTM.x16 tmem[UR5], R24 ;  /* 0x00000018000079ed */ /* 0x0007e20008240005 */
[C---:B-1----:R-:W-:Y:S02]  /*c230*/  @P0 FMUL2 R4, R67.reuse.F32, R4.F32x2.HI_LO ;  /* 0x000000044304024a */ /* 0x042fe40000040000 */
[C---:B------:R-:W-:Y:S02]  /*c240*/  @P0 FMUL2 R6, R67.reuse.F32, R6.F32x2.HI_LO ;  /* 0x000000064306024a */ /* 0x040fe40000040000 */
[C---:B------:R-:W-:Y:S02]  /*c250*/  @P0 FMUL2 R8, R67.reuse.F32, R8.F32x2.HI_LO ;  /* 0x000000084308024a */ /* 0x040fe40000040000 */
[C---:B------:R-:W-:Y:S02]  /*c260*/  @P0 FMUL2 R10, R67.reuse.F32, R10.F32x2.HI_LO ;  /* 0x0000000a430a024a */ /* 0x040fe40000040000 */
[C---:B------:R-:W-:Y:S02]  /*c270*/  @P0 FMUL2 R12, R67.reuse.F32, R12.F32x2.HI_LO ;  /* 0x0000000c430c024a */ /* 0x040fe40000040000 */
[----:B------:R-:W-:-:S02]  /*c280*/  @P0 FMUL2 R14, R67.F32, R14.F32x2.HI_LO ;  /* 0x0000000e430e024a */ /* 0x000fc40000040000 */
[C---:B------:R-:W-:Y:S02]  /*c290*/  @P0 FMUL2 R16, R67.reuse.F32, R16.F32x2.HI_LO ;  /* 0x000000104310024a */ /* 0x040fe40000040000 */
[----:B------:R-:W-:-:S04]  /*c2a0*/  @P0 FMUL2 R18, R67.F32, R18.F32x2.HI_LO ;  /* 0x000000124312024a */ /* 0x000fc80000040000 */
[----:B------:R3:W-:Y:S02]  /*c2b0*/  STTM.x16 tmem[UR4], R4 ;  /* 0x00000004000079ed */ /* 0x0007e40008240004 */
.L_x_178:
[----:B------:R-:W-:-:S09]  /*c2c0*/  UISETP.NE.AND UP0, UPT, UR42, URZ, UPT ;  /* 0x000000ff2a00728c */ /* 0x000fd2000bf05270 */
[----:B------:R-:W-:Y:S05]  /*c2d0*/  BRA.U !UP0, `(.L_x_193) ;  /* 0x0000000108047547 */ /* 0x000fea000b800000 */
[----:B------:R-:W-:Y:S05]  /*c2e0*/  BPT.TRAP 0x1 ;  /* 0x000000040000795c */ /* 0x000fea0000300000 */
.L_x_193:
[----:B------:R-:W-:Y:S01]  /*c2f0*/  IADD3 R3, PT, PT, R59, 0x38088, RZ ;  /* 0x000380883b037810 */ /* 0x000fe20007ffe0ff */
[----:B------:R-:W-:Y:S02]  /*c300*/  UISETP.NE.AND UP0, UPT, UR37, URZ, UPT ;  /* 0x000000ff2500728c */ /* 0x000fe4000bf05270 */
[----:B------:R-:W-:Y:S01]  /*c310*/  ULOP3.LUT UR38, UR38, 0x1, URZ, 0x3c, !UPT ;  /* 0x0000000126267892 */ /* 0x000fe2000f8e3cff */
[----:B-1----:R-:W-:-:S04]  /*c320*/  PRMT R0, R60, 0x654, R3 ;  /* 0x000006543c007816 */ /* 0x002fc80000000003 */
[----:B------:R1:W-:Y:S01]  /*c330*/  SYNCS.ARRIVE.TRANS64.RED.A1T0 RZ, [R0+URZ], RZ ;  /* 0x000000ff00ff79a7 */ /* 0x0003e200081004ff */
[----:B------:R-:W1:Y:S01]  /*c340*/  FENCE.VIEW.ASYNC.T ;  /* 0x00000000000073c6 */ /* 0x000e620000000200 */
[----:B------:R-:W-:Y:S05]  /*c350*/  BRA.U UP0, `(.L_x_194) ;  /* 0x0000000100087547 */ /* 0x000fea000b800000 */
[----:B------:R-:W-:Y:S05]  /*c360*/  BPT.TRAP 0x1 ;  /* 0x000000040000795c */ /* 0x000fea0000300000 */
[----:B------:R-:W-:Y:S05]  /*c370*/  BPT.TRAP 0x1 ;  /* 0x000000040000795c */ /* 0x000fea0000300000 */
.L_x_194:
[----:B------:R-:W-:Y:S01]  /*c380*/  IADD3 R3, PT, PT, R59, 0x380a0, RZ ;  /* 0x000380a03b037810 */ /* 0x000fe20007ffe0ff */
[----:B------:R-:W-:-:S03]  /*c390*/  UISETP.NE.AND UP0, UPT, UR42, URZ, UPT ;  /* 0x000000ff2a00728c */ /* 0x000fc6000bf05270 */
[----:B-1----:R-:W-:-:S04]  /*c3a0*/  PRMT R0, R60, 0x654, R3 ;  /* 0x000006543c007816 */ /* 0x002fc80000000003 */
[----:B------:R1:W-:Y:S02]  /*c3b0*/  SYNCS.ARRIVE.TRANS64.RED.A1T0 RZ, [R0+URZ], RZ ;  /* 0x000000ff00ff79a7 */ /* 0x0003e400081004ff */
[----:B------:R-:W-:Y:S05]  /*c3c0*/  BRA.U !UP0, `(.L_x_195) ;  /* 0x0000000108047547 */ /* 0x000fea000b800000 */
[----:B------:R-:W-:Y:S05]  /*c3d0*/  BPT.TRAP 0x1 ;  /* 0x000000040000795c */ /* 0x000fea0000300000 */
.L_x_195:
[----:B-1----:R-:W-:Y:S01]  /*c3e0*/  IMAD.U32 R0, RZ, RZ, UR38 ;  /* 0x00000026ff007e24 */ /* 0x002fe2000f8e00ff */
[----:B------:R-:W-:-:S04]  /*c3f0*/  LOP3.LUT R3, R65, 0x80, RZ, 0xfc, !PT ;  /* 0x0000008041037812 */ /* 0x000fc800078efcff */
[----:B------:R-:W-:-:S04]  /*c400*/  SHF.L.U32 R0, R0, 0x1f, RZ ;  /* 0x0000001f00007819 */ /* 0x000fc800000006ff */
[----:B------:R-:W1:Y:S02]  /*c410*/  SYNCS.PHASECHK.TRANS64.TRYWAIT P0, [R59+URZ+0x38080], R0 ;  /* 0x038080003b0075a7 */ /* 0x000e6400080011ff */
[----:B-1----:R-:W-:Y:S05]  /*c420*/  @!P0 BRA `(.L_x_196) ;  /* 0x0000016400248947 */ /* 0x002fea0003800000 */
.L_x_460:
[----:B------:R-:W-:Y:S01]  /*c430*/  R2UR UR4, R3 ;  /* 0x00000000030472ca */ /* 0x000fe200000e0000 */
[----:B------:R-:W-:Y:S01]  /*c440*/  UISETP.NE.AND UP0, UPT, UR37, URZ, UPT ;  /* 0x000000ff2500728c */ /* 0x000fe2000bf05270 */
[----:B------:R-:W-:Y:S01]  /*c450*/  PLOP3.LUT P0, PT, PT, PT, PT, 0x80, 0x8 ;  /* 0x000000000008781c */ /* 0x000fe20003f0f070 */
[----:B------:R-:W-:-:S10]  /*c460*/  IMAD.MOV.U32 R67, RZ, RZ, 0x3f800000 ;  /* 0x3f800000ff437424 */ /* 0x000fd400078e00ff */
[----:B---3--:R-:W1:Y:S02]  /*c470*/  LDTM.x2 R4, tmem[UR4] ;  /* 0x00000004000479ee */ /* 0x008e6400080c0000 */
[----:B-1----:R-:W-:-:S13]  /*c480*/  FSETP.NEU.AND P2, PT, R4, R5, PT ;  /* 0x000000050400720b */ /* 0x002fda0003f4d000 */
[----:B------:R-:W1:Y:S01]  /*c490*/  @P2 LDC R0, c[0x0][0x704] ;  /* 0x0001c100ff002b82 */ /* 0x000e620000000800 */
        /* <DEDUP_REMOVED lines=10> */
.L_x_197:
[----:B------:R-:W-:Y:S01]  /*c540*/  IMAD.U32 R0, RZ, RZ, UR36 ;  /* 0x00000024ff007e24 */ /* 0x000fe2000f8e00ff */
[----:B------:R-:W-:-:S04]  /*c550*/  FSETP.NEU.AND P1, PT, R67, 1, PT ;  /* 0x3f8000004300780b */ /* 0x000fc80003f2d000 */
[----:B------:R-:W-:-:S04]  /*c560*/  SHF.L.U32 R0, R0, 0x1f, RZ ;  /* 0x0000001f00007819 */ /* 0x000fc800000006ff */
[----:B------:R-:W1:Y:S02]  /*c570*/  SYNCS.PHASECHK.TRANS64.TRYWAIT P0, [R59+URZ+0x38098], R0 ;  /* 0x038098003b0075a7 */ /* 0x000e6400080011ff */
[----:B-1----:R-:W-:Y:S05]  /*c580*/  @!P0 BRA `(.L_x_198) ;  /* 0x0000016000e08947 */ /* 0x002fea0003800000 */
.L_x_461:
        /* <DEDUP_REMOVED lines=27> */
.L_x_201:
[----:B------:R-:W-:Y:S05]  /*c740*/  BSYNC.RECONVERGENT B6 ;  /* 0x0000000000067941 */ /* 0x000fea0003800200 */
.L_x_200:
        /* <DEDUP_REMOVED lines=34> */
.L_x_203:
[----:B------:R-:W-:Y:S05]  /*c970*/  BSYNC.RECONVERGENT B6 ;  /* 0x0000000000067941 */ /* 0x000fea0003800200 */
.L_x_202:
        /* <DEDUP_REMOVED lines=34> */
.L_x_205:
[----:B------:R-:W-:Y:S05]  /*cba0*/  BSYNC.RECONVERGENT B6 ;  /* 0x0000000000067941 */ /* 0x000fea0003800200 */
.L_x_204:
        /* <DEDUP_REMOVED lines=34> */
.L_x_207:
[----:B------:R-:W-:Y:S05]  /*cdd0*/  BSYNC.RECONVERGENT B6 ;  /* 0x0000000000067941 */ /* 0x000fea0003800200 */
.L_x_206:
        /* <DEDUP_REMOVED lines=34> */
.L_x_209:
[----:B------:R-:W-:Y:S05]  /*d000*/  BSYNC.RECONVERGENT B6 ;  /* 0x0000000000067941 */ /* 0x000fea0003800200 */
.L_x_208:
        /* <DEDUP_REMOVED lines=34> */
.L_x_211:
[----:B------:R-:W-:Y:S05]  /*d230*/  BSYNC.RECONVERGENT B6 ;  /* 0x0000000000067941 */ /* 0x000fea0003800200 */
.L_x_210:
        /* <DEDUP_REMOVED lines=34> */
.L_x_213:
[----:B------:R-:W-:Y:S05]  /*d460*/  BSYNC.RECONVERGENT B6 ;  /* 0x0000000000067941 */ /* 0x000fea0003800200 */
.L_x_212:
[----:B------:R-:W-:Y:S01]  /*d470*/  LOP3.LUT R65, R65, 0x1f0, RZ, 0xfc, !PT ;  /* 0x000001f041417812 */ /* 0x000fe200078efcff */
[----:B------:R-:W-:Y:S05]  /*d480*/  WARPSYNC.ALL ;  /* 0x0000000000007948 */ /* 0x000fea0003800000 */
[----:B------:R-:W-:Y:S02]  /*d490*/  R2UR UR4, R65 ;  /* 0x00000000410472ca */ /* 0x000fe400000e0000 */
[----:B------:R-:W-:Y:S02]  /*d4a0*/  FSETP.NEU.AND P0, PT, R67, 1, PT ;  /* 0x3f8000004300780b */ /* 0x000fe40003f0d000 */
[----:B------:R-:W-:-:S09]  /*d4b0*/  R2UR UR5, R66 ;  /* 0x00000000420572ca */ /* 0x000fd200000e0000 */
[----:B--2---:R-:W2:Y:S01]  /*d4c0*/  LDTM.x16 R4, tmem[UR4] ;  /* 0x00000004000479ee */ /* 0x004ea20008240000 */
        /* <DEDUP_REMOVED lines=10> */
[C---:B--2---:R-:W-:Y:S02]  /*d570*/  @P0 FMUL2 R4, R67.reuse.F32, R4.F32x2.HI_LO ;  /* 0x000000044304024a */ /* 0x044fe40000040000 */
        /* <DEDUP_REMOVED lines=8> */
.L_x_199:
[----:B------:R-:W-:-:S09]  /*d600*/  UISETP.NE.AND UP0, UPT, UR43, URZ, UPT ;  /* 0x000000ff2b00728c */ /* 0x000fd2000bf05270 */
[----:B------:R-:W-:Y:S05]  /*d610*/  BRA.U !UP0, `(.L_x_214) ;  /* 0x0000000108047547 */ /* 0x000fea000b800000 */
[----:B------:R-:W-:Y:S05]  /*d620*/  BPT.TRAP 0x1 ;  /* 0x000000040000795c */ /* 0x000fea0000300000 */
.L_x_214:
[----:B-1----:R-:W-:Y:S01]  /*d630*/  PRMT R0, R60, 0x654, R63 ;  /* 0x000006543c007816 */ /* 0x002fe2000000003f */
[----:B------:R-:W-:-:S03]  /*d640*/  UISETP.NE.AND UP0, UPT, UR37, URZ, UPT ;  /* 0x000000ff2500728c */ /* 0x000fc6000bf05270 */
[----:B------:R1:W-:Y:S01]  /*d650*/  SYNCS.ARRIVE.TRANS64.RED.A1T0 RZ, [R0+URZ], RZ ;  /* 0x000000ff00ff79a7 */ /* 0x0003e200081004ff */
[----:B------:R-:W1:Y:S05]  /*d660*/  FENCE.VIEW.ASYNC.T ;  /* 0x00000000000073c6 */ /* 0x000e6a0000000200 */
[----:B------:R-:W-:Y:S05]  /*d670*/  BRA.U UP0, `(.L_x_215) ;  /* 0x0000000100087547 */ /* 0x000fea000b800000 */
[----:B------:R-:W-:Y:S05]  /*d680*/  BPT.TRAP 0x1 ;  /* 0x000000040000795c */ /* 0x000fea0000300000 */
[----:B------:R-:W-:Y:S05]  /*d690*/  BPT.TRAP 0x1 ;  /* 0x000000040000795c */ /* 0x000fea0000300000 */
.L_x_215:
[----:B------:R-:W-:Y:S01]  /*d6a0*/  ISETP.NE.AND P0, PT, R64, RZ, PT ;  /* 0x000000ff4000720c */ /* 0x000fe20003f05270 */
[----:B------:R-:W-:Y:S01]  /*d6b0*/  VIADD R3, R59, 0x380a8 ;  /* 0x000380a83b037836 */ /* 0x000fe20000000000 */
[----:B------:R-:W-:-:S04]  /*d6c0*/  ULOP3.LUT UR36, UR36, 0x1, URZ, 0x3c, !UPT ;  /* 0x0000000124247892 */ /* 0x000fc8000f8e3cff */
[----:B------:R-:W-:-:S04]  /*d6d0*/  PRMT R3, R60, 0x654, R3 ;  /* 0x000006543c037816 */ /* 0x000fc80000000003 */
[----:B-1----:R1:W-:Y:S02]  /*d6e0*/  SYNCS.ARRIVE.TRANS64.RED.A1T0 RZ, [R3+URZ], RZ ;  /* 0x000000ff03ff79a7 */ /* 0x0023e400081004ff */
[----:B-1----:R-:W-:Y:S01]  /*d6f0*/  LOP3.LUT R3, R23, 0x1, RZ, 0x3c, !PT ;  /* 0x0000000117037812 */ /* 0x002fe200078e3cff */
[----:B------:R-:W-:Y:S06]  /*d700*/  @P0 BRA `(.L_x_216) ;  /* 0xffffffd8003c0947 */ /* 0x000fec000383ffff */
.L_x_173:
[----:B------:R-:W-:-:S09]  /*d710*/  UISETP.NE.AND UP0, UPT, UR42, URZ, UPT ;  /* 0x000000ff2a00728c */ /* 0x000fd2000bf05270 */
[----:B------:R-:W-:Y:S05]  /*d720*/  BRA.U !UP0, `(.L_x_217) ;  /* 0x0000000108047547 */ /* 0x000fea000b800000 */
[----:B------:R-:W-:Y:S05]  /*d730*/  BPT.TRAP 0x1 ;  /* 0x000000040000795c */ /* 0x000fea0000300000 */
.L_x_217:
[----:B---3--:R-:W-:Y:S01]  /*d740*/  IADD3 R31, PT, PT, R59, 0x38088, RZ ;  /* 0x000380883b1f7810 */ /* 0x008fe20007ffe0ff */
[----:B------:R-:W-:-:S03]  /*d750*/  UISETP.NE.AND UP0, UPT, UR43, URZ, UPT ;  /* 0x000000ff2b00728c */ /* 0x000fc6000bf05270 */
[----:B------:R-:W-:-:S04]  /*d760*/  PRMT R4, R60, 0x654, R31 ;  /* 0x000006543c047816 */ /* 0x000fc8000000001f */
[----:B------:R3:W-:Y:S02]  /*d770*/  SYNCS.ARRIVE.TRANS64.RED.A1T0 RZ, [R4+URZ], RZ ;  /* 0x000000ff04ff79a7 */ /* 0x0007e400081004ff */
[----:B------:R-:W-:Y:S05]  /*d780*/  BRA.U !UP0, `(.L_x_218) ;  /* 0x0000000108047547 */ /* 0x000fea000b800000 */
[----:B------:R-:W-:Y:S05]  /*d790*/  BPT.TRAP 0x1 ;  /* 0x000000040000795c */ /* 0x000fea0000300000 */
.L_x_218:
[----:B---3--:R-:W-:Y:S01]  /*d7a0*/  SHF.L.U32 R4, R3, 0x1f, RZ ;  /* 0x0000001f03047819 */ /* 0x008fe200000006ff */
[----:B------:R-:W3:Y:S03]  /*d7b0*/  S2R R26, SR_TID.X ;  /* 0x00000000001a7919 */ /* 0x000ee60000002100 */
[----:B------:R-:W5:Y:S01]  /*d7c0*/  SYNCS.PHASECHK.TRANS64.TRYWAIT P0, [R59+URZ+0x38070], R4 ;  /* 0x038070043b0075a7 */ /* 0x000f6200080011ff */
[----:B---3--:R-:W-:-:S05]  /*d7d0*/  IMAD.U32 R28, R26, 0x10000, RZ ;  /* 0x000100001a1c7824 */ /* 0x008fca00078e00ff */
[----:B------:R-:W-:Y:S01]  /*d7e0*/  LOP3.LUT R28, R28, 0x600000, RZ, 0xc0, !PT ;  /* 0x006000001c1c7812 */ /* 0x000fe200078ec0ff */
[----:B-----5:R-:W-:Y:S06]  /*d7f0*/  @!P0 BRA `(.L_x_219) ;  /* 0x0000015000588947 */ /* 0x020fec0003800000 */
.L_x_462:
[----:B------:R-:W-:Y:S05]  /*d800*/  WARPSYNC.ALL ;  /* 0x0000000000007948 */ /* 0x000fea0003800000 */
[----:B------:R-:W-:Y:S01]  /*d810*/  R2UR UR4, R28 ;  /* 0x000000001c0472ca */ /* 0x000fe200000e0000 */
[----:B------:R-:W-:-:S12]  /*d820*/  UISETP.NE.AND UP0, UPT, UR43, URZ, UPT ;  /* 0x000000ff2b00728c */ /* 0x000fd8000bf05270 */
[----:B------:R-:W1:Y:S02]  /*d830*/  LDTM.x2 R24, tmem[UR4] ;  /* 0x00000004001879ee */ /* 0x000e6400080c0000 */
[----:B-1----:R-:W-:Y:S05]  /*d840*/  BRA.U !UP0, `(.L_x_220) ;  /* 0x0000000108047547 */ /* 0x002fea000b800000 */
[----:B------:R-:W-:Y:S05]  /*d850*/  BPT.TRAP 0x1 ;  /* 0x000000040000795c */ /* 0x000fea0000300000 */
.L_x_220:
[----:B------:R1:W-:Y:S01]  /*d860*/  SYNCS.ARRIVE.TRANS64.RED.A1T0 RZ, [R0+URZ], RZ ;  /* 0x000000ff00ff79a7 */ /* 0x0003e200081004ff */
[----:B------:R-:W-:-:S09]  /*d870*/  UISETP.NE.AND UP0, UPT, UR37, URZ, UPT ;  /* 0x000000ff2500728c */ /* 0x000fd2000bf05270 */
[----:B------:R-:W-:Y:S05]  /*d880*/  BRA.U UP0, `(.L_x_221) ;  /* 0x0000000100047547 */ /* 0x000fea000b800000 */
[----:B------:R-:W-:Y:S05]  /*d890*/  BPT.TRAP 0x1 ;  /* 0x000000040000795c */ /* 0x000fea0000300000 */
.L_x_221:
[----:B-1----:R-:W-:-:S04]  /*d8a0*/  MOV R0, UR36 ;  /* 0x0000002400007c02 */ /* 0x002fc80008000f00 */
[----:B------:R-:W-:-:S04]  /*d8b0*/  SHF.L.U32 R0, R0, 0x1f, RZ ;  /* 0x0000001f00007819 */ /* 0x000fc800000006ff */
[----:B------:R-:W1:Y:S02]  /*d8c0*/  SYNCS.PHASECHK.TRANS64.TRYWAIT P0, [R59+URZ+0x38090], R0 ;  /* 0x038090003b0075a7 */ /* 0x000e6400080011ff */
[----:B-1----:R-:W-:Y:S05]  /*d8d0*/  @!P0 BRA `(.L_x_222) ;  /* 0x0000015000348947 */ /* 0x002fea0003800000 */
.L_x_463:
[----:B------:R-:W-:-:S09]  /*d8e0*/  UISETP.NE.AND UP0, UPT, UR37, URZ, UPT ;  /* 0x000000ff2500728c */ /* 0x000fd2000bf05270 */
[----:B------:R-:W-:Y:S05]  /*d8f0*/  BRA.U UP0, `(.L_x_223) ;  /* 0x0000000100047547 */ /* 0x000fea000b800000 */
[----:B------:R-:W-:Y:S05]  /*d900*/  BPT.TRAP 0x1 ;  /* 0x000000040000795c */ /* 0x000fea0000300000 */
.L_x_223:
[----:B------:R-:W-:Y:S01]  /*d910*/  SHF.L.U32 R0, R56, 0x1f, RZ ;  /* 0x0000001f38007819 */ /* 0x000fe200000006ff */
[----:B------:R1:W1:Y:S01]  /*d920*/  MUFU.RCP R3, R24 ;  /* 0x0000001800037308 */ /* 0x0002620000001000 */
[----:B------:R-:W-:Y:S02]  /*d930*/  BSSY B0, `(.L_x_224) ;  /* 0x0000003000007945 */ /* 0x000fe40003800000 */
[----:B------:R-:W5:Y:S02]  /*d940*/  SYNCS.PHASECHK.TRANS64.TRYWAIT P0, [R59+URZ+0x380c0], R0 ;  /* 0x0380c0003b0075a7 */ /* 0x000f6400080011ff */
[----:B-1---5:R-:W-:Y:S05]  /*d950*/  @!P0 BRA `(.L_x_225) ;  /* 0x0000015000288947 */ /* 0x022fea0003800000 */
.L_x_464:
[----:B------:R-:W-:Y:S05]  /*d960*/  BSYNC B0 ;  /* 0x0000000000007941 */ /* 0x000fea0003800000 */
.L_x_224:
[----:B------:R-:W1:Y:S01]  /*d970*/  LDCU UR4, c[0x0][0x708] ;  /* 0x0000e100ff0477ac */ /* 0x000e620008000800 */
[----:B------:R-:W-:Y:S01]  /*d980*/  FFMA R0, -R24, R3, 1 ;  /* 0x3f80000018007423 */ /* 0x000fe20000000103 */
[----:B------:R-:W2:Y:S03]  /*d990*/  LDC R32, c[0x0][0x708] ;  /* 0x0001c200ff207b82 */ /* 0x000ea60000000800 */
[----:B------:R-:W-:Y:S01]  /*d9a0*/  FFMA R0, R3, R0, R3 ;  /* 0x0000000003007223 */ /* 0x000fe20000000003 */
[----:B-1----:R-:W-:-:S03]  /*d9b0*/  MOV R3, UR4 ;  /* 0x0000000400037c02 */ /* 0x002fc60008000f00 */
[----:B------:R-:W-:Y:S01]  /*d9c0*/  FFMA R33, R0, UR4, RZ ;  /* 0x0000000400217c23 */ /* 0x000fe200080000ff */
[----:B------:R-:W1:Y:S03]  /*d9d0*/  FCHK P0, R3, R24 ;  /* 0x0000001803007302 */ /* 0x000e660000000000 */
[----:B---3--:R-:W-:-:S04]  /*d9e0*/  FFMA R4, -R24, R33, UR4 ;  /* 0x0000000418047e23 */ /* 0x008fc80008000121 */
[----:B------:R-:W-:Y:S01]  /*d9f0*/  FFMA R33, R0, R4, R33 ;  /* 0x0000000400217223 */ /* 0x000fe20000000021 */
[----:B-1----:R-:W-:Y:S06]  /*da00*/  @!P0 BRA `(.L_x_226) ;  /* 0x0000000000088947 */ /* 0x002fec0003800000 */
[----:B------:R-:W-:Y:S02]  /*da10*/  MOV R4, 0xda30 ;  /* 0x0000da3000047802 */ /* 0x000fe40000000f00 */
[----:B--2-4-:R-:W-:Y:S05]  /*da20*/  CALL.REL.NOINC `($__internal_3_$__cuda_sm3x_div_rn_noftz_f32_slowpath) ;  /* 0x0000015c00387944 */ /* 0x014fea0003c00000 */
.L_x_226:
[----:B------:R-:W1:Y:S01]  /*da30*/  S2R R20, SR_SWINHI ;  /* 0x0000000000147919 */ /* 0x000e620000002f00 */
[----:B------:R-:W-:Y:S01]  /*da40*/  LOP3.LUT R0, R28, 0x100, RZ, 0xfc, !PT ;  /* 0x000001001c007812 */ /* 0x000fe200078efcff */
[----:B------:R-:W-:Y:S05]  /*da50*/  WARPSYNC.ALL ;  /* 0x0000000000007948 */ /* 0x000fea0003800000 */
[----:B------:R-:W-:Y:S01]  /*da60*/  R2UR UR4, R0 ;  /* 0x00000000000472ca */ /* 0x000fe200000e0000 */
[C---:B------:R-:W-:Y:S01]  /*da70*/  IMAD.SHL.U32 R0, R26.reuse, 0x80, RZ ;  /* 0x000000801a007824 */ /* 0x040fe200078e00ff */
[----:B------:R-:W-:Y:S01]  /*da80*/  SHF.R.U32.HI R29, RZ, 0x15, R28 ;  /* 0x00000015ff1d7819 */ /* 0x000fe2000001161c */
[----:B------:R-:W-:-:S03]  /*da90*/  IMAD.SHL.U32 R27, R26, 0x40, RZ ;  /* 0x000000401a1b7824 */ /* 0x000fc600078e00ff */
[----:B------:R-:W-:-:S04]  /*daa0*/  LOP3.LUT R30, R0, 0xc00, RZ, 0xc0, !PT ;  /* 0x00000c00001e7812 */ /* 0x000fc800078ec0ff */
[----:B------:R-:W-:Y:S02]  /*dab0*/  LOP3.LUT R27, R30, 0x1c0, R27, 0xf8, !PT ;  /* 0x000001c01e1b7812 */ /* 0x000fe400078ef81b */
[----:B------:R-:W-:Y:S01]  /*dac0*/  SHF.R.U32.HI R30, RZ, 0x5, R26 ;  /* 0x00000005ff1e7819 */ /* 0x000fe2000001161a */
[----:B--2---:R-:W2:Y:S01]  /*dad0*/  LDTM.x16 R4, tmem[UR4] ;  /* 0x00000004000479ee */ /* 0x004ea20008240000 */
[----:B------:R-:W-:Y:S02]  /*dae0*/  LOP3.LUT R27, R27, 0x3000, R0, 0xf8, !PT ;  /* 0x000030001b1b7812 */ /* 0x000fe400078ef800 */
[----:B------:R-:W-:Y:S02]  /*daf0*/  LOP3.LUT R30, R30, 0x3, RZ, 0xc0, !PT ;  /* 0x000000031e1e7812 */ /* 0x000fe400078ec0ff */
[----:B------:R-:W-:Y:S02]  /*db00*/  MOV R36, R59 ;  /* 0x0000003b00247202 */ /* 0x000fe40000000f00 */
[----:B-1----:R-:W-:-:S03]  /*db10*/  MOV R37, R20 ;  /* 0x0000001400257202 */ /* 0x002fc60000000f00 */
[----:B------:R-:W-:-:S03]  /*db20*/  IMAD.WIDE.U32 R36, R27, 0x2, R36 ;  /* 0x000000021b247825 */ /* 0x000fc600078e0024 */
[C---:B------:R-:W-:Y:S02]  /*db30*/  IADD3 R0, P1, PT, R36.reuse, 0x28000, RZ ;  /* 0x0002800024007810 */ /* 0x040fe40007f3e0ff */
[----:B------:R-:W-:Y:S01]  /*db40*/  IADD3 R3, P0, PT, R36, 0x28010, RZ ;  /* 0x0002801024037810 */ /* 0x000fe20007f1e0ff */
[C---:B--2---:R-:W-:Y:S02]  /*db50*/  FMUL2 R4, R33.reuse.F32, R4.F32x2.HI_LO ;  /* 0x000000042104724a */ /* 0x044fe40000040000 */
[C---:B------:R-:W-:Y:S02]  /*db60*/  FMUL2 R6, R33.reuse.F32, R6.F32x2.HI_LO ;  /* 0x000000062106724a */ /* 0x040fe40000040000 */
[--C-:B------:R-:W-:Y:S02]  /*db70*/  IMAD.X R39, RZ, RZ, R37.reuse, P1 ;  /* 0x000000ffff277224 */ /* 0x100fe400008e0625 */
[----:B------:R-:W-:Y:S02]  /*db80*/  FMUL2 R12, R33.F32, R12.F32x2.HI_LO ;  /* 0x0000000c210c724a */ /* 0x000fe40000040000 */
[----:B------:R-:W-:-:S02]  /*db90*/  IMAD.X R37, RZ, RZ, R37, P0 ;  /* 0x000000ffff257224 */ /* 0x000fc400000e0625 */
[----:B------:R-:W-:Y:S01]  /*dba0*/  FMUL2 R20, R33.F32, R8.F32x2.HI_LO ;  /* 0x000000082114724a */ /* 0x000fe20000040000 */
[----:B------:R-:W-:Y:S01]  /*dbb0*/  F2FP.F16.F32.PACK_AB R8, R5, R4 ;  /* 0x000000040508723e */ /* 0x000fe200000000ff */
[----:B------:R-:W-:Y:S01]  /*dbc0*/  FMUL2 R34, R33.F32, R10.F32x2.HI_LO ;  /* 0x0000000a2122724a */ /* 0x000fe20000040000 */
[----:B------:R-:W-:Y:S01]  /*dbd0*/  F2FP.F16.F32.PACK_AB R9, R7, R6 ;  /* 0x000000060709723e */ /* 0x000fe200000000ff */
[C---:B------:R-:W-:Y:S01]  /*dbe0*/  FMUL2 R14, R33.reuse.F32, R14.F32x2.HI_LO ;  /* 0x0000000e210e724a */ /* 0x040fe20000040000 */
[----:B------:R-:W-:Y:S01]  /*dbf0*/  SHF.R.U64 R7, R0, 0x3, R39 ;  /* 0x0000000300077819 */ /* 0x000fe20000001227 */
[----:B------:R-:W-:Y:S01]  /*dc00*/  FMUL2 R16, R33.F32, R16.F32x2.HI_LO ;  /* 0x000000102110724a */ /* 0x000fe20000040000 */
[----:B------:R-:W-:Y:S01]  /*dc10*/  F2FP.F16.F32.PACK_AB R4, R13, R12 ;  /* 0x0000000c0d04723e */ /* 0x000fe200000000ff */
[----:B------:R-:W-:Y:S01]  /*dc20*/  FMUL2 R18, R33.F32, R18.F32x2.HI_LO ;  /* 0x000000122112724a */ /* 0x000fe20000040000 */
[----:B------:R-:W-:Y:S02]  /*dc30*/  SHF.R.U64 R12, R3, 0x3, R37 ;  /* 0x00000003030c7819 */ /* 0x000fe40000001225 */
[----:B------:R-:W-:-:S02]  /*dc40*/  F2FP.F16.F32.PACK_AB R10, R21, R20 ;  /* 0x00000014150a723e */ /* 0x000fc400000000ff */
[----:B------:R-:W-:Y:S02]  /*dc50*/  F2FP.F16.F32.PACK_AB R11, R35, R34 ;  /* 0x00000022230b723e */ /* 0x000fe400000000ff */
[----:B------:R-:W-:Y:S02]  /*dc60*/  LOP3.LUT R38, R0, 0x70, R7, 0x78, !PT ;  /* 0x0000007000267812 */ /* 0x000fe400078e7807 */
[----:B------:R-:W-:Y:S02]  /*dc70*/  F2FP.F16.F32.PACK_AB R5, R15, R14 ;  /* 0x0000000e0f05723e */ /* 0x000fe400000000ff */
[----:B------:R-:W-:Y:S01]  /*dc80*/  F2FP.F16.F32.PACK_AB R6, R17, R16 ;  /* 0x000000101106723e */ /* 0x000fe200000000ff */
[----:B------:R1:W-:Y:S01]  /*dc90*/  ST.E.128 desc[UR44][R38.64], R8 ;  /* 0x0000000826007985 */ /* 0x0003e2000c101d2c */
[----:B------:R-:W-:Y:S02]  /*dca0*/  LOP3.LUT R36, R3, 0x70, R12, 0x78, !PT ;  /* 0x0000007003247812 */ /* 0x000fe400078e780c */
[----:B------:R-:W-:-:S02]  /*dcb0*/  F2FP.F16.F32.PACK_AB R7, R19, R18 ;  /* 0x000000121307723e */ /* 0x000fc400000000ff */
[----:B------:R-:W-:-:S03]  /*dcc0*/  ISETP.NE.AND P0, PT, R30, R29, PT ;  /* 0x0000001d1e00720c */ /* 0x000fc60003f05270 */
[----:B------:R1:W-:Y:S10]  /*dcd0*/  ST.E.128 desc[UR44][R36.64], R4 ;  /* 0x0000000424007985 */ /* 0x0003f4000c101d2c */
[----:B------:R-:W-:Y:S05]  /*dce0*/  @!P0 BRA `(.L_x_227) ;  /* 0x0000000000408947 */ /* 0x000fea0003800000 */
[----:B------:R-:W-:Y:S01]  /*dcf0*/  MOV R14, 0x8 ;  /* 0x00000008000e7802 */ /* 0x000fe20000000f00 */
[----:B------:R-:W2:Y:S01]  /*dd00*/  LDCU.64 UR6, c[0x4][0xb0] ;  /* 0x01001600ff0677ac */ /* 0x000ea20008000a00 */
[----:B------:R-:W-:Y:S02]  /*dd10*/  HFMA2 R12, -RZ, RZ, 0, 5.9604644775390625e-08 ;  /* 0x00000001ff0c7431 */ /* 0x000fe400000001ff */
[----:B-1----:R-:W-:Y:S01]  /*dd20*/  IMAD.MOV.U32 R8, RZ, RZ, 0x192 ;  /* 0x00000192ff087424 */ /* 0x002fe200078e00ff */
[----:B------:R-:W1:Y:S01]  /*dd30*/  LDCU.64 UR4, c[0x4][0xb8] ;  /* 0x01001700ff0477ac */ /* 0x000e620008000a00 */
[----:B------:R-:W3:Y:S01]  /*dd40*/  LDC.64 R14, c[0x4][R14] ;  /* 0x010000000e0e7b82 */ /* 0x000ee20000000a00 */
[----:B------:R-:W-:Y:S01]  /*dd50*/  IMAD.MOV.U32 R13, RZ, RZ, RZ ;  /* 0x000000ffff0d7224 */ /* 0x000fe200078e00ff */
[----:B------:R-:W5:Y:S01]  /*dd60*/  LDCU.64 UR8, c[0x4][0x40] ;  /* 0x01000800ff0877ac */ /* 0x000f620008000a00 */
[----:B--2---:R-:W-:Y:S01]  /*dd70*/  IMAD.U32 R4, RZ, RZ, UR6 ;  /* 0x00000006ff047e24 */ /* 0x004fe2000f8e00ff */
[----:B------:R-:W-:Y:S01]  /*dd80*/  MOV R5, UR7 ;  /* 0x0000000700057c02 */ /* 0x000fe20008000f00 */
[----:B-1----:R-:W-:Y:S01]  /*dd90*/  IMAD.U32 R6, RZ, RZ, UR4 ;  /* 0x00000004ff067e24 */ /* 0x002fe2000f8e00ff */
[----:B------:R-:W-:Y:S01]  /*dda0*/  MOV R7, UR5 ;  /* 0x0000000500077c02 */ /* 0x000fe20008000f00 */
[----:B-----5:R-:W-:Y:S01]  /*ddb0*/  IMAD.U32 R10, RZ, RZ, UR8 ;  /* 0x00000008ff0a7e24 */ /* 0x020fe2000f8e00ff */
[----:B------:R-:W-:-:S02]  /*ddc0*/  MOV R11, UR9 ;  /* 0x00000009000b7c02 */ /* 0x000fc40008000f00 */
[----:B------:R-:W-:-:S07]  /*ddd0*/  LEPC R20, `(.L_x_227) ;  /* 0x000000001014794e */ /* 0x000fce0000000000 */
[----:B---34-:R-:W-:Y:S05]  /*dde0*/  CALL.ABS.NOINC R14 ;  /* 0x000000000e007343 */ /* 0x018fea0003c00000 */
.L_x_227:
[----:B------:R-:W-:Y:S01]  /*ddf0*/  LOP3.LUT R0, R28, 0x110, RZ, 0xfc, !PT ;  /* 0x000001101c007812 */ /* 0x000fe200078efcff */
[----:B------:R-:W-:Y:S05]  /*de00*/  WARPSYNC.ALL ;  /* 0x0000000000007948 */ /* 0x000fea0003800000 */
[----:B------:R-:W-:Y:S02]  /*de10*/  R2UR UR4, R0 ;  /* 0x00000000000472ca */ /* 0x000fe400000e0000 */
[----:B------:R-:W2:Y:S11]  /*de20*/  S2R R0, SR_SWINHI ;  /* 0x0000000000007919 */ /* 0x000eb60000002f00 */
[----:B-1----:R-:W1:Y:S01]  /*de30*/  LDTM.x16 R4, tmem[UR4] ;  /* 0x00000004000479ee */ /* 0x002e620008240000 */
[----:B------:R-:W-:-:S02]  /*de40*/  MOV R36, R59 ;  /* 0x0000003b00247202 */ /* 0x000fc40000000f00 */
[----:B--2---:R-:W-:Y:S01]  /*de50*/  MOV R37, R0 ;  /* 0x0000000000257202 */ /* 0x004fe20000000f00 */
[----:B-1----:R-:W-:Y:S02]  /*de60*/  FMUL2 R6, R33.F32, R6.F32x2.HI_LO ;  /* 0x000000062106724a */ /* 0x002fe40000040000 */
[----:B------:R-:W-:-:S04]  /*de70*/  IMAD.WIDE.U32 R36, R27, 0x2, R36 ;  /* 0x000000021b247825 */ /* 0x000fc800078e0024 */
[C---:B------:R-:W-:Y:S02]  /*de80*/  FMUL2 R20, R33.reuse.F32, R8.F32x2.HI_LO ;  /* 0x000000082114724a */ /* 0x040fe40000040000 */
[----:B------:R-:W-:Y:S01]  /*de90*/  FMUL2 R4, R33.F32, R4.F32x2.HI_LO ;  /* 0x000000042104724a */ /* 0x000fe20000040000 */
[----:B------:R-:W-:Y:S01]  /*dea0*/  F2FP.F16.F32.PACK_AB R9, R7, R6 ;  /* 0x000000060709723e */ /* 0x000fe200000000ff */
[C---:B------:R-:W-:Y:S01]  /*deb0*/  FMUL2 R34, R33.reuse.F32, R10.F32x2.HI_LO ;  /* 0x0000000a2122724a */ /* 0x040fe20000040000 */
[C---:B------:R-:W-:Y:S01]  /*dec0*/  IADD3 R0, P1, PT, R36.reuse, 0x28030, RZ ;  /* 0x0002803024007810 */ /* 0x040fe20007f3e0ff */
[C---:B------:R-:W-:Y:S01]  /*ded0*/  FMUL2 R12, R33.reuse.F32, R12.F32x2.HI_LO ;  /* 0x0000000c210c724a */ /* 0x040fe20000040000 */
[----:B------:R-:W-:Y:S01]  /*dee0*/  IADD3 R3, P0, PT, R36, 0x28020, RZ ;  /* 0x0002802024037810 */ /* 0x000fe20007f1e0ff */
[----:B------:R-:W-:Y:S01]  /*def0*/  FMUL2 R14, R33.F32, R14.F32x2.HI_LO ;  /* 0x0000000e210e724a */ /* 0x000fe20000040000 */
[----:B------:R-:W-:Y:S01]  /*df00*/  F2FP.F16.F32.PACK_AB R8, R5, R4 ;  /* 0x000000040508723e */ /* 0x000fe200000000ff */
[----:B------:R-:W-:-:S02]  /*df10*/  IMAD.X R39, RZ, RZ, R37, P1 ;  /* 0x000000ffff277224 */ /* 0x000fc400008e0625 */
[C---:B------:R-:W-:Y:S02]  /*df20*/  FMUL2 R16, R33.reuse.F32, R16.F32x2.HI_LO ;  /* 0x000000102110724a */ /* 0x040fe40000040000 */
[----:B------:R-:W-:Y:S02]  /*df30*/  IMAD.X R37, RZ, RZ, R37, P0 ;  /* 0x000000ffff257224 */ /* 0x000fe400000e0625 */
[----:B------:R-:W-:Y:S01]  /*df40*/  FMUL2 R18, R33.F32, R18.F32x2.HI_LO ;  /* 0x000000122112724a */ /* 0x000fe20000040000 */
[----:B------:R-:W-:Y:S02]  /*df50*/  F2FP.F16.F32.PACK_AB R10, R21, R20 ;  /* 0x00000014150a723e */ /* 0x000fe400000000ff */
[----:B------:R-:W-:Y:S02]  /*df60*/  SHF.R.U64 R7, R0, 0x3, R39 ;  /* 0x0000000300077819 */ /* 0x000fe40000001227 */
[----:B------:R-:W-:Y:S02]  /*df70*/  SHF.R.U64 R6, R3, 0x3, R37 ;  /* 0x0000000303067819 */ /* 0x000fe40000001225 */
[----:B------:R-:W-:-:S02]  /*df80*/  F2FP.F16.F32.PACK_AB R11, R35, R34 ;  /* 0x00000022230b723e */ /* 0x000fc400000000ff */
[----:B------:R-:W-:Y:S02]  /*df90*/  LOP3.LUT R36, R3, 0x70, R6, 0x78, !PT ;  /* 0x0000007003247812 */ /* 0x000fe400078e7806 */
[----:B------:R-:W-:Y:S02]  /*dfa0*/  LOP3.LUT R38, R0, 0x70, R7, 0x78, !PT ;  /* 0x0000007000267812 */ /* 0x000fe400078e7807 */
[----:B------:R-:W-:Y:S01]  /*dfb0*/  F2FP.F16.F32.PACK_AB R4, R13, R12 ;  /* 0x0000000c0d04723e */ /* 0x000fe200000000ff */
[----:B------:R1:W-:Y:S01]  /*dfc0*/  ST.E.128 desc[UR44][R36.64], R8 ;  /* 0x0000000824007985 */ /* 0x0003e2000c101d2c */
[----:B------:R-:W-:Y:S02]  /*dfd0*/  F2FP.F16.F32.PACK_AB R5, R15, R14 ;  /* 0x0000000e0f05723e */ /* 0x000fe400000000ff */
[----:B------:R-:W-:Y:S02]  /*dfe0*/  F2FP.F16.F32.PACK_AB R6, R17, R16 ;  /* 0x000000101106723e */ /* 0x000fe400000000ff */
        /* <DEDUP_REMOVED lines=20> */
.L_x_228:
        /* <DEDUP_REMOVED lines=52> */
.L_x_229:
        /* <DEDUP_REMOVED lines=52> */
.L_x_230:
        /* <DEDUP_REMOVED lines=52> */
.L_x_231:
        /* <DEDUP_REMOVED lines=52> */
.L_x_232:
        /* <DEDUP_REMOVED lines=52> */
.L_x_233:
[----:B------:R-:W-:Y:S01]  /*f170*/  LOP3.LUT R0, R28, 0x170, RZ, 0xfc, !PT ;  /* 0x000001701c007812 */ /* 0x000fe200078efcff */
[----:B------:R-:W-:Y:S05]  /*f180*/  WARPSYNC.ALL ;  /* 0x0000000000007948 */ /* 0x000fea0003800000 */
[----:B------:R-:W-:Y:S02]  /*f190*/  R2UR UR4, R0 ;  /* 0x00000000000472ca */ /* 0x000fe400000e0000 */
[----:B------:R-:W2:Y:S11]  /*f1a0*/  S2R R0, SR_SWINHI ;  /* 0x0000000000007919 */ /* 0x000eb60000002f00 */
[----:B-1----:R-:W1:Y:S01]  /*f1b0*/  LDTM.x16 R4, tmem[UR4] ;  /* 0x00000004000479ee */ /* 0x002e620008240000 */
[----:B------:R-:W3:Y:S02]  /*f1c0*/  LDCU.64 UR4, c[0x0][0x880] ;  /* 0x00011000ff0477ac */ /* 0x000ee40008000a00 */
[----:B---3--:R-:W-:Y:S01]  /*f1d0*/  UISETP.NE.U32.AND UP0, UPT, UR4, URZ, UPT ;  /* 0x000000ff0400728c */ /* 0x008fe2000bf05070 */
[----:B------:R-:W-:-:S02]  /*f1e0*/  MOV R36, R59 ;  /* 0x0000003b00247202 */ /* 0x000fc40000000f00 */
[----:B--2---:R-:W-:Y:S01]  /*f1f0*/  MOV R37, R0 ;  /* 0x0000000000257202 */ /* 0x004fe20000000f00 */
[----:B------:R-:W-:Y:S01]  /*f200*/  UISETP.NE.AND.EX UP0, UPT, UR5, URZ, UPT, UP0 ;  /* 0x000000ff0500728c */ /* 0x000fe2000bf05300 */
        /* <DEDUP_REMOVED lines=25> */
[----:B------:R-:W-:-:S05]  /*f3a0*/  F2FP.F16.F32.PACK_AB R7, R19, R18 ;  /* 0x000000121307723e */ /* 0x000fca00000000ff */
[----:B------:R1:W-:Y:S01]  /*f3b0*/  ST.E.128 desc[UR44][R38.64], R4 ;  /* 0x0000000426007985 */ /* 0x0003e2000c101d2c */
[----:B------:R-:W-:Y:S01]  /*f3c0*/  @!PT LDS RZ, [RZ] ;  /* 0x00000000fffff984 */ /* 0x000fe20000000800 */
[----:B------:R-:W-:Y:S01]  /*f3d0*/  @!PT LDS RZ, [RZ] ;  /* 0x00000000fffff984 */ /* 0x000fe20000000800 */
[----:B------:R-:W-:Y:S01]  /*f3e0*/  @!PT LDS RZ, [RZ] ;  /* 0x00000000fffff984 */ /* 0x000fe20000000800 */
[----:B------:R-:W-:Y:S01]  /*f3f0*/  @!PT LDS RZ, [RZ] ;  /* 0x00000000fffff984 */ /* 0x000fe20000000800 */
[----:B------:R2:W-:Y:S06]  /*f400*/  MEMBAR.ALL.CTA ;  /* 0x0000000000007992 */ /* 0x0005ec0000008000 */
[----:B--2---:R-:W2:Y:S01]  /*f410*/  FENCE.VIEW.ASYNC.S ;  /* 0x00000000000073c6 */ /* 0x004ea20000000000 */
[----:B------:R-:W-:Y:S05]  /*f420*/  BRA.U !UP0, `(.L_x_234) ;  /* 0x0000000508387547 */ /* 0x000fea000b800000 */
[----:B------:R-:W-:Y:S01]  /*f430*/  FSETP.GEU.AND P0, PT, R24, 1.175494350822287508e-38, PT ;  /* 0x008000001800780b */ /* 0x000fe20003f0e000 */
[----:B-1----:R-:W1:Y:S01]  /*f440*/  LDC R4, c[0x0][0x904] ;  /* 0x00024100ff047b82 */ /* 0x002e620000000800 */
[----:B------:R-:W-:Y:S01]  /*f450*/  MOV R3, 0x3e055027 ;  /* 0x3e05502700037802 */ /* 0x000fe20000000f00 */
[----:B------:R-:W3:Y:S01]  /*f460*/  LDCU.64 UR4, c[0x0][0x908] ;  /* 0x00012100ff0477ac */ /* 0x000ee20008000a00 */
[----:B------:R-:W-:Y:S01]  /*f470*/  FSEL R8, RZ, -23, P0 ;  /* 0xc1b80000ff087808 */ /* 0x000fe20000000000 */
[----:B------:R-:W-:Y:S01]  /*f480*/  BSSY.RECONVERGENT B0, `(.L_x_234) ;  /* 0x0000048000007945 */ /* 0x000fe20003800200 */
[----:B------:R-:W-:-:S07]  /*f490*/  LOP3.LUT R7, R26, 0x7f, RZ, 0xc0, !PT ;  /* 0x0000007f1a077812 */ /* 0x000fce00078ec0ff */
[----:B------:R-:W-:-:S05]  /*f4a0*/  @!P0 FMUL R24, R24, 8388608 ;  /* 0x4b00000018188820 */ /* 0x000fca0000400000 */
[C---:B------:R-:W-:Y:S02]  /*f4b0*/  IADD3 R5, PT, PT, R24.reuse, -0x3f2aaaab, RZ ;  /* 0xc0d5555518057810 */ /* 0x040fe40007ffe0ff */
[----:B------:R-:W-:Y:S01]  /*f4c0*/  ISETP.GT.U32.AND P1, PT, R24, 0x7f7fffff, PT ;  /* 0x7f7fffff1800780c */ /* 0x000fe20003f24070 */
[----:B---3--:R-:W-:Y:S01]  /*f4d0*/  IMAD.HI.U32 R0, R57, UR4, RZ ;  /* 0x0000000439007c27 */ /* 0x008fe2000f8e00ff */
[----:B------:R-:W-:Y:S01]  /*f4e0*/  LOP3.LUT R5, R5, 0xff800000, RZ, 0xc0, !PT ;  /* 0xff80000005057812 */ /* 0x000fe200078ec0ff */
[----:B------:R-:W3:Y:S01]  /*f4f0*/  LDCU UR4, c[0x0][0x380] ;  /* 0x00007000ff0477ac */ /* 0x000ee20008000800 */
[----:B-1----:R-:W-:Y:S02]  /*f500*/  ISETP.NE.AND P0, PT, R4, 0x1, PT ;  /* 0x000000010400780c */ /* 0x002fe40003f05270 */
[-C--:B------:R-:W-:Y:S02]  /*f510*/  IADD3 R6, PT, PT, R24, -R5.reuse, RZ ;  /* 0x8000000518067210 */ /* 0x080fe40007ffe0ff */
[----:B------:R-:W-:Y:S01]  /*f520*/  SHF.R.U32.HI R0, RZ, UR5, R0 ;  /* 0x00000005ff007c19 */ /* 0x000fe20008011600 */
[----:B------:R-:W1:Y:S01]  /*f530*/  LDCU UR5, c[0x0][0x700] ;  /* 0x0000e000ff0577ac */ /* 0x000e620008000800 */
[----:B------:R-:W-:Y:S01]  /*f540*/  I2FP.F32.S32 R5, R5 ;  /* 0x0000000500057245 */ /* 0x000fe20000201400 */
[----:B------:R-:W-:Y:S01]  /*f550*/  FADD R6, R6, -1 ;  /* 0xbf80000006067421 */ /* 0x000fe20000000000 */
[----:B------:R-:W-:-:S03]  /*f560*/  SEL R0, R57, R0, !P0 ;  /* 0x0000000039007207 */ /* 0x000fc60004000000 */
[----:B------:R-:W-:Y:S01]  /*f570*/  FFMA R3, R6, -R3, 0.14084610342979431152 ;  /* 0x3e1039f606037423 */ /* 0x000fe20000000803 */
[----:B------:R-:W-:Y:S01]  /*f580*/  IADD3 R0, PT, PT, -R0, RZ, RZ ;  /* 0x000000ff00007210 */ /* 0x000fe20007ffe1ff */
[----:B------:R-:W-:Y:S02]  /*f590*/  FFMA R5, R5, 1.1920928955078125e-07, R8 ;  /* 0x3400000005057823 */ /* 0x000fe40000000008 */
[----:B------:R-:W-:Y:S02]  /*f5a0*/  FFMA R3, R6, R3, -0.12148627638816833496 ;  /* 0xbdf8cdcc06037423 */ /* 0x000fe40000000003 */
[----:B------:R-:W-:Y:S02]  /*f5b0*/  IMAD R0, R4, R0, R57 ;  /* 0x0000000004007224 */ /* 0x000fe400078e0239 */
[----:B------:R-:W-:-:S04]  /*f5c0*/  FFMA R3, R6, R3, 0.13980610668659210205 ;  /* 0x3e0f295506037423 */ /* 0x000fc80000000003 */
[----:B------:R-:W-:-:S04]  /*f5d0*/  FFMA R3, R6, R3, -0.16684235632419586182 ;  /* 0xbe2ad8b906037423 */ /* 0x000fc80000000003 */
[----:B------:R-:W-:-:S04]  /*f5e0*/  FFMA R3, R6, R3, 0.20012299716472625732 ;  /* 0x3e4ced0b06037423 */ /* 0x000fc80000000003 */
[----:B------:R-:W-:-:S04]  /*f5f0*/  FFMA R3, R6, R3, -0.24999669194221496582 ;  /* 0xbe7fff2206037423 */ /* 0x000fc80000000003 */
[----:B------:R-:W-:-:S04]  /*f600*/  FFMA R3, R6, R3, 0.33333182334899902344 ;  /* 0x3eaaaa7806037423 */ /* 0x000fc80000000003 */
[----:B------:R-:W-:-:S04]  /*f610*/  FFMA R3, R6, R3, -0.5 ;  /* 0xbf00000006037423 */ /* 0x000fc80000000003 */
[----:B------:R-:W-:-:S04]  /*f620*/  FMUL R3, R6, R3 ;  /* 0x0000000306037220 */ /* 0x000fc80000400000 */
[----:B------:R-:W-:Y:S01]  /*f630*/  FFMA R6, R6, R3, R6 ;  /* 0x0000000306067223 */ /* 0x000fe20000000006 */
[----:B------:R-:W-:-:S03]  /*f640*/  MOV R3, 0x7f800000 ;  /* 0x7f80000000037802 */ /* 0x000fc60000000f00 */
[----:B------:R-:W-:Y:S02]  /*f650*/  FFMA R5, R5, 0.69314718246459960938, R6 ;  /* 0x3f31721805057823 */ /* 0x000fe40000000006 */
[----:B------:R-:W-:Y:S01]  /*f660*/  @P1 FFMA R5, R24, R3, +INF ;  /* 0x7f80000018051423 */ /* 0x000fe20000000003 */
[----:B------:R-:W-:Y:S02]  /*f670*/  LEA R3, R0, R7, 0x8 ;  /* 0x0000000700037211 */ /* 0x000fe400078e40ff */
[----:B------:R-:W-:Y:S02]  /*f680*/  FSETP.NEU.AND P1, PT, R24, RZ, PT ;  /* 0x000000ff1800720b */ /* 0x000fe40003f2d000 */
[----:B---3--:R-:W-:Y:S02]  /*f690*/  ISETP.GE.AND P0, PT, R3, UR4, PT ;  /* 0x0000000403007c0c */ /* 0x008fe4000bf06270 */
[----:B------:R-:W-:-:S05]  /*f6a0*/  FSEL R0, R5, -INF , P1 ;  /* 0xff80000005007808 */ /* 0x000fca0000800000 */
[----:B-1----:R-:W-:-:S06]  /*f6b0*/  FFMA R25, R25, UR5, R0 ;  /* 0x0000000519197c23 */ /* 0x002fcc0008000000 */
[----:B------:R-:W-:Y:S05]  /*f6c0*/  @P0 BRA `(.L_x_235) ;  /* 0x00000000008c0947 */ /* 0x000fea0003800000 */
[----:B------:R-:W1:Y:S01]  /*f6d0*/  LDC R7, c[0x0][0x38c] ;  /* 0x0000e300ff077b82 */ /* 0x000e620000000800 */
[----:B------:R-:W3:Y:S01]  /*f6e0*/  LDCU UR6, c[0x0][0x890] ;  /* 0x00011200ff0677ac */ /* 0x000ee20008000800 */
[----:B------:R-:W5:Y:S01]  /*f6f0*/  LDCU.64 UR4, c[0x0][0x888] ;  /* 0x00011100ff0477ac */ /* 0x000f620008000a00 */
[----:B---3--:R-:W-:Y:S01]  /*f700*/  IMAD R3, R22, UR6, R3 ;  /* 0x0000000616037c24 */ /* 0x008fe2000f8e0203 */
[----:B-1----:R-:W-:-:S04]  /*f710*/  IABS R5, R7 ;  /* 0x0000000700057213 */ /* 0x002fc80000000000 */
[----:B------:R-:W1:Y:S08]  /*f720*/  I2F.RP R10, R5 ;  /* 0x00000005000a7306 */ /* 0x000e700000209400 */
[----:B-1----:R-:W1:Y:S02]  /*f730*/  MUFU.RCP R8, R10 ;  /* 0x0000000a00087308 */ /* 0x002e640000001000 */
[----:B-1----:R-:W-:-:S06]  /*f740*/  IADD3 R8, PT, PT, R8, 0xffffffe, RZ ;  /* 0x0ffffffe08087810 */ /* 0x002fcc0007ffe0ff */
[----:B------:R1:W3:Y:S02]  /*f750*/  F2I.FTZ.U32.TRUNC.NTZ R9, R8 ;  /* 0x0000000800097305 */ /* 0x0002e4000021f000 */
[----:B-1----:R-:W-:Y:S02]  /*f760*/  HFMA2 R8, -RZ, RZ, 0, 0 ;  /* 0x00000000ff087431 */ /* 0x002fe400000001ff */
[----:B---3--:R-:W-:-:S04]  /*f770*/  IMAD.MOV R0, RZ, RZ, -R9 ;  /* 0x000000ffff007224 */ /* 0x008fc800078e0a09 */
[----:B------:R-:W-:Y:S01]  /*f780*/  IMAD R4, R0, R5, RZ ;  /* 0x0000000500047224 */ /* 0x000fe200078e02ff */
[----:B------:R-:W-:-:S03]  /*f790*/  IABS R0, R2 ;  /* 0x0000000200007213 */ /* 0x000fc60000000000 */
[----:B------:R-:W-:-:S04]  /*f7a0*/  IMAD.HI.U32 R9, R9, R4, R8 ;  /* 0x0000000409097227 */ /* 0x000fc800078e0008 */
[----:B------:R-:W-:-:S04]  /*f7b0*/  IMAD.MOV.U32 R6, RZ, RZ, R0 ;  /* 0x000000ffff067224 */ /* 0x000fc800078e0000 */
[----:B------:R-:W-:Y:S02]  /*f7c0*/  IMAD.HI.U32 R4, R9, R6, RZ ;  /* 0x0000000609047227 */ /* 0x000fe400078e00ff */
[----:B------:R-:W1:Y:S03]  /*f7d0*/  LDC.64 R8, c[0x0][0x880] ;  /* 0x00022000ff087b82 */ /* 0x000e660000000a00 */
[----:B------:R-:W-:-:S05]  /*f7e0*/  IADD3 R0, PT, PT, -R4, RZ, RZ ;  /* 0x000000ff04007210 */ /* 0x000fca0007ffe1ff */
[----:B------:R-:W-:-:S05]  /*f7f0*/  IMAD R0, R5, R0, R6 ;  /* 0x0000000005007224 */ /* 0x000fca00078e0206 */
[----:B------:R-:W-:-:S13]  /*f800*/  ISETP.GT.U32.AND P0, PT, R5, R0, PT ;  /* 0x000000000500720c */ /* 0x000fda0003f04070 */
[----:B------:R-:W-:Y:S01]  /*f810*/  @!P0 IMAD.IADD R0, R0, 0x1, -R5 ;  /* 0x0000000100008824 */ /* 0x000fe200078e0a05 */
[----:B------:R-:W-:Y:S02]  /*f820*/  @!P0 IADD3 R4, PT, PT, R4, 0x1, RZ ;  /* 0x0000000104048810 */ /* 0x000fe40007ffe0ff */
[----:B------:R-:W-:Y:S02]  /*f830*/  ISETP.NE.AND P0, PT, R7, RZ, PT ;  /* 0x000000ff0700720c */ /* 0x000fe40003f05270 */
[----:B------:R-:W-:Y:S02]  /*f840*/  ISETP.GE.U32.AND P2, PT, R0, R5, PT ;  /* 0x000000050000720c */ /* 0x000fe40003f46070 */
[----:B------:R-:W-:-:S04]  /*f850*/  LOP3.LUT R0, R2, R7, RZ, 0x3c, !PT ;  /* 0x0000000702007212 */ /* 0x000fc800078e3cff */
[----:B------:R-:W-:-:S07]  /*f860*/  ISETP.GE.AND P1, PT, R0, RZ, PT ;  /* 0x000000ff0000720c */ /* 0x000fce0003f26270 */
[----:B------:R-:W-:-:S06]  /*f870*/  @P2 VIADD R4, R4, 0x1 ;  /* 0x0000000104042836 */ /* 0x000fcc0000000000 */
[----:B------:R-:W-:Y:S02]  /*f880*/  @!P1 IADD3 R4, PT, PT, -R4, RZ, RZ ;  /* 0x000000ff04049210 */ /* 0x000fe40007ffe1ff */
[----:B------:R-:W-:-:S04]  /*f890*/  @!P0 LOP3.LUT R4, RZ, R7, RZ, 0x33, !PT ;  /* 0x00000007ff048212 */ /* 0x000fc800078e33ff */
[C---:B------:R-:W-:Y:S01]  /*f8a0*/  IADD3 R0, PT, PT, -R4.reuse, RZ, RZ ;  /* 0x000000ff04007210 */ /* 0x040fe20007ffe1ff */
[----:B-----5:R-:W-:-:S04]  /*f8b0*/  IMAD R3, R4, UR5, R3 ;  /* 0x0000000504037c24 */ /* 0x020fc8000f8e0203 */
[----:B------:R-:W-:-:S04]  /*f8c0*/  IMAD R0, R7, R0, R2 ;  /* 0x0000000007007224 */ /* 0x000fc800078e0202 */
[----:B------:R-:W-:-:S04]  /*f8d0*/  IMAD R3, R0, UR4, R3 ;  /* 0x0000000400037c24 */ /* 0x000fc8000f8e0203 */
[----:B-1----:R-:W-:-:S05]  /*f8e0*/  IMAD.WIDE R8, R3, 0x4, R8 ;  /* 0x0000000403087825 */ /* 0x002fca00078e0208 */
[----:B------:R1:W-:Y:S02]  /*f8f0*/  STG.E desc[UR44][R8.64], R25 ;  /* 0x0000001908007986 */ /* 0x0003e4000c10192c */
.L_x_235:
[----:B------:R-:W-:Y:S05]  /*f900*/  BSYNC.RECONVERGENT B0 ;  /* 0x0000000000007941 */ /* 0x000fea0003800200 */
.L_x_234:
[----:B------:R-:W-:Y:S01]  /*f910*/  UISETP.NE.AND UP0, UPT, UR37, URZ, UPT ;  /* 0x000000ff2500728c */ /* 0x000fe2000bf05270 */
[----:B------:R-:W-:-:S08]  /*f920*/  NOP ;  /* 0x0000000000007918 */ /* 0x000fd00000000000 */
[----:B------:R-:W-:Y:S05]  /*f930*/  BRA.U UP0, `(.L_x_236) ;  /* 0x0000000100087547 */ /* 0x000fea000b800000 */
[----:B------:R-:W-:Y:S05]  /*f940*/  BPT.TRAP 0x1 ;  /* 0x000000040000795c */ /* 0x000fea0000300000 */
[----:B------:R-:W-:Y:S05]  /*f950*/  BPT.TRAP 0x1 ;  /* 0x000000040000795c */ /* 0x000fea0000300000 */
.L_x_236:
[----:B------:R-:W-:Y:S01]  /*f960*/  IADD3 R3, PT, PT, R59, 0x380a0, RZ ;  /* 0x000380a03b037810 */ /* 0x000fe20007ffe0ff */
[----:B------:R-:W-:-:S03]  /*f970*/  UISETP.NE.AND UP0, UPT, UR37, URZ, UPT ;  /* 0x000000ff2500728c */ /* 0x000fc6000bf05270 */
[----:B------:R-:W-:-:S04]  /*f980*/  PRMT R0, R60, 0x654, R3 ;  /* 0x000006543c007816 */ /* 0x000fc80000000003 */
[----:B--2---:R2:W-:Y:S02]  /*f990*/  SYNCS.ARRIVE.TRANS64.RED.A1T0 RZ, [R0+URZ], RZ ;  /* 0x000000ff00ff79a7 */ /* 0x0045e400081004ff */
[----:B------:R-:W-:Y:S05]  /*f9a0*/  BRA.U UP0, `(.L_x_237) ;  /* 0x0000000100047547 */ /* 0x000fea000b800000 */
[----:B------:R-:W-:Y:S05]  /*f9b0*/  BPT.TRAP 0x1 ;  /* 0x000000040000795c */ /* 0x000fea0000300000 */
.L_x_237:
[----:B------:R3:W-:Y:S01]  /*f9c0*/  SYNCS.ARRIVE.TRANS64.A1T0 RZ, [R59+URZ+0x380b0], RZ ;  /* 0x0380b0ff3bff79a7 */ /* 0x0007e200081000ff */
[----:B------:R-:W-:-:S09]  /*f9d0*/  UISETP.NE.AND UP0, UPT, UR42, URZ, UPT ;  /* 0x000000ff2a00728c */ /* 0x000fd2000bf05270 */
[----:B------:R-:W-:Y:S05]  /*f9e0*/  BRA.U !UP0, `(.L_x_238) ;  /* 0x0000000108047547 */ /* 0x000fea000b800000 */
[----:B------:R-:W-:Y:S05]  /*f9f0*/  BPT.TRAP 0x1 ;  /* 0x000000040000795c */ /* 0x000fea0000300000 */
.L_x_238:
[----:B------:R-:W-:Y:S01]  /*fa00*/  ULOP3.LUT UR4, UR38, 0x1, URZ, 0x3c, !UPT ;  /* 0x0000000126047892 */ /* 0x000fe2000f8e3cff */
[----:B--2---:R-:W-:-:S05]  /*fa10*/  LOP3.LUT R0, R28, 0x80, RZ, 0xfc, !PT ;  /* 0x000000801c007812 */ /* 0x004fca00078efcff */
[----:B-1----:R-:W-:-:S05]  /*fa20*/  IMAD.U32 R4, RZ, RZ, UR4 ;  /* 0x00000004ff047e24 */ /* 0x002fca000f8e00ff */
[----:B------:R-:W-:-:S04]  /*fa30*/  SHF.L.U32 R4, R4, 0x1f, RZ ;  /* 0x0000001f04047819 */ /* 0x000fc800000006ff */
[----:B------:R-:W1:Y:S02]  /*fa40*/  SYNCS.PHASECHK.TRANS64.TRYWAIT P0, [R59+URZ+0x38080], R4 ;  /* 0x038080043b0075a7 */ /* 0x000e6400080011ff */
[----:B-1----:R-:W-:Y:S05]  /*fa50*/  @!P0 BRA `(.L_x_239) ;  /* 0x0000012c00fc8947 */ /* 0x002fea0003800000 */
.L_x_465:
[----:B------:R-:W-:Y:S01]  /*fa60*/  R2UR UR4, R0 ;  /* 0x00000000000472ca */ /* 0x000fe200000e0000 */
[----:B------:R-:W-:-:S12]  /*fa70*/  UISETP.NE.AND UP0, UPT, UR42, URZ, UPT ;  /* 0x000000ff2a00728c */ /* 0x000fd8000bf05270 */
[----:B------:R-:W2:Y:S02]  /*fa80*/  LDTM.x2 R24, tmem[UR4] ;  /* 0x00000004001879ee */ /* 0x000ea400080c0000 */
[----:B--2---:R-:W-:Y:S05]  /*fa90*/  BRA.U !UP0, `(.L_x_240) ;  /* 0x0000000108047547 */ /* 0x004fea000b800000 */
[----:B------:R-:W-:Y:S05]  /*faa0*/  BPT.TRAP 0x1 ;  /* 0x000000040000795c */ /* 0x000fea0000300000 */
.L_x_240:
[----:B------:R-:W-:Y:S01]  /*fab0*/  PRMT R31, R60, 0x654, R31 ;  /* 0x000006543c1f7816 */ /* 0x000fe2000000001f */
[----:B------:R-:W-:-:S03]  /*fac0*/  UISETP.NE.AND UP0, UPT, UR37, URZ, UPT ;  /* 0x000000ff2500728c */ /* 0x000fc6000bf05270 */
[----:B------:R2:W-:Y:S06]  /*fad0*/  SYNCS.ARRIVE.TRANS64.RED.A1T0 RZ, [R31+URZ], RZ ;  /* 0x000000ff1fff79a7 */ /* 0x0005ec00081004ff */
[----:B------:R-:W-:Y:S05]  /*fae0*/  BRA.U UP0, `(.L_x_241) ;  /* 0x0000000100047547 */ /* 0x000fea000b800000 */
[----:B------:R-:W-:Y:S05]  /*faf0*/  BPT.TRAP 0x1 ;  /* 0x000000040000795c */ /* 0x000fea0000300000 */
.L_x_241:
[----:B------:R-:W-:-:S04]  /*fb00*/  MOV R0, UR36 ;  /* 0x0000002400007c02 */ /* 0x000fc80008000f00 */
[----:B------:R-:W-:-:S04]  /*fb10*/  SHF.L.U32 R0, R0, 0x1f, RZ ;  /* 0x0000001f00007819 */ /* 0x000fc800000006ff */
[----:B------:R-:W5:Y:S02]  /*fb20*/  SYNCS.PHASECHK.TRANS64.TRYWAIT P0, [R59+URZ+0x38098], R0 ;  /* 0x038098003b0075a7 */ /* 0x000f6400080011ff */
[----:B-----5:R-:W-:Y:S05]  /*fb30*/  @!P0 BRA `(.L_x_242) ;  /* 0x0000012c00d88947 */ /* 0x020fea0003800000 */
.L_x_466:
[----:B------:R-:W-:-:S09]  /*fb40*/  UISETP.NE.AND UP0, UPT, UR37, URZ, UPT ;  /* 0x000000ff2500728c */ /* 0x000fd2000bf05270 */
[----:B------:R-:W-:Y:S05]  /*fb50*/  BRA.U UP0, `(.L_x_243) ;  /* 0x0000000100047547 */ /* 0x000fea000b800000 */
[----:B------:R-:W-:Y:S05]  /*fb60*/  BPT.TRAP 0x1 ;  /* 0x000000040000795c */ /* 0x000fea0000300000 */
.L_x_243:
[----:B------:R-:W-:Y:S01]  /*fb70*/  SHF.L.U32 R0, R56, 0x1f, RZ ;  /* 0x0000001f38007819 */ /* 0x000fe200000006ff */
[----:B------:R1:W1:Y:S01]  /*fb80*/  MUFU.RCP R3, R24 ;  /* 0x0000001800037308 */ /* 0x0002620000001000 */
[----:B------:R-:W-:Y:S02]  /*fb90*/  BSSY B0, `(.L_x_244) ;  /* 0x0000003000007945 */ /* 0x000fe40003800000 */
[----:B------:R-:W5:Y:S02]  /*fba0*/  SYNCS.PHASECHK.TRANS64.TRYWAIT P0, [R59+URZ+0x380c8], R0 ;  /* 0x0380c8003b0075a7 */ /* 0x000f6400080011ff */
[----:B-1---5:R-:W-:Y:S05]  /*fbb0*/  @!P0 BRA `(.L_x_245) ;  /* 0x0000012c00cc8947 */ /* 0x022fea0003800000 */
.L_x_467:
[----:B------:R-:W-:Y:S05]  /*fbc0*/  BSYNC B0 ;  /* 0x0000000000007941 */ /* 0x000fea0003800000 */
.L_x_244:
[----:B------:R-:W1:Y:S01]  /*fbd0*/  LDCU UR4, c[0x0][0x708] ;  /* 0x0000e100ff0477ac */ /* 0x000e620008000800 */
[----:B------:R-:W-:-:S04]  /*fbe0*/  FFMA R0, -R24, R3, 1 ;  /* 0x3f80000018007423 */ /* 0x000fc80000000103 */
[----:B------:R-:W-:Y:S01]  /*fbf0*/  FFMA R0, R3, R0, R3 ;  /* 0x0000000003007223 */ /* 0x000fe20000000003 */
[----:B-1----:R-:W-:-:S03]  /*fc00*/  MOV R3, UR4 ;  /* 0x0000000400037c02 */ /* 0x002fc60008000f00 */
[----:B--2---:R-:W-:Y:S01]  /*fc10*/  FFMA R31, R0, UR4, RZ ;  /* 0x00000004001f7c23 */ /* 0x004fe200080000ff */
[----:B------:R-:W1:Y:S03]  /*fc20*/  FCHK P0, R3, R24 ;  /* 0x0000001803007302 */ /* 0x000e660000000000 */
[----:B------:R-:W-:-:S04]  /*fc30*/  FFMA R4, -R24, R31, UR4 ;  /* 0x0000000418047e23 */ /* 0x000fc8000800011f */
[----:B------:R-:W-:Y:S01]  /*fc40*/  FFMA R31, R0, R4, R31 ;  /* 0x00000004001f7223 */ /* 0x000fe2000000001f */
[----:B-1----:R-:W-:Y:S06]  /*fc50*/  @!P0 BRA `(.L_x_246) ;  /* 0x00000000000c8947 */ /* 0x002fec0003800000 */
[----:B------:R-:W-:Y:S02]  /*fc60*/  MOV R4, 0xfc80 ;  /* 0x0000fc8000047802 */ /* 0x000fe40000000f00 */
[----:B---34-:R-:W-:Y:S05]  /*fc70*/  CALL.REL.NOINC `($__internal_3_$__cuda_sm3x_div_rn_noftz_f32_slowpath) ;  /* 0x0000013800a47944 */ /* 0x018fea0003c00000 */
[----:B------:R-:W-:-:S07]  /*fc80*/  MOV R31, R33 ;  /* 0x00000021001f7202 */ /* 0x000fce0000000f00 */
.L_x_246:
[----:B------:R-:W-:Y:S01]  /*fc90*/  LOP3.LUT R0, R28, 0x180, RZ, 0xfc, !PT ;  /* 0x000001801c007812 */ /* 0x000fe200078efcff */
[----:B------:R-:W-:Y:S05]  /*fca0*/  WARPSYNC.ALL ;  /* 0x0000000000007948 */ /* 0x000fea0003800000 */
[----:B------:R-:W-:Y:S02]  /*fcb0*/  R2UR UR4, R0 ;  /* 0x00000000000472ca */ /* 0x000fe400000e0000 */
[----:B------:R-:W1:Y:S11]  /*fcc0*/  S2R R0, SR_SWINHI ;  /* 0x0000000000007919 */ /* 0x000e760000002f00 */
[----:B------:R-:W2:Y:S01]  /*fcd0*/  LDTM.x16 R4, tmem[UR4] ;  /* 0x00000004000479ee */ /* 0x000ea20008240000 */
[----:B------:R-:W-:-:S02]  /*fce0*/  MOV R34, R59 ;  /* 0x0000003b00227202 */ /* 0x000fc40000000f00 */
[----:B-1----:R-:W-:Y:S01]  /*fcf0*/  MOV R35, R0 ;  /* 0x0000000000237202 */ /* 0x002fe20000000f00 */
[----:B--2---:R-:W-:Y:S02]  /*fd00*/  FMUL2 R6, R31.F32, R6.F32x2.HI_LO ;  /* 0x000000061f06724a */ /* 0x004fe40000040000 */
        /* <DEDUP_REMOVED lines=44> */
.L_x_247:
        /* <DEDUP_REMOVED lines=52> */
.L_x_248:
        /* <DEDUP_REMOVED lines=52> */
.L_x_249:
        /* <DEDUP_REMOVED lines=52> */
.L_x_250:
        /* <DEDUP_REMOVED lines=52> */
.L_x_251:
        /* <DEDUP_REMOVED lines=52> */
.L_x_252:
        /* <DEDUP_REMOVED lines=52> */
.L_x_253:
[----:B------:R-:W2:Y:S01]  /*11350*/  LDCU.64 UR4, c[0x0][0x880] ;  /* 0x00011000ff0477ac */ /* 0x000ea20008000a00 */
[----:B------:R-:W5:Y:S01]  /*11360*/  S2R R0, SR_SWINHI ;  /* 0x0000000000007919 */ /* 0x000f620000002f00 */
[----:B------:R-:W-:Y:S02]  /*11370*/  LOP3.LUT R28, R28, 0x1f0, RZ, 0xfc, !PT ;  /* 0x000001f01c1c7812 */ /* 0x000fe400078efcff */
[----:B--2---:R-:W-:-:S04]  /*11380*/  ISETP.NE.U32.AND P0, PT, RZ, UR4, PT ;  /* 0x00000004ff007c0c */ /* 0x004fc8000bf05070 */
[----:B------:R-:W-:Y:S01]  /*11390*/  ISETP.NE.AND.EX P0, PT, RZ, UR5, PT, P0 ;  /* 0x00000005ff007c0c */ /* 0x000fe2000bf05300 */
[----:B------:R-:W-:Y:S05]  /*113a0*/  WARPSYNC.ALL ;  /* 0x0000000000007948 */ /* 0x000fea0003800000 */
[----:B------:R-:W-:Y:S02]  /*113b0*/  R2UR UR4, R28 ;  /* 0x000000001c0472ca */ /* 0x000fe400000e0000 */
[----:B-1----:R-:W-:Y:S02]  /*113c0*/  MOV R34, R59 ;  /* 0x0000003b00227202 */ /* 0x002fe40000000f00 */
[----:B-----5:R-:W-:-:S03]  /*113d0*/  MOV R35, R0 ;  /* 0x0000000000237202 */ /* 0x020fc60000000f00 */
[----:B------:R-:W-:-:S06]  /*113e0*/  IMAD.WIDE.U32 R34, R27, 0x2, R34 ;  /* 0x000000021b227825 */ /* 0x000fcc00078e0022 */
[----:B------:R-:W1:Y:S01]  /*113f0*/  LDTM.x16 R4, tmem[UR4] ;  /* 0x00000004000479ee */ /* 0x000e620008240000 */
[C---:B------:R-:W-:Y:S02]  /*11400*/  IADD3 R27, P1, PT, R34.reuse, 0x30460, RZ ;  /* 0x00030460221b7810 */ /* 0x040fe40007f3e0ff */
[----:B------:R-:W-:-:S03]  /*11410*/  IADD3 R3, P2, PT, R34, 0x30470, RZ ;  /* 0x0003047022037810 */ /* 0x000fc60007f5e0ff */
[--C-:B------:R-:W-:Y:S02]  /*11420*/  IMAD.X R33, RZ, RZ, R35.reuse, P1 ;  /* 0x000000ffff217224 */ /* 0x100fe400008e0623 */
[----:B------:R-:W-:-:S05]  /*11430*/  IMAD.X R35, RZ, RZ, R35, P2 ;  /* 0x000000ffff237224 */ /* 0x000fca00010e0623 */
[----:B------:R-:W-:-:S04]  /*11440*/  SHF.R.U64 R0, R3, 0x3, R35 ;  /* 0x0000000303007819 */ /* 0x000fc80000001223 */
[----:B------:R-:W-:Y:S01]  /*11450*/  LOP3.LUT R34, R3, 0x70, R0, 0x78, !PT ;  /* 0x0000007003227812 */ /* 0x000fe200078e7800 */
[----:B-1----:R-:W-:Y:S01]  /*11460*/  FMUL2 R20, R31.F32, R8.F32x2.HI_LO ;  /* 0x000000081f14724a */ /* 0x002fe20000040000 */
[----:B------:R-:W-:Y:S01]  /*11470*/  SHF.R.U64 R8, R27, 0x3, R33 ;  /* 0x000000031b087819 */ /* 0x000fe20000001221 */
[C---:B------:R-:W-:Y:S02]  /*11480*/  FMUL2 R4, R31.reuse.F32, R4.F32x2.HI_LO ;  /* 0x000000041f04724a */ /* 0x040fe40000040000 */
[----:B------:R-:W-:Y:S01]  /*11490*/  FMUL2 R6, R31.F32, R6.F32x2.HI_LO ;  /* 0x000000061f06724a */ /* 0x000fe20000040000 */
[----:B------:R-:W-:Y:S01]  /*114a0*/  LOP3.LUT R32, R27, 0x70, R8, 0x78, !PT ;  /* 0x000000701b207812 */ /* 0x000fe200078e7808 */
[----:B------:R-:W-:Y:S01]  /*114b0*/  FMUL2 R28, R31.F32, R10.F32x2.HI_LO ;  /* 0x0000000a1f1c724a */ /* 0x000fe20000040000 */
[----:B------:R-:W-:Y:S01]  /*114c0*/  F2FP.F16.F32.PACK_AB R8, R5, R4 ;  /* 0x000000040508723e */ /* 0x000fe200000000ff */
[----:B------:R-:W-:Y:S01]  /*114d0*/  FMUL2 R12, R31.F32, R12.F32x2.HI_LO ;  /* 0x0000000c1f0c724a */ /* 0x000fe20000040000 */
[----:B------:R-:W-:Y:S01]  /*114e0*/  F2FP.F16.F32.PACK_AB R9, R7, R6 ;  /* 0x000000060709723e */ /* 0x000fe200000000ff */
[----:B------:R-:W-:Y:S01]  /*114f0*/  FMUL2 R14, R31.F32, R14.F32x2.HI_LO ;  /* 0x0000000e1f0e724a */ /* 0x000fe20000040000 */
[----:B------:R-:W-:Y:S01]  /*11500*/  F2FP.F16.F32.PACK_AB R10, R21, R20 ;  /* 0x00000014150a723e */ /* 0x000fe200000000ff */
[----:B------:R-:W-:Y:S01]  /*11510*/  FMUL2 R16, R31.F32, R16.F32x2.HI_LO ;  /* 0x000000101f10724a */ /* 0x000fe20000040000 */
[----:B------:R-:W-:Y:S01]  /*11520*/  F2FP.F16.F32.PACK_AB R11, R29, R28 ;  /* 0x0000001c1d0b723e */ /* 0x000fe200000000ff */
[----:B------:R-:W-:Y:S01]  /*11530*/  FMUL2 R18, R31.F32, R18.F32x2.HI_LO ;  /* 0x000000121f12724a */ /* 0x000fe20000040000 */
[----:B------:R-:W-:-:S02]  /*11540*/  F2FP.F16.F32.PACK_AB R4, R13, R12 ;  /* 0x0000000c0d04723e */ /* 0x000fc400000000ff */
[----:B------:R-:W-:Y:S01]  /*11550*/  F2FP.F16.F32.PACK_AB R5, R15, R14 ;  /* 0x0000000e0f05723e */ /* 0x000fe200000000ff */
[----:B------:R1:W-:Y:S01]  /*11560*/  ST.E.128 desc[UR44][R32.64], R8 ;  /* 0x0000000820007985 */ /* 0x0003e2000c101d2c */
        /* <DEDUP_REMOVED lines=9> */
[----:B------:R-:W-:Y:S05]  /*11600*/  @!P0 BRA `(.L_x_254) ;  /* 0x00000004003c8947 */ /* 0x000fea0003800000 */
[C---:B------:R-:W-:Y:S01]  /*11610*/  FSETP.GEU.AND P1, PT, R24.reuse, 1.175494350822287508e-38, PT ;  /* 0x008000001800780b */ /* 0x040fe20003f2e000 */
[----:B------:R-:W5:Y:S01]  /*11620*/  LDC R3, c[0x0][0x904] ;  /* 0x00024100ff037b82 */ /* 0x000f620000000800 */
[----:B------:R-:W-:Y:S01]  /*11630*/  MOV R0, 0x3e055027 ;  /* 0x3e05502700007802 */ /* 0x000fe20000000f00 */
[----:B------:R-:W3:Y:S01]  /*11640*/  LDCU.64 UR4, c[0x0][0x908] ;  /* 0x00012100ff0477ac */ /* 0x000ee20008000a00 */
[----:B-1----:R-:W-:Y:S01]  /*11650*/  FSEL R7, RZ, -23, P1 ;  /* 0xc1b80000ff077808 */ /* 0x002fe20000800000 */
[----:B------:R-:W-:Y:S08]  /*11660*/  BSSY.RECONVERGENT B0, `(.L_x_254) ;  /* 0x0000049000007945 */ /* 0x000ff00003800200 */
[----:B------:R-:W-:-:S05]  /*11670*/  @!P1 FMUL R24, R24, 8388608 ;  /* 0x4b00000018189820 */ /* 0x000fca0000400000 */
[C---:B------:R-:W-:Y:S02]  /*11680*/  IADD3 R9, PT, PT, R24.reuse, -0x3f2aaaab, RZ ;  /* 0xc0d5555518097810 */ /* 0x040fe40007ffe0ff */
[C---:B------:R-:W-:Y:S02]  /*11690*/  FSETP.NEU.AND P1, PT, R24.reuse, RZ, PT ;  /* 0x000000ff1800720b */ /* 0x040fe40003f2d000 */
[----:B------:R-:W-:Y:S02]  /*116a0*/  LOP3.LUT R9, R9, 0xff800000, RZ, 0xc0, !PT ;  /* 0xff80000009097812 */ /* 0x000fe400078ec0ff */
[----:B-----5:R-:W-:Y:S02]  /*116b0*/  ISETP.NE.AND P0, PT, R3, 0x1, PT ;  /* 0x000000010300780c */ /* 0x020fe40003f05270 */
[-C--:B------:R-:W-:Y:S02]  /*116c0*/  IADD3 R5, PT, PT, R24, -R9.reuse, RZ ;  /* 0x8000000918057210 */ /* 0x080fe40007ffe0ff */
[----:B------:R-:W-:-:S03]  /*116d0*/  I2FP.F32.S32 R6, R9 ;  /* 0x0000000900067245 */ /* 0x000fc60000201400 */
[----:B------:R-:W-:Y:S02]  /*116e0*/  FADD R5, R5, -1 ;  /* 0xbf80000005057421 */ /* 0x000fe40000000000 */
[----:B------:R-:W-:Y:S01]  /*116f0*/  FFMA R6, R6, 1.1920928955078125e-07, R7 ;  /* 0x3400000006067823 */ /* 0x000fe20000000007 */
[----:B------:R-:W-:Y:S01]  /*11700*/  LOP3.LUT R7, R26, 0x7f, RZ, 0xc0, !PT ;  /* 0x0000007f1a077812 */ /* 0x000fe200078ec0ff */
[----:B------:R-:W-:-:S04]  /*11710*/  FFMA R0, R5, -R0, 0.14084610342979431152 ;  /* 0x3e1039f605007423 */ /* 0x000fc80000000800 */
[----:B------:R-:W-:Y:S01]  /*11720*/  FFMA R4, R5, R0, -0.12148627638816833496 ;  /* 0xbdf8cdcc05047423 */ /* 0x000fe20000000000 */
[----:B---3--:R-:W-:Y:S01]  /*11730*/  IMAD.HI.U32 R0, R57, UR4, RZ ;  /* 0x0000000439007c27 */ /* 0x008fe2000f8e00ff */
[----:B------:R-:W1:Y:S03]  /*11740*/  LDCU UR4, c[0x0][0x380] ;  /* 0x00007000ff0477ac */ /* 0x000e660008000800 */
[C---:B------:R-:W-:Y:S01]  /*11750*/  FFMA R4, R5.reuse, R4, 0.13980610668659210205 ;  /* 0x3e0f295505047423 */ /* 0x040fe20000000004 */
[----:B------:R-:W-:Y:S01]  /*11760*/  SHF.R.U32.HI R0, RZ, UR5, R0 ;  /* 0x00000005ff007c19 */ /* 0x000fe20008011600 */
[----:B------:R-:W3:Y:S02]  /*11770*/  LDCU UR5, c[0x0][0x700] ;  /* 0x0000e000ff0577ac */ /* 0x000ee40008000800 */
[----:B------:R-:W-:Y:S01]  /*11780*/  FFMA R4, R5, R4, -0.16684235632419586182 ;  /* 0xbe2ad8b905047423 */ /* 0x000fe20000000004 */
[----:B------:R-:W-:-:S03]  /*11790*/  SEL R0, R57, R0, !P0 ;  /* 0x0000000039007207 */ /* 0x000fc60004000000 */
[C---:B------:R-:W-:Y:S01]  /*117a0*/  FFMA R4, R5.reuse, R4, 0.20012299716472625732 ;  /* 0x3e4ced0b05047423 */ /* 0x040fe20000000004 */
[----:B------:R-:W-:Y:S02]  /*117b0*/  ISETP.GT.U32.AND P0, PT, R24, 0x7f7fffff, PT ;  /* 0x7f7fffff1800780c */ /* 0x000fe40003f04070 */
[----:B------:R-:W-:Y:S01]  /*117c0*/  IADD3 R0, PT, PT, -R0, RZ, RZ ;  /* 0x000000ff00007210 */ /* 0x000fe20007ffe1ff */
[----:B------:R-:W-:-:S04]  /*117d0*/  FFMA R4, R5, R4, -0.24999669194221496582 ;  /* 0xbe7fff2205047423 */ /* 0x000fc80000000004 */
[----:B------:R-:W-:Y:S01]  /*117e0*/  FFMA R4, R5, R4, 0.33333182334899902344 ;  /* 0x3eaaaa7805047423 */ /* 0x000fe20000000004 */
[----:B------:R-:W-:Y:S01]  /*117f0*/  IMAD R0, R3, R0, R57 ;  /* 0x0000000003007224 */ /* 0x000fe200078e0239 */
[----:B------:R-:W-:Y:S02]  /*11800*/  MOV R3, 0x7f800000 ;  /* 0x7f80000000037802 */ /* 0x000fe40000000f00 */
[C---:B------:R-:W-:Y:S02]  /*11810*/  FFMA R4, R5.reuse, R4, -0.5 ;  /* 0xbf00000005047423 */ /* 0x040fe40000000004 */
[----:B------:R-:W-:Y:S02]  /*11820*/  LEA R0, R0, R7, 0x8 ;  /* 0x0000000700007211 */ /* 0x000fe400078e40ff */
[----:B------:R-:W-:-:S04]  /*11830*/  FMUL R4, R5, R4 ;  /* 0x0000000405047220 */ /* 0x000fc80000400000 */
[----:B------:R-:W-:-:S04]  /*11840*/  FFMA R5, R5, R4, R5 ;  /* 0x0000000405057223 */ /* 0x000fc80000000005 */
[----:B------:R-:W-:Y:S01]  /*11850*/  FFMA R5, R6, 0.69314718246459960938, R5 ;  /* 0x3f31721806057823 */ /* 0x000fe20000000005 */
[----:B------:R-:W-:Y:S01]  /*11860*/  @P0 FFMA R5, R24, R3, +INF ;  /* 0x7f80000018050423 */ /* 0x000fe20000000003 */
[----:B------:R-:W-:-:S04]  /*11870*/  IADD3 R3, PT, PT, R0, 0x80, RZ ;  /* 0x0000008000037810 */ /* 0x000fc80007ffe0ff */
[----:B-1----:R-:W-:Y:S02]  /*11880*/  ISETP.GE.AND P0, PT, R3, UR4, PT ;  /* 0x0000000403007c0c */ /* 0x002fe4000bf06270 */
[----:B------:R-:W-:-:S05]  /*11890*/  FSEL R0, R5, -INF , P1 ;  /* 0xff80000005007808 */ /* 0x000fca0000800000 */
[----:B---3--:R-:W-:-:S06]  /*118a0*/  FFMA R25, R25, UR5, R0 ;  /* 0x0000000519197c23 */ /* 0x008fcc0008000000 */
        /* <DEDUP_REMOVED lines=36> */
.L_x_255:
[----:B------:R-:W-:Y:S05]  /*11af0*/  BSYNC.RECONVERGENT B0 ;  /* 0x0000000000007941 */ /* 0x000fea0003800200 */
.L_x_254:
[----:B------:R-:W-:Y:S01]  /*11b00*/  UISETP.NE.AND UP0, UPT, UR37, URZ, UPT ;  /* 0x000000ff2500728c */ /* 0x000fe2000bf05270 */
[----:B------:R-:W-:-:S08]  /*11b10*/  NOP ;  /* 0x0000000000007918 */ /* 0x000fd00000000000 */
[----:B------:R-:W-:Y:S05]  /*11b20*/  BRA.U UP0, `(.L_x_256) ;  /* 0x0000000100087547 */ /* 0x000fea000b800000 */
[----:B------:R-:W-:Y:S05]  /*11b30*/  BPT.TRAP 0x1 ;  /* 0x000000040000795c */ /* 0x000fea0000300000 */
[----:B------:R-:W-:Y:S05]  /*11b40*/  BPT.TRAP 0x1 ;  /* 0x000000040000795c */ /* 0x000fea0000300000 */
.L_x_256:
[----:B------:R-:W-:Y:S01]  /*11b50*/  IADD3 R3, PT, PT, R59, 0x380a8, RZ ;  /* 0x000380a83b037810 */ /* 0x000fe20007ffe0ff */
[----:B------:R-:W-:-:S03]  /*11b60*/  UISETP.NE.AND UP0, UPT, UR37, URZ, UPT ;  /* 0x000000ff2500728c */ /* 0x000fc6000bf05270 */
[----:B------:R-:W-:-:S04]  /*11b70*/  PRMT R3, R60, 0x654, R3 ;  /* 0x000006543c037816 */ /* 0x000fc80000000003 */
[----:B--2---:R2:W-:Y:S02]  /*11b80*/  SYNCS.ARRIVE.TRANS64.RED.A1T0 RZ, [R3+URZ], RZ ;  /* 0x000000ff03ff79a7 */ /* 0x0045e400081004ff */
[----:B------:R-:W-:Y:S05]  /*11b90*/  BRA.U UP0, `(.L_x_257) ;  /* 0x0000000100047547 */ /* 0x000fea000b800000 */
[----:B------:R-:W-:Y:S05]  /*11ba0*/  BPT.TRAP 0x1 ;  /* 0x000000040000795c */ /* 0x000fea0000300000 */
.L_x_257:
[----:B------:R1:W-:Y:S01]  /*11bb0*/  SYNCS.ARRIVE.TRANS64.A1T0 RZ, [R59+URZ+0x380b8], RZ ;  /* 0x0380b8ff3bff79a7 */ /* 0x0003e200081000ff */
[----:B------:R-:W-:Y:S01]  /*11bc0*/  LOP3.LUT R56, R56, 0x1, RZ, 0x3c, !PT ;  /* 0x0000000138387812 */ /* 0x000fe200078e3cff */
[----:B------:R-:W-:Y:S01]  /*11bd0*/  ULOP3.LUT UR36, UR36, 0x1, URZ, 0x3c, !UPT ;  /* 0x0000000124247892 */ /* 0x000fe2000f8e3cff */
[----:B------:R-:W-:-:S11]  /*11be0*/  IADD3 R62, PT, PT, R61, 0x2, RZ ;  /* 0x000000023d3e7810 */ /* 0x000fd60007ffe0ff */
.L_x_92:
[----:B------:R-:W-:Y:S05]  /*11bf0*/  BSYNC B7 ;  /* 0x0000000000077941 */ /* 0x000fea0003800000 */
.L_x_91:
[----:B------:R-:W5:Y:S01]  /*11c00*/  LDCU UR4, c[0x0][0x370] ;  /* 0x00006e00ff0477ac */ /* 0x000f620008000800 */
[----:B------:R-:W2:Y:S01]  /*11c10*/  LDCU UR5, c[0x0][0x900] ;  /* 0x00012000ff0577ac */ /* 0x000ea20008000800 */
[----:B-----5:R-:W-:-:S04]  /*11c20*/  IADD3 R57, PT, PT, R57, UR4, RZ ;  /* 0x0000000439397c10 */ /* 0x020fc8000fffe0ff */
[----:B--2---:R-:W-:-:S13]  /*11c30*/  ISETP.GE.AND P0, PT, R57, UR5, PT ;  /* 0x0000000539007c0c */ /* 0x004fda000bf06270 */
[----:B------:R-:W-:Y:S05]  /*11c40*/  @!P0 BRA `(.L_x_258) ;  /* 0xffffff3400988947 */ /* 0x000fea000383ffff */
[----:B------:R-:W-:Y:S05]  /*11c50*/  BSYNC B8 ;  /* 0x0000000000087941 */ /* 0x000fea0003800000 */
.L_x_90:
[----:B------:R-:W-:Y:S05]  /*11c60*/  EXIT ;  /* 0x000000000000794d */ /* 0x000fea0003800000 */
.L_x_27:
[----:B------:R-:W-:-:S08]  /*11c70*/  NOP ;  /* 0x0000000000007918 */ /* 0x000fd00000000000 */
[----:B------:R-:W1:Y:S02]  /*11c80*/  USETMAXREG.TRY_ALLOC.CTAPOOL UP0, 0xc0 ;  /* 0x000000c0000079c8 */ /* 0x000e640008000600 */
[----:B-1----:R-:W-:Y:S05]  /*11c90*/  BRA.U !UP0, `(.L_x_27) ;  /* 0xfffffffd08f47547 */ /* 0x002fea000b83ffff */
[----:B------:R-:W1:Y:S01]  /*11ca0*/  LDC R0, c[0x0][0x900] ;  /* 0x00024000ff007b82 */ /* 0x000e620000000800 */
[----:B------:R-:W-:-:S13]  /*11cb0*/  R2UR UR4, R2 ;  /* 0x00000000020472ca */ /* 0x000fda00000e0000 */
[----:B-1----:R-:W-:-:S13]  /*11cc0*/  ISETP.LE.AND P0, PT, R0, UR4, PT ;  /* 0x0000000400007c0c */ /* 0x002fda000bf03270 */
[----:B------:R-:W-:Y:S05]  /*11cd0*/  @P0 EXIT ;  /* 0x000000000000094d */ /* 0x000fea0003800000 */
[----:B------:R-:W1:Y:S01]  /*11ce0*/  S2UR UR4, SR_CgaCtaId ;  /* 0x00000000000479c3 */ /* 0x000e620000008800 */
[----:B------:R-:W-:Y:S02]  /*11cf0*/  UISETP.NE.AND UP0, UPT, UR40, URZ, UPT ;  /* 0x000000ff2800728c */ /* 0x000fe4000bf05270 */
[----:B------:R-:W-:Y:S01]  /*11d00*/  USHF.L.U32 UR49, UR11, 0x3, URZ ;  /* 0x000000030b317899 */ /* 0x000fe200080006ff */
[----:B------:R-:W-:Y:S01]  /*11d10*/  UMOV UR50, 0x400 ;  /* 0x0000040000327882 */ /* 0x000fe20000000000 */
[----:B------:R-:W-:Y:S02]  /*11d20*/  USEL UR47, UR10, UR5, UP0 ;  /* 0x000000050a2f7287 */ /* 0x000fe40008000000 */
[----:B------:R-:W-:Y:S02]  /*11d30*/  USEL UR48, UR13, UR12, UP0 ;  /* 0x0000000c0d307287 */ /* 0x000fe40008000000 */
[----:B------:R-:W-:Y:S01]  /*11d40*/  ULOP3.LUT UR47, UR47, 0x1, URZ, 0xc0, !UPT ;  /* 0x000000012f2f7892 */ /* 0x000fe2000f8ec0ff */
[----:B------:R-:W-:Y:S01]  /*11d50*/  UMOV UR43, URZ ;  /* 0x000000ff002b7c82 */ /* 0x000fe20008000000 */
[----:B------:R-:W-:Y:S01]  /*11d60*/  UMOV UR46, 0x1 ;  /* 0x00000001002e7882 */ /* 0x000fe20000000000 */
[----:B------:R-:W-:Y:S01]  /*11d70*/  UMOV UR45, 0x1 ;  /* 0x00000001002d7882 */ /* 0x000fe20000000000 */
[----:B------:R-:W-:Y:S01]  /*11d80*/  UMOV UR42, URZ ;  /* 0x000000ff002a7c82 */ /* 0x000fe20008000000 */
[----:B-1----:R-:W-:-:S02]  /*11d90*/  ULEA UR50, UR4, UR50, 0x18 ;  /* 0x0000003204327291 */ /* 0x002fc4000f8ec0ff */
[----:B------:R-:W-:Y:S02]  /*11da0*/  ULOP3.LUT UR4, UR49, 0x8, URZ, 0x3c, !UPT ;  /* 0x0000000831047892 */ /* 0x000fe4000f8e3cff */
[----:B------:R-:W-:Y:S02]  /*11db0*/  UIADD3 UR49, UPT, UPT, UR49, 0x380d0, UR50 ;  /* 0x000380d031317890 */ /* 0x000fe4000fffe032 */
[----:B------:R-:W-:-:S12]  /*11dc0*/  UIADD3 UR50, UPT, UPT, UR4, 0x380d0, UR50 ;  /* 0x000380d004327890 */ /* 0x000fd8000fffe032 */
.L_x_308:
[----:B-1----:R-:W1:Y:S01]  /*11dd0*/  LDCU.64 UR8, c[0x0][0x908] ;  /* 0x00012100ff0877ac */ /* 0x002e620008000a00 */
[----:B------:R-:W-:Y:S01]  /*11de0*/  R2UR UR11, R2 ;  /* 0x00000000020b72ca */ /* 0x000fe200000e0000 */
[----:B--2---:R-:W2:Y:S01]  /*11df0*/  LDCU UR10, c[0x0][0x904] ;  /* 0x00012080ff0a77ac */ /* 0x004ea20008000800 */
[----:B---3--:R-:W3:Y:S11]  /*11e00*/  LDCU.64 UR4, c[0x0][0x380] ;  /* 0x00007000ff0477ac */ /* 0x008ef60008000a00 */
[----:B-1----:R-:W-:-:S02]  /*11e10*/  UIMAD.WIDE.U32 UR6, UR11, UR8, URZ ;  /* 0x000000080b0672a5 */ /* 0x002fc4000f8e00ff */
[----:B--2---:R-:W-:-:S05]  /*11e20*/  UISETP.NE.AND UP0, UPT, UR10, 0x1, UPT ;  /* 0x000000010a00788c */ /* 0x004fca000bf05270 */
[----:B------:R-:W-:Y:S02]  /*11e30*/  UMOV UR6, UR7 ;  /* 0x0000000700067c82 */ /* 0x000fe40008000000 */
[----:B------:R-:W-:-:S04]  /*11e40*/  USHF.R.U32.HI UR6, URZ, UR9, UR6 ;  /* 0x00000009ff067299 */ /* 0x000fc80008011606 */
[----:B------:R-:W-:Y:S02]  /*11e50*/  USEL UR6, UR11, UR6, !UP0 ;  /* 0x000000060b067287 */ /* 0x000fe4000c000000 */
[----:B---3--:R-:W-:Y:S02]  /*11e60*/  UISETP.NE.AND UP0, UPT, UR5, URZ, UPT ;  /* 0x000000ff0500728c */ /* 0x008fe4000bf05270 */
[----:B------:R-:W-:-:S04]  /*11e70*/  UIADD3 UR6, UPT, UPT, -UR6, URZ, URZ ;  /* 0x000000ff06067290 */ /* 0x000fc8000fffe1ff */
[----:B------:R-:W-:-:S04]  /*11e80*/  UIMAD UR6, UR10, UR6, UR11 ;  /* 0x000000060a0672a4 */ /* 0x000fc8000f8e020b */
[----:B------:R-:W-:-:S04]  /*11e90*/  USHF.L.U32 UR6, UR6, 0x8, URZ ;  /* 0x0000000806067899 */ /* 0x000fc800080006ff */
[----:B------:R-:W-:-:S09]  /*11ea0*/  UISETP.GE.OR UP0, UPT, UR6, UR4, !UP0 ;  /* 0x000000040600728c */ /* 0x000fd2000c706670 */
[----:B------:R-:W-:Y:S05]  /*11eb0*/  BRA.U UP0, `(.L_x_259) ;  /* 0x000000a500bc7547 */ /* 0x000fea000b800000 */
[----:B------:R-:W-:Y:S02]  /*11ec0*/  UIADD3 UR6, UPT, UPT, UR5, 0x7f, URZ ;  /* 0x0000007f05067890 */ /* 0x000fe4000fffe0ff */
[----:B------:R-:W-:Y:S02]  /*11ed0*/  ULOP3.LUT UP0, URZ, UR5, 0x7f, URZ, 0xc0, !UPT ;  /* 0x0000007f05ff7892 */ /* 0x000fe4000f80c0ff */
[----:B------:R-:W-:-:S04]  /*11ee0*/  USHF.R.S32.HI UR4, URZ, 0x1f, UR6 ;  /* 0x0000001fff047899 */ /* 0x000fc80008011406 */
[----:B------:R-:W-:-:S05]  /*11ef0*/  ULEA.HI UR4, UR4, UR6, URZ, 0x7 ;  /* 0x0000000604047291 */ /* 0x000fca000f8f38ff */
[----:B------:R-:W-:Y:S02]  /*11f00*/  @UP0 ULEA.HI.SX32 UR5, UR4, 0xffffffff, 0x19 ;  /* 0xffffffff04050891 */ /* 0x000fe4000f8fcaff */
[----:B------:R-:W-:Y:S02]  /*11f10*/  @!UP0 USHF.R.S32.HI UR5, URZ, 0x7, UR4 ;  /* 0x00000007ff058899 */ /* 0x000fe40008011404 */
[----:B------:R-:W-:-:S09]  /*11f20*/  UISETP.NE.AND UP0, UPT, UR47, URZ, UPT ;  /* 0x000000ff2f00728c */ /* 0x000fd2000bf05270 */
[----:B------:R-:W-:Y:S05]  /*11f30*/  BRA.U UP0, `(.L_x_260) ;  /* 0x0000000100047547 */ /* 0x000fea000b800000 */
[----:B------:R-:W-:Y:S05]  /*11f40*/  BPT.TRAP 0x1 ;  /* 0x000000040000795c */ /* 0x000fea0000300000 */
.L_x_260:
[----:B------:R-:W1:Y:S01]  /*11f50*/  S2UR UR6, SR_CgaCtaId ;  /* 0x00000000000679c3 */ /* 0x000e620000008800 */
[----:B------:R-:W-:Y:S01]  /*11f60*/  UISETP.NE.AND UP0, UPT, UR40, URZ, UPT ;  /* 0x000000ff2800728c */ /* 0x000fe2000bf05270 */
[----:B------:R-:W-:-:S03]  /*11f70*/  UMOV UR4, 0x400 ;  /* 0x0000040000047882 */ /* 0x000fc60000000000 */
[----:B------:R-:W-:-:S06]  /*11f80*/  USEL UR7, UR45, UR46, UP0 ;  /* 0x0000002e2d077287 */ /* 0x000fcc0008000000 */
[----:B------:R-:W-:-:S04]  /*11f90*/  MOV R3, UR7 ;  /* 0x0000000700037c02 */ /* 0x000fc80008000f00 */
[----:B------:R-:W-:Y:S01]  /*11fa0*/  SHF.L.U32 R3, R3, 0x1f, RZ ;  /* 0x0000001f03037819 */ /* 0x000fe200000006ff */
[----:B-1----:R-:W-:-:S04]  /*11fb0*/  ULEA UR6, UR6, UR4, 0x18 ;  /* 0x0000000406067291 */ /* 0x002fc8000f8ec0ff */
[----:B------:R-:W-:Y:S02]  /*11fc0*/  UIADD3 UR4, UPT, UPT, UR6, 0x38088, URZ ;  /* 0x0003808806047890 */ /* 0x000fe4000fffe0ff */
[----:B------:R-:W-:-:S09]  /*11fd0*/  @UP0 UIADD3 UR4, UPT, UPT, UR6, 0x38078, URZ ;  /* 0x0003807806040890 */ /* 0x000fd2000fffe0ff */
[----:B------:R-:W1:Y:S02]  /*11fe0*/  SYNCS.PHASECHK.TRANS64.TRYWAIT P0, [UR4], R3 ;  /* 0x00000003ff0075a7 */ /* 0x000e640008001104 */
[----:B-1----:R-:W-:Y:S05]  /*11ff0*/  @!P0 BRA `(.L_x_261) ;  /* 0x0000010800d08947 */ /* 0x002fea0003800000 */
.L_x_469:
[----:B------:R-:W-:Y:S01]  /*12000*/  UISETP.GE.AND UP0, UPT, UR5, 0x1, UPT ;  /* 0x000000010500788c */ /* 0x000fe2000bf06270 */
[----:B------:R-:W-:Y:S01]  /*12010*/  HFMA2 R16, -RZ, RZ, 0, 0 ;  /* 0x00000000ff107431 */ /* 0x000fe200000001ff */
[----:B------:R-:W-:Y:S01]  /*12020*/  MOV R17, 0xff800000 ;  /* 0xff80000000117802 */ /* 0x000fe20000000f00 */
[----:B------:R-:W-:-:S06]  /*12030*/  UMOV UR37, URZ ;  /* 0x000000ff00257c82 */ /* 0x000fcc0008000000 */
[----:B------:R-:W-:Y:S05]  /*12040*/  BRA.U !UP0, `(.L_x_262) ;  /* 0x0000004508707547 */ /* 0x000fea000b800000 */
[----:B------:R-:W-:Y:S01]  /*12050*/  MOV R16, RZ ;  /* 0x000000ff00107202 */ /* 0x000fe20000000f00 */
[----:B------:R-:W2:Y:S01]  /*12060*/  LDCU UR36, c[0x0][0x704] ;  /* 0x0000e080ff2477ac */ /* 0x000ea20008000800 */
[----:B------:R-:W-:Y:S01]  /*12070*/  MOV R156, 0xff800000 ;  /* 0xff800000009c7802 */ /* 0x000fe20000000f00 */
[----:B------:R-:W3:Y:S01]  /*12080*/  LDCU UR51, c[0x0][0x384] ;  /* 0x00007080ff3377ac */ /* 0x000ee20008000800 */
[----:B------:R-:W-:Y:S02]  /*12090*/  USHF.L.U32 UR37, UR5, 0x7, URZ ;  /* 0x0000000705257899 */ /* 0x000fe400080006ff */
[----:B------:R-:W-:-:S12]  /*120a0*/  UIADD3 UR41, UPT, UPT, UR5, -0x1, URZ ;  /* 0xffffffff05297890 */ /* 0x000fd8000fffe0ff */
.L_x_283:
[----:B------:R-:W4:Y:S01]  /*120b0*/  S2R R56, SR_TID.X ;  /* 0x0000000000387919 */ /* 0x000f220000002100 */
[----:B------:R-:W-:Y:S01]  /*120c0*/  UISETP.NE.AND UP0, UPT, UR40, URZ, UPT ;  /* 0x000000ff2800728c */ /* 0x000fe2000bf05270 */
[----:B------:R-:W-:-:S03]  /*120d0*/  UMOV UR4, 0x20 ;  /* 0x0000002000047882 */ /* 0x000fc60000000000 */
[----:B------:R-:W-:Y:S02]  /*120e0*/  USEL UR4, UR4, 0xa0, UP0 ;  /* 0x000000a004047887 */ /* 0x000fe40008000000 */
[----:B------:R-:W-:Y:S02]  /*120f0*/  USEL UR5, UR42, UR43, UP0 ;  /* 0x0000002b2a057287 */ /* 0x000fe40008000000 */
[----:B------:R-:W-:Y:S01]  /*12100*/  UISETP.GT.U32.AND UP0, UPT, UR48, 0x1, UPT ;  /* 0x000000013000788c */ /* 0x000fe2000bf04070 */
[----:B----4-:R-:W-:-:S05]  /*12110*/  IMAD.U32 R18, R56, 0x10000, RZ ;  /* 0x0001000038127824 */ /* 0x010fca00078e00ff */
[----:B------:R-:W-:-:S05]  /*12120*/  LOP3.LUT R18, R18, 0x600000, RZ, 0xc0, !PT ;  /* 0x0060000012127812 */ /* 0x000fca00078ec0ff */
[----:B-1----:R-:W-:-:S06]  /*12130*/  VIADD R0, R18, UR4 ;  /* 0x0000000412007c36 */ /* 0x002fcc0008000000 */
[----:B------:R-:W1:Y:S02]  /*12140*/  SHFL.IDX PT, R0, R0, RZ, 0x1f ;  /* 0x00001fff00007589 */ /* 0x000e6400000e0000 */
[----:B-1----:R-:W-:Y:S01]  /*12150*/  R2UR UR38, R0 ;  /* 0x00000000002672ca */ /* 0x002fe200000e0000 */
[----:B--2---:R-:W-:-:S14]  /*12160*/  BRA.U UP0, `(.L_x_263) ;  /* 0x0000000100047547 */ /* 0x004fdc000b800000 */
[----:B--23--:R-:W-:Y:S05]  /*12170*/  BPT.TRAP 0x1 ;  /* 0x000000040000795c */ /* 0x00cfea0000300000 */
.L_x_263:
[----:B------:R-:W1:Y:S01]  /*12180*/  S2UR UR39, SR_CgaCtaId ;  /* 0x00000000002779c3 */ /* 0x000e620000008800 */
[----:B------:R-:W-:Y:S01]  /*12190*/  UISETP.NE.AND UP0, UPT, UR40, URZ, UPT ;  /* 0x000000ff2800728c */ /* 0x000fe2000bf05270 */
[----:B------:R-:W-:Y:S01]  /*121a0*/  IMAD.U32 R3, RZ, RZ, UR5 ;  /* 0x00000005ff037e24 */ /* 0x000fe2000f8e00ff */
[----:B------:R-:W-:Y:S01]  /*121b0*/  UMOV UR4, 0x400 ;  /* 0x0000040000047882 */ /* 0x000fe20000000000 */
[----:B------:R-:W-:Y:S01]  /*121c0*/  SHF.R.U32.HI R56, RZ, 0x5, R56 ;  /* 0x00000005ff387819 */ /* 0x000fe20000011638 */
[----:B------:R-:W-:Y:S01]  /*121d0*/  USEL UR5, URZ, 0x80, UP0 ;  /* 0x00000080ff057887 */ /* 0x000fe20008000000 */
[----:B------:R-:W-:Y:S02]  /*121e0*/  SHF.R.U32.HI R22, RZ, 0x15, R18 ;  /* 0x00000015ff167819 */ /* 0x000fe40000011612 */
[----:B------:R-:W-:Y:S02]  /*121f0*/  SHF.L.U32 R3, R3, 0x1f, RZ ;  /* 0x0000001f03037819 */ /* 0x000fe400000006ff */
[----:B------:R-:W-:-:S02]  /*12200*/  LOP3.LUT R19, R56, 0x3, RZ, 0xc0, !PT ;  /* 0x0000000338137812 */ /* 0x000fc400078ec0ff */
[----:B------:R-:W-:Y:S02]  /*12210*/  LOP3.LUT R18, R18, UR5, RZ, 0xfc, !PT ;  /* 0x0000000512127c12 */ /* 0x000fe4000f8efcff */
[----:B------:R-:W-:Y:S01]  /*12220*/  ISETP.NE.AND P0, PT, R19, R22, PT ;  /* 0x000000161300720c */ /* 0x000fe20003f05270 */
[----:B-1----:R-:W-:-:S04]  /*12230*/  ULEA UR39, UR39, UR4, 0x18 ;  /* 0x0000000427277291 */ /* 0x002fc8000f8ec0ff */
[----:B------:R-:W-:Y:S02]  /*12240*/  UIADD3 UR4, UPT, UPT, UR39, 0x38060, URZ ;  /* 0x0003806027047890 */ /* 0x000fe4000fffe0ff */
[----:B------:R-:W-:-:S09]  /*12250*/  @UP0 UIADD3 UR4, UPT, UPT, UR39, 0x38050, URZ ;  /* 0x0003805027040890 */ /* 0x000fd2000fffe0ff */
[----:B------:R-:W1:Y:S02]  /*12260*/  SYNCS.PHASECHK.TRANS64.TRYWAIT P1, [UR4], R3 ;  /* 0x00000003ff0075a7 */ /* 0x000e640008021104 */
[----:B-1----:R-:W-:Y:S05]  /*12270*/  @!P1 BRA `(.L_x_264) ;  /* 0x0000010800489947 */ /* 0x002fea0003800000 */
.L_x_471:
[----:B------:R-:W-:Y:S05]  /*12280*/  @!P0 BRA `(.L_x_265) ;  /* 0x0000000000408947 */ /* 0x000fea0003800000 */
[----:B------:R-:W-:Y:S01]  /*12290*/  MOV R14, 0x8 ;  /* 0x00000008000e7802 */ /* 0x000fe20000000f00 */
[----:B------:R-:W4:Y:S01]  /*122a0*/  LDCU.64 UR6, c[0x4][0xb0] ;  /* 0x01001600ff0677ac */ /* 0x000f220008000a00 */
[----:B------:R-:W-:Y:S02]  /*122b0*/  HFMA2 R12, -RZ, RZ, 0, 5.9604644775390625e-08 ;  /* 0x00000001ff0c7431 */ /* 0x000fe400000001ff */
[----:B------:R-:W-:Y:S01]  /*122c0*/  IMAD.MOV.U32 R8, RZ, RZ, 0x192 ;  /* 0x00000192ff087424 */ /* 0x000fe200078e00ff */
[----:B------:R-:W5:Y:S01]  /*122d0*/  LDCU.64 UR4, c[0x4][0xb8] ;  /* 0x01001700ff0477ac */ /* 0x000f620008000a00 */
[----:B------:R-:W1:Y:S01]  /*122e0*/  LDC.64 R14, c[0x4][R14] ;  /* 0x010000000e0e7b82 */ /* 0x000e620000000a00 */
[----:B------:R-:W-:Y:S01]  /*122f0*/  IMAD.MOV.U32 R13, RZ, RZ, RZ ;  /* 0x000000ffff0d7224 */ /* 0x000fe200078e00ff */
[----:B------:R-:W2:Y:S01]  /*12300*/  LDCU.64 UR8, c[0x4][0x10] ;  /* 0x01000200ff0877ac */ /* 0x000ea20008000a00 */
[----:B----4-:R-:W-:Y:S01]  /*12310*/  IMAD.U32 R4, RZ, RZ, UR6 ;  /* 0x00000006ff047e24 */ /* 0x010fe2000f8e00ff */
[----:B------:R-:W-:Y:S01]  /*12320*/  MOV R5, UR7 ;  /* 0x0000000700057c02 */ /* 0x000fe20008000f00 */
[----:B-----5:R-:W-:Y:S01]  /*12330*/  IMAD.U32 R6, RZ, RZ, UR4 ;  /* 0x00000004ff067e24 */ /* 0x020fe2000f8e00ff */
[----:B------:R-:W-:Y:S01]  /*12340*/  MOV R7, UR5 ;  /* 0x0000000500077c02 */ /* 0x000fe20008000f00 */
[----:B--2---:R-:W-:Y:S01]  /*12350*/  IMAD.U32 R10, RZ, RZ, UR8 ;  /* 0x00000008ff0a7e24 */ /* 0x004fe2000f8e00ff */
[----:B------:R-:W-:-:S02]  /*12360*/  MOV R11, UR9 ;  /* 0x00000009000b7c02 */ /* 0x000fc40008000f00 */
[----:B------:R-:W-:-:S07]  /*12370*/  LEPC R20, `(.L_x_265) ;  /* 0x000000001014794e */ /* 0x000fce0000000000 */
[----:B-1-3--:R-:W-:Y:S05]  /*12380*/  CALL.ABS.NOINC R14 ;  /* 0x000000000e007343 */ /* 0x00afea0003c00000 */
.L_x_265:
[C---:B-1----:R-:W-:Y:S01]  /*12390*/  VIADD R0, R18.reuse, 0x20 ;  /* 0x0000002012007836 */ /* 0x042fe20000000000 */
[----:B------:R-:W-:Y:S05]  /*123a0*/  WARPSYNC.ALL ;  /* 0x0000000000007948 */ /* 0x000fea0003800000 */
[----:B------:R-:W-:Y:S02]  /*123b0*/  SHF.R.U32.HI R0, RZ, 0x15, R0 ;  /* 0x00000015ff007819 */ /* 0x000fe40000011600 */
[----:B------:R-:W-:Y:S02]  /*123c0*/  R2UR UR4, R18 ;  /* 0x00000000120472ca */ /* 0x000fe400000e0000 */
[----:B------:R-:W-:-:S11]  /*123d0*/  ISETP.NE.AND P0, PT, R19, R0, PT ;  /* 0x000000001300720c */ /* 0x000fd60003f05270 */
[----:B------:R-:W1:Y:S02]  /*123e0*/  LDTM.x32 R124, tmem[UR4] ;  /* 0x00000004007c79ee */ /* 0x000e6400082c0000 */
[----:B-1----:R-:W-:Y:S05]  /*123f0*/  @!P0 BRA `(.L_x_266) ;  /* 0x0000000000408947 */ /* 0x002fea0003800000 */
[----:B------:R-:W-:Y:S01]  /*12400*/  MOV R14, 0x8 ;  /* 0x00000008000e7802 */ /* 0x000fe20000000f00 */
[----:B------:R-:W1:Y:S01]  /*12410*/  LDCU.64 UR8, c[0x4][0xb0] ;  /* 0x01001600ff0877ac */ /* 0x000e620008000a00 */
[----:B------:R-:W-:Y:S02]  /*12420*/  HFMA2 R12, -RZ, RZ, 0, 5.9604644775390625e-08 ;  /* 0x00000001ff0c7431 */ /* 0x000fe400000001ff */
[----:B------:R-:W-:Y:S01]  /*12430*/  IMAD.MOV.U32 R8, RZ, RZ, 0x192 ;  /* 0x00000192ff087424 */ /* 0x000fe200078e00ff */
[----:B------:R-:W4:Y:S01]  /*12440*/  LDCU.64 UR6, c[0x4][0xb8] ;  /* 0x01001700ff0677ac */ /* 0x000f220008000a00 */
[----:B------:R-:W2:Y:S01]  /*12450*/  LDC.64 R14, c[0x4][R14] ;  /* 0x010000000e0e7b82 */ /* 0x000ea20000000a00 */
[----:B------:R-:W-:Y:S01]  /*12460*/  IMAD.MOV.U32 R13, RZ, RZ, RZ ;  /* 0x000000ffff0d7224 */ /* 0x000fe200078e00ff */
[----:B------:R-:W5:Y:S01]  /*12470*/  LDCU.64 UR4, c[0x4][0x10] ;  /* 0x01000200ff0477ac */ /* 0x000f620008000a00 */
[----:B-1----:R-:W-:Y:S01]  /*12480*/  IMAD.U32 R4, RZ, RZ, UR8 ;  /* 0x00000008ff047e24 */ /* 0x002fe2000f8e00ff */
[----:B------:R-:W-:Y:S01]  /*12490*/  MOV R5, UR9 ;  /* 0x0000000900057c02 */ /* 0x000fe20008000f00 */
[----:B----4-:R-:W-:Y:S01]  /*124a0*/  IMAD.U32 R6, RZ, RZ, UR6 ;  /* 0x00000006ff067e24 */ /* 0x010fe2000f8e00ff */
[----:B------:R-:W-:Y:S01]  /*124b0*/  MOV R7, UR7 ;  /* 0x0000000700077c02 */ /* 0x000fe20008000f00 */
[----:B-----5:R-:W-:Y:S01]  /*124c0*/  IMAD.U32 R10, RZ, RZ, UR4 ;  /* 0x00000004ff0a7e24 */ /* 0x020fe2000f8e00ff */
[----:B------:R-:W-:-:S02]  /*124d0*/  MOV R11, UR5 ;  /* 0x00000005000b7c02 */ /* 0x000fc40008000f00 */
[----:B------:R-:W-:-:S07]  /*124e0*/  LEPC R20, `(.L_x_266) ;  /* 0x000000001014794e */ /* 0x000fce0000000000 */
[----:B--23--:R-:W-:Y:S05]  /*124f0*/  CALL.ABS.NOINC R14 ;  /* 0x000000000e007343 */ /* 0x00cfea0003c00000 */
.L_x_266:
[C---:B------:R-:W-:Y:S01]  /*12500*/  VIADD R0, R18.reuse, 0x40 ;  /* 0x0000004012007836 */ /* 0x040fe20000000000 */
[----:B------:R-:W-:Y:S05]  /*12510*/  WARPSYNC.ALL ;  /* 0x0000000000007948 */ /* 0x000fea0003800000 */
[----:B------:R-:W-:Y:S02]  /*12520*/  SHF.R.U32.HI R0, RZ, 0x15, R0 ;  /* 0x00000015ff007819 */ /* 0x000fe40000011600 */
[----:B------:R-:W-:Y:S02]  /*12530*/  R2UR UR4, R18 ;  /* 0x00000000120472ca */ /* 0x000fe400000e0000 */
[----:B------:R-:W-:-:S11]  /*12540*/  ISETP.NE.AND P0, PT, R19, R0, PT ;  /* 0x000000001300720c */ /* 0x000fd60003f05270 */
[----:B------:R-:W1:Y:S02]  /*12550*/  LDTM.x32 R92, tmem[UR4+0x20] ;  /* 0x00002004005c79ee */ /* 0x000e6400082c0000 */
        /* <DEDUP_REMOVED lines=17> */
.L_x_267:
        /* <DEDUP_REMOVED lines=23> */
.L_x_268:
[C---:B------:R-:W-:Y:S01]  /*127e0*/  FMNMX3 R3, R156.reuse, R124, R128, !PT ;  /* 0x0000007c9c037276 */ /* 0x040fe20007800080 */
[----:B------:R-:W-:Y:S05]  /*127f0*/  WARPSYNC.ALL ;  /* 0x0000000000007948 */ /* 0x000fea0003800000 */
[C---:B------:R-:W-:Y:S02]  /*12800*/  FMNMX3 R0, R156.reuse, R125, R129, !PT ;  /* 0x0000007d9c007276 */ /* 0x040fe40007800081 */
[----:B------:R-:W-:Y:S02]  /*12810*/  FMNMX3 R5, R156, R126, R130, !PT ;  /* 0x0000007e9c057276 */ /* 0x000fe40007800082 */
[----:B------:R-:W-:-:S02]  /*12820*/  FMNMX3 R3, R3, R132, R136, !PT ;  /* 0x0000008403037276 */ /* 0x000fc40007800088 */
[----:B------:R-:W-:Y:S02]  /*12830*/  FMNMX3 R0, R0, R133, R137, !PT ;  /* 0x0000008500007276 */ /* 0x000fe40007800089 */
[----:B------:R-:W-:Y:S02]  /*12840*/  FMNMX3 R6, R156, R127, R131, !PT ;  /* 0x0000007f9c067276 */ /* 0x000fe40007800083 */
[----:B------:R-:W-:Y:S02]  /*12850*/  FMNMX3 R5, R5, R134, R138, !PT ;  /* 0x0000008605057276 */ /* 0x000fe4000780008a */
[----:B------:R-:W-:Y:S02]  /*12860*/  FMNMX3 R3, R3, R140, R144, !PT ;  /* 0x0000008c03037276 */ /* 0x000fe40007800090 */
[----:B------:R-:W-:Y:S02]  /*12870*/  FMNMX3 R0, R0, R141, R145, !PT ;  /* 0x0000008d00007276 */ /* 0x000fe40007800091 */
[----:B------:R-:W-:-:S02]  /*12880*/  FMNMX3 R6, R6, R135, R139, !PT ;  /* 0x0000008706067276 */ /* 0x000fc4000780008b */
[----:B------:R-:W-:Y:S02]  /*12890*/  FMNMX3 R5, R5, R142, R146, !PT ;  /* 0x0000008e05057276 */ /* 0x000fe40007800092 */
[----:B------:R-:W-:Y:S02]  /*128a0*/  R2UR UR4, R18 ;  /* 0x00000000120472ca */ /* 0x000fe400000e0000 */
[----:B------:R-:W-:Y:S02]  /*128b0*/  FMNMX3 R3, R3, R148, R152, !PT ;  /* 0x0000009403037276 */ /* 0x000fe40007800098 */
[----:B------:R-:W-:Y:S02]  /*128c0*/  FMNMX3 R0, R0, R149, R153, !PT ;  /* 0x0000009500007276 */ /* 0x000fe40007800099 */
[----:B------:R-:W-:Y:S02]  /*128d0*/  FMNMX3 R6, R6, R143, R147, !PT ;  /* 0x0000008f06067276 */ /* 0x000fe40007800093 */
[----:B------:R-:W-:-:S02]  /*128e0*/  FMNMX3 R5, R5, R150, R154, !PT ;  /* 0x0000009605057276 */ /* 0x000fc4000780009a */
[----:B------:R-:W-:Y:S02]  /*128f0*/  FMNMX3 R3, R3, R92, R96, !PT ;  /* 0x0000005c03037276 */ /* 0x000fe40007800060 */
[----:B------:R-:W-:Y:S01]  /*12900*/  FMNMX3 R0, R0, R93, R97, !PT ;  /* 0x0000005d00007276 */ /* 0x000fe20007800061 */
[----:B------:R-:W1:Y:S01]  /*12910*/  LDTM.x32 R60, tmem[UR4+0x60] ;  /* 0x00006004003c79ee */ /* 0x000e6200082c0000 */
[----:B------:R-:W-:Y:S02]  /*12920*/  FMNMX3 R6, R6, R151, R155, !PT ;  /* 0x0000009706067276 */ /* 0x000fe4000780009b */
[----:B------:R-:W-:Y:S02]  /*12930*/  FMNMX3 R5, R5, R94, R98, !PT ;  /* 0x0000005e05057276 */ /* 0x000fe40007800062 */
        /* <DEDUP_REMOVED lines=28> */
[----:B-1----:R-:W-:Y:S02]  /*12b00*/  FMNMX3 R3, R3, R60, R64, !PT ;  /* 0x0000003c03037276 */ /* 0x002fe40007800040 */
        /* <DEDUP_REMOVED lines=15> */
[----:B------:R-:W-:Y:S02]  /*12c00*/  ISETP.NE.AND P0, PT, R19, R22, PT ;  /* 0x000000161300720c */ /* 0x000fe40003f05270 */
[----:B------:R-:W-:Y:S02]  /*12c10*/  FMNMX3 R17, R6, R87, R91, !PT ;  /* 0x0000005706117276 */ /* 0x000fe4000780005b */
[----:B------:R-:W-:-:S04]  /*12c20*/  FMNMX3 R0, R4, R3, R0, !PT ;  /* 0x0000000304007276 */ /* 0x000fc80007800000 */
[----:B------:R-:W-:-:S04]  /*12c30*/  FMNMX R17, R17, R0, !PT ;  /* 0x0000000011117209 */ /* 0x000fc80007800000 */
[----:B------:R-:W-:-:S04]  /*12c40*/  FSETP.NEU.AND P1, PT, R17, -INF , PT ;  /* 0xff8000001100780b */ /* 0x000fc80003f2d000 */
[----:B------:R-:W-:Y:S01]  /*12c50*/  FSEL R157, R17, RZ, P1 ;  /* 0x000000ff119d7208 */ /* 0x000fe20000800000 */
[----:B------:R-:W-:Y:S08]  /*12c60*/  @!P0 BRA `(.L_x_269) ;  /* 0x0000000000408947 */ /* 0x000ff00003800000 */
        /* <DEDUP_REMOVED lines=16> */
.L_x_269:
[----:B------:R-:W-:Y:S05]  /*12d70*/  WARPSYNC.ALL ;  /* 0x0000000000007948 */ /* 0x000fea0003800000 */
[----:B------:R-:W-:Y:S02]  /*12d80*/  R2UR UR4, R18 ;  /* 0x00000000120472ca */ /* 0x000fe400000e0000 */
[----:B------:R-:W-:-:S11]  /*12d90*/  ISETP.NE.AND P0, PT, RZ, UR47, PT ;  /* 0x0000002fff007c0c */ /* 0x000fd6000bf05270 */
[----:B------:R1:W-:Y:S02]  /*12da0*/  STTM.x2 tmem[UR4], R156 ;  /* 0x0000009c000079ed */ /* 0x0003e400080c0004 */
[----:B------:R-:W-:Y:S05]  /*12db0*/  @P0 BRA `(.L_x_270) ;  /* 0x0000000000040947 */ /* 0x000fea0003800000 */
[----:B--23--:R-:W-:Y:S05]  /*12dc0*/  BPT.TRAP 0x1 ;  /* 0x000000040000795c */ /* 0x00cfea0000300000 */
.L_x_270:
[----:B------:R-:W-:Y:S01]  /*12dd0*/  UISETP.NE.AND UP0, UPT, UR40, URZ, UPT ;  /* 0x000000ff2800728c */ /* 0x000fe2000bf05270 */
[----:B------:R-:W-:Y:S01]  /*12de0*/  MOV R3, UR44 ;  /* 0x0000002c00037c02 */ /* 0x000fe20008000f00 */
[----:B------:R-:W-:Y:S01]  /*12df0*/  UIADD3 UR4, UPT, UPT, UR39, 0x38080, URZ ;  /* 0x0003808027047890 */ /* 0x000fe2000fffe0ff */
[----:B------:R-:W-:Y:S02]  /*12e00*/  FSETP.NEU.AND P0, PT, R17, -INF , PT ;  /* 0xff8000001100780b */ /* 0x000fe40003f0d000 */
[----:B------:R-:W-:Y:S02]  /*12e10*/  SHF.L.U32 R3, R3, 0x1f, RZ ;  /* 0x0000001f03037819 */ /* 0x000fe400000006ff */
[----:B------:R-:W-:-:S04]  /*12e20*/  FSEL R0, R17, RZ, P0 ;  /* 0x000000ff11007208 */ /* 0x000fc80000000000 */
[----:B------:R-:W-:Y:S01]  /*12e30*/  @UP0 UIADD3 UR4, UPT, UPT, UR39, 0x38070, URZ ;  /* 0x0003807027040890 */ /* 0x000fe2000fffe0ff */
[----:B--2---:R-:W-:-:S04]  /*12e40*/  FMUL R0, R0, -UR36 ;  /* 0x8000002400007c20 */ /* 0x004fc80008400000 */
[--C-:B------:R-:W-:Y:S02]  /*12e50*/  FFMA2 R18, R124.F32x2.HI_LO, UR36.F32, R0.reuse.F32 ;  /* 0x000000247c127c49 */ /* 0x100fe40009200000 */
[--C-:B------:R-:W-:Y:S02]  /*12e60*/  FFMA2 R22, R126.F32x2.HI_LO, UR36.F32, R0.reuse.F32 ;  /* 0x000000247e167c49 */ /* 0x100fe40009200000 */
[----:B------:R-:W-:Y:S01]  /*12e70*/  SYNCS.ARRIVE.TRANS64.A1T0 RZ, [UR4], RZ ;  /* 0x000000ffffff79a7 */ /* 0x000fe20008100004 */
[----:B------:R-:W-:Y:S01]  /*12e80*/  FSETP.GEU.AND P4, PT, R18, -126, PT ;  /* 0xc2fc00001200780b */ /* 0x000fe20003f8e000 */
[----:B------:R-:W-:Y:S01]  /*12e90*/  USEL UR4, UR45, UR46, UP0 ;  /* 0x0000002e2d047287 */ /* 0x000fe20008000000 */
[----:B------:R-:W-:Y:S01]  /*12ea0*/  FSETP.GEU.AND P3, PT, R19, -126, PT ;  /* 0xc2fc00001300780b */ /* 0x000fe20003f6e000 */
[--C-:B------:R-:W-:Y:S01]  /*12eb0*/  FFMA2 R124, R128.F32x2.HI_LO, UR36.F32, R0.reuse.F32 ;  /* 0x00000024807c7c49 */ /* 0x100fe20009200000 */
[----:B------:R-:W-:Y:S01]  /*12ec0*/  FSETP.GEU.AND P2, PT, R22, -126, PT ;  /* 0xc2fc00001600780b */ /* 0x000fe20003f4e000 */
[----:B------:R-:W-:Y:S01]  /*12ed0*/  ULOP3.LUT UR39, UR4, 0x1, URZ, 0x3c, !UPT ;  /* 0x0000000104277892 */ /* 0x000fe2000f8e3cff */
[----:B------:R-:W-:Y:S01]  /*12ee0*/  FSETP.GEU.AND P1, PT, R23, -126, PT ;  /* 0xc2fc00001700780b */ /* 0x000fe20003f2e000 */
[----:B------:R-:W2:Y:S01]  /*12ef0*/  SYNCS.PHASECHK.TRANS64.TRYWAIT P5, [UR49], R3 ;  /* 0x00000003ff0075a7 */ /* 0x000ea200080a1131 */
[----:B------:R-:W-:Y:S01]  /*12f00*/  FSETP.GEU.AND P0, PT, R124, -126, PT ;  /* 0xc2fc00007c00780b */ /* 0x000fe20003f0e000 */
[----:B------:R-:W-:Y:S01]  /*12f10*/  FFMA2 R126, R130.F32x2.HI_LO, UR36.F32, R0.F32 ;  /* 0x00000024827e7c49 */ /* 0x000fe20009200000 */
[----:B------:R-:W-:-:S03]  /*12f20*/  FSETP.GEU.AND P6, PT, R125, -126, PT ;  /* 0xc2fc00007d00780b */ /* 0x000fc60003fce000 */
[----:B------:R-:W-:Y:S02]  /*12f30*/  @!P4 FMUL R18, R18, 0.5 ;  /* 0x3f0000001212c820 */ /* 0x000fe40000400000 */
[----:B------:R-:W-:Y:S02]  /*12f40*/  @!P3 FMUL R19, R19, 0.5 ;  /* 0x3f0000001313b820 */ /* 0x000fe40000400000 */
[----:B------:R-:W-:Y:S02]  /*12f50*/  @!P2 FMUL R22, R22, 0.5 ;  /* 0x3f0000001616a820 */ /* 0x000fe40000400000 */
[----:B------:R-:W-:Y:S01]  /*12f60*/  @!P1 FMUL R23, R23, 0.5 ;  /* 0x3f00000017179820 */ /* 0x000fe20000400000 */
[----:B------:R-:W4:Y:S08]  /*12f70*/  MUFU.EX2 R18, R18 ;  /* 0x0000001200127308 */ /* 0x000f300000000800 */
[----:B------:R-:W1:Y:S08]  /*12f80*/  MUFU.EX2 R19, R19 ;  /* 0x0000001300137308 */ /* 0x000e700000000800 */
[----:B------:R-:W1:Y:S08]  /*12f90*/  MUFU.EX2 R22, R22 ;  /* 0x0000001600167308 */ /* 0x000e700000000800 */
[----:B------:R-:W1:Y:S02]  /*12fa0*/  MUFU.EX2 R23, R23 ;  /* 0x0000001700177308 */ /* 0x000e640000000800 */
[----:B-12-4-:R-:W-:Y:S05]  /*12fb0*/  @!P5 BRA `(.L_x_271) ;  /* 0x000000fc0010d947 */ /* 0x016fea0003800000 */
.L_x_472:
[----:B------:R-:W-:Y:S01]  /*12fc0*/  @!P0 FMUL R124, R124, 0.5 ;  /* 0x3f0000007c7c8820 */ /* 0x000fe20000400000 */
[--C-:B------:R-:W-:Y:S01]  /*12fd0*/  FFMA2 R128, R132.F32x2.HI_LO, UR36.F32, R0.reuse.F32 ;  /* 0x0000002484807c49 */ /* 0x100fe20009200000 */
[----:B------:R-:W-:Y:S01]  /*12fe0*/  FSETP.GEU.AND P5, PT, R126, -126, PT ;  /* 0xc2fc00007e00780b */ /* 0x000fe20003fae000 */
[----:B------:R-:W-:Y:S01]  /*12ff0*/  @!P4 FMUL R18, R18, R18 ;  /* 0x000000121212c220 */ /* 0x000fe20000400000 */
[--C-:B------:R-:W-:Y:S01]  /*13000*/  FFMA2 R130, R134.F32x2.HI_LO, UR36.F32, R0.reuse.F32 ;  /* 0x0000002486827c49 */ /* 0x100fe20009200000 */
[----:B------:R-:W-:Y:S01]  /*13010*/  FSETP.GEU.AND P4, PT, R127, -126, PT ;  /* 0xc2fc00007f00780b */ /* 0x000fe20003f8e000 */
[----:B------:R-:W2:Y:S01]  /*13020*/  MUFU.EX2 R124, R124 ;  /* 0x0000007c007c7308 */ /* 0x000ea20000000800 */
[----:B------:R-:W-:Y:S01]  /*13030*/  @!P3 FMUL R19, R19, R19 ;  /* 0x000000131313b220 */ /* 0x000fe20000400000 */
[----:B------:R-:W-:Y:S01]  /*13040*/  FSETP.GEU.AND P3, PT, R128, -126, PT ;  /* 0xc2fc00008000780b */ /* 0x000fe20003f6e000 */
[----:B------:R-:W-:Y:S01]  /*13050*/  @!P2 FMUL R22, R22, R22 ;  /* 0x000000161616a220 */ /* 0x000fe20000400000 */
[----:B------:R-:W-:Y:S01]  /*13060*/  @!P1 FMUL R23, R23, R23 ;  /* 0x0000001717179220 */ /* 0x000fe20000400000 */
[----:B------:R-:W-:Y:S01]  /*13070*/  FSETP.GEU.AND P2, PT, R129, -126, PT ;  /* 0xc2fc00008100780b */ /* 0x000fe20003f4e000 */
[----:B------:R-:W-:Y:S01]  /*13080*/  @!P6 FMUL R125, R125, 0.5 ;  /* 0x3f0000007d7de820 */ /* 0x000fe20000400000 */
[----:B------:R-:W-:Y:S01]  /*13090*/  FSETP.GEU.AND P1, PT, R130, -126, PT ;  /* 0xc2fc00008200780b */ /* 0x000fe20003f2e000 */
[--C-:B------:R-:W-:Y:S01]  /*130a0*/  FFMA2 R132, R136.F32x2.HI_LO, UR36.F32, R0.reuse.F32 ;  /* 0x0000002488847c49 */ /* 0x100fe20009200000 */
[----:B------:R-:W-:Y:S01]  /*130b0*/  USHF.R.U32.HI UR4, URZ, 0x15, UR38 ;  /* 0x00000015ff047899 */ /* 0x000fe20008011626 */
[----:B------:R-:W-:Y:S01]  /*130c0*/  @!P5 FMUL R126, R126, 0.5 ;  /* 0x3f0000007e7ed820 */ /* 0x000fe20000400000 */
[--C-:B------:R-:W-:Y:S01]  /*130d0*/  FFMA2 R134, R138.F32x2.HI_LO, UR36.F32, R0.reuse.F32 ;  /* 0x000000248a867c49 */ /* 0x100fe20009200000 */
[----:B------:R-:W4:Y:S01]  /*130e0*/  MUFU.EX2 R125, R125 ;  /* 0x0000007d007d7308 */ /* 0x000f220000000800 */
[----:B------:R-:W-:Y:S01]  /*130f0*/  @!P4 FMUL R127, R127, 0.5 ;  /* 0x3f0000007f7fc820 */ /* 0x000fe20000400000 */
[--C-:B------:R-:W-:Y:S01]  /*13100*/  FFMA2 R136, R140.F32x2.HI_LO, UR36.F32, R0.reuse.F32 ;  /* 0x000000248c887c49 */ /* 0x100fe20009200000 */
[----:B-1----:R-:W-:Y:S01]  /*13110*/  MOV R3, UR4 ;  /* 0x0000000400037c02 */ /* 0x002fe20008000f00 */
[----:B------:R-:W-:Y:S01]  /*13120*/  @!P3 FMUL R128, R128, 0.5 ;  /* 0x3f0000008080b820 */ /* 0x000fe20000400000 */
[----:B--2---:R-:W-:Y:S01]  /*13130*/  @!P0 FMUL R124, R124, R124 ;  /* 0x0000007c7c7c8220 */ /* 0x004fe20000400000 */
[----:B------:R-:W-:Y:S01]  /*13140*/  FSETP.GEU.AND P0, PT, R131, -126, PT ;  /* 0xc2fc00008300780b */ /* 0x000fe20003f0e000 */
[----:B------:R-:W-:Y:S01]  /*13150*/  @!P2 FMUL R129, R129, 0.5 ;  /* 0x3f0000008181a820 */ /* 0x000fe20000400000 */
[----:B------:R-:W-:Y:S01]  /*13160*/  @!P1 FMUL R130, R130, 0.5 ;  /* 0x3f00000082829820 */ /* 0x000fe20000400000 */
[----:B------:R-:W1:Y:S01]  /*13170*/  MUFU.EX2 R126, R126 ;  /* 0x0000007e007e7308 */ /* 0x000e620000000800 */
[--C-:B------:R-:W-:Y:S01]  /*13180*/  FFMA2 R138, R142.F32x2.HI_LO, UR36.F32, R0.reuse.F32 ;  /* 0x000000248e8a7c49 */ /* 0x100fe20009200000 */
[----:B------:R-:W-:Y:S01]  /*13190*/  UISETP.NE.AND UP0, UPT, UR40, URZ, UPT ;  /* 0x000000ff2800728c */ /* 0x000fe2000bf05270 */
[--C-:B------:R-:W-:Y:S01]  /*131a0*/  FFMA2 R140, R144.F32x2.HI_LO, UR36.F32, R0.reuse.F32 ;  /* 0x00000024908c7c49 */ /* 0x100fe20009200000 */
[----:B------:R-:W-:Y:S01]  /*131b0*/  ULOP3.LUT UR44, UR44, 0x1, URZ, 0x3c, !UPT ;  /* 0x000000012c2c7892 */ /* 0x000fe2000f8e3cff */
[--C-:B------:R-:W-:Y:S01]  /*131c0*/  FFMA2 R142, R146.F32x2.HI_LO, UR36.F32, R0.reuse.F32 ;  /* 0x00000024928e7c49 */ /* 0x100fe20009200000 */
[----:B------:R-:W-:Y:S01]  /*131d0*/  USEL UR45, UR39, UR45, UP0 ;  /* 0x0000002d272d7287 */ /* 0x000fe20008000000 */
[--C-:B------:R-:W-:Y:S01]  /*131e0*/  FFMA2 R144, R148.F32x2.HI_LO, UR36.F32, R0.reuse.F32 ;  /* 0x0000002494907c49 */ /* 0x100fe20009200000 */
[----:B------:R-:W2:Y:S01]  /*131f0*/  MUFU.EX2 R127, R127 ;  /* 0x0000007f007f7308 */ /* 0x000ea20000000800 */
[----:B----4-:R-:W-:Y:S01]  /*13200*/  @!P6 FMUL R125, R125, R125 ;  /* 0x0000007d7d7de220 */ /* 0x010fe20000400000 */
[----:B------:R-:W-:Y:S01]  /*13210*/  @!P0 FMUL R131, R131, 0.5 ;  /* 0x3f00000083838820 */ /* 0x000fe20000400000 */
[----:B------:R-:W-:Y:S01]  /*13220*/  FSETP.GEU.AND P6, PT, R132, -126, PT ;  /* 0xc2fc00008400780b */ /* 0x000fe20003fce000 */
[--C-:B------:R-:W-:Y:S01]  /*13230*/  FFMA2 R146, R150.F32x2.HI_LO, UR36.F32, R0.reuse.F32 ;  /* 0x0000002496927c49 */ /* 0x100fe20009200000 */
[----:B------:R-:W-:Y:S01]  /*13240*/  USEL UR46, UR46, UR39, UP0 ;  /* 0x000000272e2e7287 */ /* 0x000fe20008000000 */
[--C-:B------:R-:W-:Y:S01]  /*13250*/  FFMA2 R148, R152.F32x2.HI_LO, UR36.F32, R0.reuse.F32 ;  /* 0x0000002498947c49 */ /* 0x100fe20009200000 */
[----:B------:R-:W-:Y:S01]  /*13260*/  SYNCS.ARRIVE.TRANS64.A1T0 RZ, [UR50], RZ ;  /* 0x000000ffffff79a7 */ /* 0x000fe20008100032 */
[----:B------:R-:W4:Y:S01]  /*13270*/  MUFU.EX2 R128, R128 ;  /* 0x0000008000807308 */ /* 0x000f220000000800 */
[----:B-1----:R-:W-:Y:S01]  /*13280*/  @!P5 FMUL R126, R126, R126 ;  /* 0x0000007e7e7ed220 */ /* 0x002fe20000400000 */
[----:B------:R-:W-:Y:S01]  /*13290*/  FSETP.GEU.AND P5, PT, R133, -126, PT ;  /* 0xc2fc00008500780b */ /* 0x000fe20003fae000 */
[--C-:B------:R-:W-:Y:S01]  /*132a0*/  FFMA2 R154, R154.F32x2.HI_LO, UR36.F32, R0.reuse.F32 ;  /* 0x000000249a9a7c49 */ /* 0x100fe20009200000 */
[----:B------:R-:W-:Y:S01]  /*132b0*/  F2FP.BF16.F32.PACK_AB R57, R23, R22 ;  /* 0x000000161739723e */ /* 0x000fe200000010ff */
[--C-:B------:R-:W-:Y:S01]  /*132c0*/  FFMA2 R8, R92.F32x2.HI_LO, UR36.F32, R0.reuse.F32 ;  /* 0x000000245c087c49 */ /* 0x100fe20009200000 */
[----:B------:R-:W-:Y:S01]  /*132d0*/  F2FP.BF16.F32.PACK_AB R58, R125, R124 ;  /* 0x0000007c7d3a723e */ /* 0x000fe200000010ff */
[--C-:B------:R-:W-:Y:S01]  /*132e0*/  FFMA2 R6, R94.F32x2.HI_LO, UR36.F32, R0.reuse.F32 ;  /* 0x000000245e067c49 */ /* 0x100fe20009200000 */
[----:B------:R-:W1:Y:S01]  /*132f0*/  MUFU.EX2 R129, R129 ;  /* 0x0000008100817308 */ /* 0x000e620000000800 */
[----:B--2---:R-:W-:Y:S01]  /*13300*/  @!P4 FMUL R127, R127, R127 ;  /* 0x0000007f7f7fc220 */ /* 0x004fe20000400000 */
[----:B------:R-:W-:Y:S01]  /*13310*/  FSETP.GEU.AND P4, PT, R134, -126, PT ;  /* 0xc2fc00008600780b */ /* 0x000fe20003f8e000 */
[----:B------:R-:W-:Y:S01]  /*13320*/  @!P6 FMUL R132, R132, 0.5 ;  /* 0x3f0000008484e820 */ /* 0x000fe20000400000 */
[----:B------:R-:W-:-:S02]  /*13330*/  FFMA2 R4, R96.F32x2.HI_LO, UR36.F32, R0.F32 ;  /* 0x0000002460047c49 */ /* 0x000fc40009200000 */
[--C-:B------:R-:W-:Y:S01]  /*13340*/  FFMA2 R10, R98.F32x2.HI_LO, UR36.F32, R0.reuse.F32 ;  /* 0x00000024620a7c49 */ /* 0x100fe20009200000 */
[----:B------:R-:W-:Y:S01]  /*13350*/  F2FP.BF16.F32.PACK_AB R59, R127, R126 ;  /* 0x0000007e7f3b723e */ /* 0x000fe200000010ff */
[----:B------:R-:W2:Y:S01]  /*13360*/  MUFU.EX2 R130, R130 ;  /* 0x0000008200827308 */ /* 0x000ea20000000800 */
[----:B----4-:R-:W-:Y:S01]  /*13370*/  @!P3 FMUL R128, R128, R128 ;  /* 0x000000808080b220 */ /* 0x010fe20000400000 */
[----:B------:R-:W-:Y:S01]  /*13380*/  FSETP.GEU.AND P3, PT, R135, -126, PT ;  /* 0xc2fc00008700780b */ /* 0x000fe20003f6e000 */
[----:B------:R-:W-:Y:S01]  /*13390*/  @!P5 FMUL R133, R133, 0.5 ;  /* 0x3f0000008585d820 */ /* 0x000fe20000400000 */
[--C-:B------:R-:W-:Y:S02]  /*133a0*/  FFMA2 R150, R122.F32x2.HI_LO, UR36.F32, R0.reuse.F32 ;  /* 0x000000247a967c49 */ /* 0x100fe40009200000 */
[--C-:B------:R-:W-:Y:S02]  /*133b0*/  FFMA2 R24, R24.F32x2.HI_LO, UR36.F32, R0.reuse.F32 ;  /* 0x0000002418187c49 */ /* 0x100fe40009200000 */
[----:B------:R-:W4:Y:S01]  /*133c0*/  MUFU.EX2 R131, R131 ;  /* 0x0000008300837308 */ /* 0x000f220000000800 */
[----:B-1----:R-:W-:Y:S01]  /*133d0*/  @!P2 FMUL R129, R129, R129 ;  /* 0x000000818181a220 */ /* 0x002fe20000400000 */
[----:B------:R-:W-:Y:S01]  /*133e0*/  FSETP.GEU.AND P2, PT, R136, -126, PT ;  /* 0xc2fc00008800780b */ /* 0x000fe20003f4e000 */
[----:B------:R-:W-:Y:S01]  /*133f0*/  @!P4 FMUL R134, R134, 0.5 ;  /* 0x3f0000008686c820 */ /* 0x000fe20000400000 */
[----:B------:R-:W-:-:S02]  /*13400*/  FFMA2 R26, R26.F32x2.HI_LO, UR36.F32, R0.F32 ;  /* 0x000000241a1a7c49 */ /* 0x000fc40009200000 */
[--C-:B------:R-:W-:Y:S02]  /*13410*/  FFMA2 R28, R28.F32x2.HI_LO, UR36.F32, R0.reuse.F32 ;  /* 0x000000241c1c7c49 */ /* 0x100fe40009200000 */
[----:B------:R-:W-:Y:S01]  /*13420*/  @!P3 FMUL R135, R135, 0.5 ;  /* 0x3f0000008787b820 */ /* 0x000fe20000400000 */
[----:B--2---:R-:W-:Y:S01]  /*13430*/  @!P1 FMUL R130, R130, R130 ;  /* 0x0000008282829220 */ /* 0x004fe20000400000 */
[----:B------:R-:W-:Y:S01]  /*13440*/  FSETP.GEU.AND P1, PT, R137, -126, PT ;  /* 0xc2fc00008900780b */ /* 0x000fe20003f2e000 */
[----:B------:R-:W1:Y:S01]  /*13450*/  MUFU.EX2 R132, R132 ;  /* 0x0000008400847308 */ /* 0x000e620000000800 */
[--C-:B------:R-:W-:Y:S02]  /*13460*/  FFMA2 R30, R30.F32x2.HI_LO, UR36.F32, R0.reuse.F32 ;  /* 0x000000241e1e7c49 */ /* 0x100fe40009200000 */
[--C-:B------:R-:W-:Y:S02]  /*13470*/  FFMA2 R32, R32.F32x2.HI_LO, UR36.F32, R0.reuse.F32 ;  /* 0x0000002420207c49 */ /* 0x100fe40009200000 */
[----:B------:R-:W-:Y:S01]  /*13480*/  @!P2 FMUL R136, R136, 0.5 ;  /* 0x3f0000008888a820 */ /* 0x000fe20000400000 */
[----:B----4-:R-:W-:Y:S01]  /*13490*/  @!P0 FMUL R131, R131, R131 ;  /* 0x0000008383838220 */ /* 0x010fe20000400000 */
[----:B------:R-:W-:Y:S01]  /*134a0*/  FSETP.GEU.AND P0, PT, R138, -126, PT ;  /* 0xc2fc00008a00780b */ /* 0x000fe20003f0e000 */
[----:B------:R-:W2:Y:S01]  /*134b0*/  MUFU.EX2 R133, R133 ;  /* 0x0000008500857308 */ /* 0x000ea20000000800 */
[----:B------:R-:W-:-:S02]  /*134c0*/  FFMA2 R34, R34.F32x2.HI_LO, UR36.F32, R0.F32 ;  /* 0x0000002422227c49 */ /* 0x000fc40009200000 */
[--C-:B------:R-:W-:Y:S02]  /*134d0*/  FFMA2 R36, R36.F32x2.HI_LO, UR36.F32, R0.reuse.F32 ;  /* 0x0000002424247c49 */ /* 0x100fe40009200000 */
[----:B------:R-:W-:Y:S01]  /*134e0*/  @!P1 FMUL R137, R137, 0.5 ;  /* 0x3f00000089899820 */ /* 0x000fe20000400000 */
[--C-:B------:R-:W-:Y:S02]  /*134f0*/  FFMA2 R38, R38.F32x2.HI_LO, UR36.F32, R0.reuse.F32 ;  /* 0x0000002426267c49 */ /* 0x100fe40009200000 */
[----:B------:R-:W4:Y:S01]  /*13500*/  MUFU.EX2 R134, R134 ;  /* 0x0000008600867308 */ /* 0x000f220000000800 */
[----:B-1----:R-:W-:Y:S01]  /*13510*/  @!P6 FMUL R132, R132, R132 ;  /* 0x000000848484e220 */ /* 0x002fe20000400000 */
[----:B------:R-:W-:Y:S01]  /*13520*/  FSETP.GEU.AND P6, PT, R139, -126, PT ;  /* 0xc2fc00008b00780b */ /* 0x000fe20003fce000 */
[--C-:B------:R-:W-:Y:S02]  /*13530*/  FFMA2 R40, R40.F32x2.HI_LO, UR36.F32, R0.reuse.F32 ;  /* 0x0000002428287c49 */ /* 0x100fe40009200000 */
[----:B------:R-:W-:Y:S01]  /*13540*/  @!P0 FMUL R138, R138, 0.5 ;  /* 0x3f0000008a8a8820 */ /* 0x000fe20000400000 */
[----:B------:R-:W-:-:S02]  /*13550*/  FFMA2 R42, R42.F32x2.HI_LO, UR36.F32, R0.F32 ;  /* 0x000000242a2a7c49 */ /* 0x000fc40009200000 */
[----:B------:R-:W1:Y:S01]  /*13560*/  MUFU.EX2 R135, R135 ;  /* 0x0000008700877308 */ /* 0x000e620000000800 */
[----:B--2---:R-:W-:Y:S01]  /*13570*/  @!P5 FMUL R133, R133, R133 ;  /* 0x000000858585d220 */ /* 0x004fe20000400000 */
[----:B------:R-:W-:Y:S01]  /*13580*/  FSETP.GEU.AND P5, PT, R140, -126, PT ;  /* 0xc2fc00008c00780b */ /* 0x000fe20003fae000 */
[--C-:B------:R-:W-:Y:S02]  /*13590*/  FFMA2 R44, R44.F32x2.HI_LO, UR36.F32, R0.reuse.F32 ;  /* 0x000000242c2c7c49 */ /* 0x100fe40009200000 */
[--C-:B------:R-:W-:Y:S02]  /*135a0*/  FFMA2 R46, R46.F32x2.HI_LO, UR36.F32, R0.reuse.F32 ;  /* 0x000000242e2e7c49 */ /* 0x100fe40009200000 */
[----:B------:R-:W-:Y:S01]  /*135b0*/  @!P6 FMUL R139, R139, 0.5 ;  /* 0x3f0000008b8be820 */ /* 0x000fe20000400000 */
[----:B------:R-:W2:Y:S01]  /*135c0*/  MUFU.EX2 R136, R136 ;  /* 0x0000008800887308 */ /* 0x000ea20000000800 */
[----:B----4-:R-:W-:Y:S01]  /*135d0*/  @!P4 FMUL R134, R134, R134 ;  /* 0x000000868686c220 */ /* 0x010fe20000400000 */
[----:B------:R-:W-:Y:S01]  /*135e0*/  FSETP.GEU.AND P4, PT, R141, -126, PT ;  /* 0xc2fc00008d00780b */ /* 0x000fe20003f8e000 */
[----:B------:R-:W-:-:S02]  /*135f0*/  FFMA2 R48, R48.F32x2.HI_LO, UR36.F32, R0.F32 ;  /* 0x0000002430307c49 */ /* 0x000fc40009200000 */
[--C-:B------:R-:W-:Y:S02]  /*13600*/  FFMA2 R50, R50.F32x2.HI_LO, UR36.F32, R0.reuse.F32 ;  /* 0x0000002432327c49 */ /* 0x100fe40009200000 */
[----:B------:R-:W-:Y:S01]  /*13610*/  @!P5 FMUL R140, R140, 0.5 ;  /* 0x3f0000008c8cd820 */ /* 0x000fe20000400000 */
[----:B------:R-:W4:Y:S01]  /*13620*/  MUFU.EX2 R137, R137 ;  /* 0x0000008900897308 */ /* 0x000f220000000800 */
[----:B-1----:R-:W-:Y:S01]  /*13630*/  @!P3 FMUL R135, R135, R135 ;  /* 0x000000878787b220 */ /* 0x002fe20000400000 */
[----:B------:R-:W-:Y:S01]  /*13640*/  FSETP.GEU.AND P3, PT, R142, -126, PT ;  /* 0xc2fc00008e00780b */ /* 0x000fe20003f6e000 */
[--C-:B------:R-:W-:Y:S02]  /*13650*/  FFMA2 R52, R52.F32x2.HI_LO, UR36.F32, R0.reuse.F32 ;  /* 0x0000002434347c49 */ /* 0x100fe40009200000 */
[--C-:B------:R-:W-:Y:S02]  /*13660*/  FFMA2 R54, R54.F32x2.HI_LO, UR36.F32, R0.reuse.F32 ;  /* 0x0000002436367c49 */ /* 0x100fe40009200000 */
[----:B------:R-:W-:Y:S01]  /*13670*/  @!P4 FMUL R141, R141, 0.5 ;  /* 0x3f0000008d8dc820 */ /* 0x000fe20000400000 */
[----:B------:R-:W1:Y:S01]  /*13680*/  MUFU.EX2 R138, R138 ;  /* 0x0000008a008a7308 */ /* 0x000e620000000800 */
[----:B--2---:R-:W-:Y:S01]  /*13690*/  @!P2 FMUL R136, R136, R136 ;  /* 0x000000888888a220 */ /* 0x004fe20000400000 */
[----:B------:R-:W-:Y:S01]  /*136a0*/  FSETP.GEU.AND P2, PT, R143, -126, PT ;  /* 0xc2fc00008f00780b */ /* 0x000fe20003f4e000 */
[----:B------:R-:W-:-:S02]  /*136b0*/  FFMA2 R60, R60.F32x2.HI_LO, UR36.F32, R0.F32 ;  /* 0x000000243c3c7c49 */ /* 0x000fc40009200000 */
[--C-:B------:R-:W-:Y:S02]  /*136c0*/  FFMA2 R62, R62.F32x2.HI_LO, UR36.F32, R0.reuse.F32 ;  /* 0x000000243e3e7c49 */ /* 0x100fe40009200000 */
[----:B------:R-:W-:Y:S01]  /*136d0*/  @!P3 FMUL R142, R142, 0.5 ;  /* 0x3f0000008e8eb820 */ /* 0x000fe20000400000 */
[----:B------:R-:W2:Y:S01]  /*136e0*/  MUFU.EX2 R139, R139 ;  /* 0x0000008b008b7308 */ /* 0x000ea20000000800 */
[----:B----4-:R-:W-:Y:S01]  /*136f0*/  @!P1 FMUL R137, R137, R137 ;  /* 0x0000008989899220 */ /* 0x010fe20000400000 */
[----:B------:R-:W-:Y:S01]  /*13700*/  FSETP.GEU.AND P1, PT, R144, -126, PT ;  /* 0xc2fc00009000780b */ /* 0x000fe20003f2e000 */
[--C-:B------:R-:W-:Y:S02]  /*13710*/  FFMA2 R64, R64.F32x2.HI_LO, UR36.F32, R0.reuse.F32 ;  /* 0x0000002440407c49 */ /* 0x100fe40009200000 */
[--C-:B------:R-:W-:Y:S02]  /*13720*/  FFMA2 R66, R66.F32x2.HI_LO, UR36.F32, R0.reuse.F32 ;  /* 0x0000002442427c49 */ /* 0x100fe40009200000 */
[----:B------:R-:W-:Y:S01]  /*13730*/  @!P2 FMUL R143, R143, 0.5 ;  /* 0x3f0000008f8fa820 */ /* 0x000fe20000400000 */
[----:B------:R-:W4:Y:S01]  /*13740*/  MUFU.EX2 R140, R140 ;  /* 0x0000008c008c7308 */ /* 0x000f220000000800 */
[----:B-1----:R-:W-:Y:S01]  /*13750*/  @!P0 FMUL R138, R138, R138 ;  /* 0x0000008a8a8a8220 */ /* 0x002fe20000400000 */
[----:B------:R-:W-:Y:S01]  /*13760*/  FSETP.GEU.AND P0, PT, R145, -126, PT ;  /* 0xc2fc00009100780b */ /* 0x000fe20003f0e000 */
[----:B------:R-:W-:-:S02]  /*13770*/  FFMA2 R68, R68.F32x2.HI_LO, UR36.F32, R0.F32 ;  /* 0x0000002444447c49 */ /* 0x000fc40009200000 */
[--C-:B------:R-:W-:Y:S02]  /*13780*/  FFMA2 R70, R70.F32x2.HI_LO, UR36.F32, R0.reuse.F32 ;  /* 0x0000002446467c49 */ /* 0x100fe40009200000 */
[----:B------:R-:W-:Y:S01]  /*13790*/  @!P1 FMUL R144, R144, 0.5 ;  /* 0x3f00000090909820 */ /* 0x000fe20000400000 */
        /* <DEDUP_REMOVED lines=22> */
[----:B------:R-:W-:Y:S02]  /*13900*/  FFMA2 R86, R86.F32x2.HI_LO, UR36.F32, R0.F32 ;  /* 0x0000002456567c49 */ /* 0x000fe40009200000 */
[----:B------:R-:W-:Y:S01]  /*13910*/  @!P4 FMUL R148, R148, 0.5 ;  /* 0x3f0000009494c820 */ /* 0x000fe20000400000 */
[----:B------:R-:W2:Y:S01]  /*13920*/  MUFU.EX2 R145, R145 ;  /* 0x0000009100917308 */ /* 0x000ea20000000800 */
[----:B----4-:R-:W-:Y:S01]  /*13930*/  @!P2 FMUL R143, R143, R143 ;  /* 0x0000008f8f8fa220 */ /* 0x010fe20000400000 */
[----:B------:R-:W-:-:S05]  /*13940*/  FSETP.GEU.AND P2, PT, R154, -126, PT ;  /* 0xc2fc00009a00780b */ /* 0x000fca0003f4e000 */
[----:B------:R-:W-:Y:S01]  /*13950*/  @!P3 FMUL R149, R149, 0.5 ;  /* 0x3f0000009595b820 */ /* 0x000fe20000400000 */
[----:B------:R-:W4:Y:S01]  /*13960*/  MUFU.EX2 R146, R146 ;  /* 0x0000009200927308 */ /* 0x000f220000000800 */
[----:B-1----:R-:W-:Y:S01]  /*13970*/  @!P1 FMUL R144, R144, R144 ;  /* 0x0000009090909220 */ /* 0x002fe20000400000 */
[----:B------:R-:W-:-:S05]  /*13980*/  FSETP.GEU.AND P1, PT, R155, -126, PT ;  /* 0xc2fc00009b00780b */ /* 0x000fca0003f2e000 */
[----:B------:R-:W-:Y:S01]  /*13990*/  @!P2 FMUL R154, R154, 0.5 ;  /* 0x3f0000009a9aa820 */ /* 0x000fe20000400000 */
[----:B------:R-:W1:Y:S01]  /*139a0*/  MUFU.EX2 R147, R147 ;  /* 0x0000009300937308 */ /* 0x000e620000000800 */
[----:B--2---:R-:W-:Y:S01]  /*139b0*/  @!P0 FMUL R145, R145, R145 ;  /* 0x0000009191918220 */ /* 0x004fe20000400000 */
[----:B------:R-:W-:-:S05]  /*139c0*/  FSETP.GEU.AND P0, PT, R8, -126, PT ;  /* 0xc2fc00000800780b */ /* 0x000fca0003f0e000 */
        /* <DEDUP_REMOVED lines=21> */
[----:B------:R1:W5:Y:S01]  /*13b20*/  MUFU.EX2 R95, R9 ;  /* 0x00000009005f7308 */ /* 0x0003620000000800 */
[----:B--2---:R-:W-:Y:S01]  /*13b30*/  @!P1 FMUL R93, R93, R93 ;  /* 0x0000005d5d5d9220 */ /* 0x004fe20000400000 */
[----:B------:R-:W-:-:S05]  /*13b40*/  FSETP.GEU.AND P1, PT, R10, -126, PT ;  /* 0xc2fc00000a00780b */ /* 0x000fca0003f2e000 */
[----:B------:R-:W-:Y:S01]  /*13b50*/  @!P2 FMUL R5, R5, 0.5 ;  /* 0x3f0000000505a820 */ /* 0x000fe20000400000 */
[----:B------:R-:W2:Y:S01]  /*13b60*/  MUFU.EX2 R96, R6 ;  /* 0x0000000600607308 */ /* 0x000ea20000000800 */
[----:B----4-:R-:W-:Y:S01]  /*13b70*/  @!P0 FMUL R94, R94, R94 ;  /* 0x0000005e5e5e8220 */ /* 0x010fe20000400000 */
[----:B------:R-:W-:-:S05]  /*13b80*/  FSETP.GEU.AND P0, PT, R11, -126, PT ;  /* 0xc2fc00000b00780b */ /* 0x000fca0003f0e000 */
[----:B------:R-:W-:Y:S01]  /*13b90*/  @!P1 FMUL R10, R10, 0.5 ;  /* 0x3f0000000a0a9820 */ /* 0x000fe20000400000 */
[----:B------:R4:W3:Y:S01]  /*13ba0*/  MUFU.EX2 R97, R7 ;  /* 0x0000000700617308 */ /* 0x0008e20000000800 */
[----:B-1----:R-:W-:Y:S02]  /*13bb0*/  FFMA2 R8, R100.F32x2.HI_LO, UR36.F32, R0.F32 ;  /* 0x0000002464087c49 */ /* 0x002fe40009200000 */
[----:B-----5:R-:W-:-:S03]  /*13bc0*/  @!P6 FMUL R95, R95, R95 ;  /* 0x0000005f5f5fe220 */ /* 0x020fc60000400000 */
[----:B------:R-:W-:Y:S01]  /*13bd0*/  FSETP.GEU.AND P6, PT, R8, -126, PT ;  /* 0xc2fc00000800780b */ /* 0x000fe20003fce000 */
[----:B------:R-:W-:Y:S01]  /*13be0*/  @!P0 FMUL R11, R11, 0.5 ;  /* 0x3f0000000b0b8820 */ /* 0x000fe20000400000 */
[----:B------:R-:W1:Y:S01]  /*13bf0*/  MUFU.EX2 R98, R4 ;  /* 0x0000000400627308 */ /* 0x000e620000000800 */
[----:B--2---:R-:W-:Y:S01]  /*13c00*/  @!P5 FMUL R96, R96, R96 ;  /* 0x000000606060d220 */ /* 0x004fe20000400000 */
[----:B------:R-:W-:-:S06]  /*13c10*/  FSETP.GEU.AND P5, PT, R9, -126, PT ;  /* 0xc2fc00000900780b */ /* 0x000fcc0003fae000 */
[----:B------:R2:W5:Y:S01]  /*13c20*/  MUFU.EX2 R99, R5 ;  /* 0x0000000500637308 */ /* 0x0005620000000800 */
[----:B----4-:R-:W-:Y:S02]  /*13c30*/  FFMA2 R6, R102.F32x2.HI_LO, UR36.F32, R0.F32 ;  /* 0x0000002466067c49 */ /* 0x010fe40009200000 */
[----:B---3--:R-:W-:Y:S01]  /*13c40*/  @!P4 FMUL R97, R97, R97 ;  /* 0x000000616161c220 */ /* 0x008fe20000400000 */
[----:B------:R-:W-:Y:S02]  /*13c50*/  @!P6 FMUL R8, R8, 0.5 ;  /* 0x3f0000000808e820 */ /* 0x000fe40000400000 */
[----:B------:R-:W-:Y:S01]  /*13c60*/  FSETP.GEU.AND P4, PT, R6, -126, PT ;  /* 0xc2fc00000600780b */ /* 0x000fe20003f8e000 */
[----:B------:R-:W-:Y:S01]  /*13c70*/  @!P5 FMUL R9, R9, 0.5 ;  /* 0x3f0000000909d820 */ /* 0x000fe20000400000 */
[----:B------:R-:W3:Y:S01]  /*13c80*/  MUFU.EX2 R100, R10 ;  /* 0x0000000a00647308 */ /* 0x000ee20000000800 */
[----:B-1----:R-:W-:Y:S01]  /*13c90*/  @!P3 FMUL R98, R98, R98 ;  /* 0x000000626262b220 */ /* 0x002fe20000400000 */
[----:B------:R-:W-:-:S06]  /*13ca0*/  FSETP.GEU.AND P3, PT, R7, -126, PT ;  /* 0xc2fc00000700780b */ /* 0x000fcc0003f6e000 */
[----:B------:R1:W4:Y:S01]  /*13cb0*/  MUFU.EX2 R101, R11 ;  /* 0x0000000b00657308 */ /* 0x0003220000000800 */
[----:B--2---:R-:W-:Y:S02]  /*13cc0*/  FFMA2 R4, R104.F32x2.HI_LO, UR36.F32, R0.F32 ;  /* 0x0000002468047c49 */ /* 0x004fe40009200000 */
[----:B-----5:R-:W-:Y:S01]  /*13cd0*/  @!P2 FMUL R99, R99, R99 ;  /* 0x000000636363a220 */ /* 0x020fe20000400000 */
[----:B------:R-:W-:Y:S02]  /*13ce0*/  @!P4 FMUL R6, R6, 0.5 ;  /* 0x3f0000000606c820 */ /* 0x000fe40000400000 */
[----:B------:R-:W-:Y:S01]  /*13cf0*/  FSETP.GEU.AND P2, PT, R4, -126, PT ;  /* 0xc2fc00000400780b */ /* 0x000fe20003f4e000 */
[----:B------:R-:W-:Y:S01]  /*13d00*/  @!P3 FMUL R7, R7, 0.5 ;  /* 0x3f0000000707b820 */ /* 0x000fe20000400000 */
[----:B------:R-:W2:Y:S01]  /*13d10*/  MUFU.EX2 R102, R8 ;  /* 0x0000000800667308 */ /* 0x000ea20000000800 */
[----:B---3--:R-:W-:Y:S01]  /*13d20*/  @!P1 FMUL R100, R100, R100 ;  /* 0x0000006464649220 */ /* 0x008fe20000400000 */
[----:B------:R-:W-:-:S06]  /*13d30*/  FSETP.GEU.AND P1, PT, R5, -126, PT ;  /* 0xc2fc00000500780b */ /* 0x000fcc0003f2e000 */
[----:B------:R3:W5:Y:S01]  /*13d40*/  MUFU.EX2 R103, R9 ;  /* 0x0000000900677308 */ /* 0x0007620000000800 */
[----:B-1----:R-:W-:Y:S02]  /*13d50*/  FFMA2 R10, R106.F32x2.HI_LO, UR36.F32, R0.F32 ;  /* 0x000000246a0a7c49 */ /* 0x002fe40009200000 */
[----:B----4-:R-:W-:Y:S01]  /*13d60*/  @!P0 FMUL R101, R101, R101 ;  /* 0x0000006565658220 */ /* 0x010fe20000400000 */
[----:B------:R-:W-:Y:S02]  /*13d70*/  @!P2 FMUL R4, R4, 0.5 ;  /* 0x3f0000000404a820 */ /* 0x000fe40000400000 */
[----:B------:R-:W-:Y:S01]  /*13d80*/  FSETP.GEU.AND P0, PT, R10, -126, PT ;  /* 0xc2fc00000a00780b */ /* 0x000fe20003f0e000 */
[----:B------:R-:W-:Y:S01]  /*13d90*/  @!P1 FMUL R5, R5, 0.5 ;  /* 0x3f00000005059820 */ /* 0x000fe20000400000 */
[----:B------:R-:W1:Y:S01]  /*13da0*/  MUFU.EX2 R104, R6 ;  /* 0x0000000600687308 */ /* 0x000e620000000800 */
[----:B--2---:R-:W-:Y:S01]  /*13db0*/  @!P6 FMUL R102, R102, R102 ;  /* 0x000000666666e220 */ /* 0x004fe20000400000 */
[----:B------:R-:W-:-:S06]  /*13dc0*/  FSETP.GEU.AND P6, PT, R11, -126, PT ;  /* 0xc2fc00000b00780b */ /* 0x000fcc0003fce000 */
[----:B------:R2:W4:Y:S01]  /*13dd0*/  MUFU.EX2 R105, R7 ;  /* 0x0000000700697308 */ /* 0x0005220000000800 */
[----:B---3--:R-:W-:Y:S02]  /*13de0*/  FFMA2 R8, R108.F32x2.HI_LO, UR36.F32, R0.F32 ;  /* 0x000000246c087c49 */ /* 0x008fe40009200000 */
[----:B------:R-:W-:Y:S01]  /*13df0*/  @!P0 FMUL R10, R10, 0.5 ;  /* 0x3f0000000a0a8820 */ /* 0x000fe20000400000 */
[----:B-----5:R-:W-:Y:S02]  /*13e00*/  @!P5 FMUL R103, R103, R103 ;  /* 0x000000676767d220 */ /* 0x020fe40000400000 */
[----:B------:R-:W-:Y:S01]  /*13e10*/  FSETP.GEU.AND P5, PT, R8, -126, PT ;  /* 0xc2fc00000800780b */ /* 0x000fe20003fae000 */
[----:B------:R-:W-:Y:S01]  /*13e20*/  @!P6 FMUL R11, R11, 0.5 ;  /* 0x3f0000000b0be820 */ /* 0x000fe20000400000 */
[----:B------:R-:W3:Y:S01]  /*13e30*/  MUFU.EX2 R106, R4 ;  /* 0x00000004006a7308 */ /* 0x000ee20000000800 */
[----:B-1----:R-:W-:Y:S01]  /*13e40*/  @!P4 FMUL R104, R104, R104 ;  /* 0x000000686868c220 */ /* 0x002fe20000400000 */
[----:B------:R-:W-:-:S06]  /*13e50*/  FSETP.GEU.AND P4, PT, R9, -126, PT ;  /* 0xc2fc00000900780b */ /* 0x000fcc0003f8e000 */
[----:B------:R1:W5:Y:S01]  /*13e60*/  MUFU.EX2 R107, R5 ;  /* 0x00000005006b7308 */ /* 0x0003620000000800 */
[----:B--2---:R-:W-:Y:S02]  /*13e70*/  FFMA2 R6, R110.F32x2.HI_LO, UR36.F32, R0.F32 ;  /* 0x000000246e067c49 */ /* 0x004fe40009200000 */
[----:B----4-:R-:W-:Y:S01]  /*13e80*/  @!P3 FMUL R105, R105, R105 ;  /* 0x000000696969b220 */ /* 0x010fe20000400000 */
[----:B------:R-:W-:Y:S02]  /*13e90*/  @!P5 FMUL R8, R8, 0.5 ;  /* 0x3f0000000808d820 */ /* 0x000fe40000400000 */
[----:B------:R-:W-:Y:S01]  /*13ea0*/  FSETP.GEU.AND P3, PT, R6, -126, PT ;  /* 0xc2fc00000600780b */ /* 0x000fe20003f6e000 */
[----:B------:R-:W-:Y:S01]  /*13eb0*/  @!P4 FMUL R9, R9, 0.5 ;  /* 0x3f0000000909c820 */ /* 0x000fe20000400000 */
[----:B------:R-:W2:Y:S01]  /*13ec0*/  MUFU.EX2 R108, R10 ;  /* 0x0000000a006c7308 */ /* 0x000ea20000000800 */
[----:B---3--:R-:W-:Y:S01]  /*13ed0*/  @!P2 FMUL R106, R106, R106 ;  /* 0x0000006a6a6aa220 */ /* 0x008fe20000400000 */
[----:B------:R-:W-:-:S06]  /*13ee0*/  FSETP.GEU.AND P2, PT, R7, -126, PT ;  /* 0xc2fc00000700780b */ /* 0x000fcc0003f4e000 */
[----:B------:R3:W4:Y:S01]  /*13ef0*/  MUFU.EX2 R109, R11 ;  /* 0x0000000b006d7308 */ /* 0x0007220000000800 */
[----:B-1----:R-:W-:Y:S02]  /*13f00*/  FFMA2 R4, R112.F32x2.HI_LO, UR36.F32, R0.F32 ;  /* 0x0000002470047c49 */ /* 0x002fe40009200000 */
[----:B-----5:R-:W-:Y:S01]  /*13f10*/  @!P1 FMUL R107, R107, R107 ;  /* 0x0000006b6b6b9220 */ /* 0x020fe20000400000 */
[----:B------:R-:W-:Y:S02]  /*13f20*/  @!P3 FMUL R6, R6, 0.5 ;  /* 0x3f0000000606b820 */ /* 0x000fe40000400000 */
[----:B------:R-:W-:Y:S01]  /*13f30*/  FSETP.GEU.AND P1, PT, R4, -126, PT ;  /* 0xc2fc00000400780b */ /* 0x000fe20003f2e000 */
[----:B------:R-:W-:Y:S01]  /*13f40*/  @!P2 FMUL R7, R7, 0.5 ;  /* 0x3f0000000707a820 */ /* 0x000fe20000400000 */
[----:B------:R-:W1:Y:S01]  /*13f50*/  MUFU.EX2 R110, R8 ;  /* 0x00000008006e7308 */ /* 0x000e620000000800 */
[----:B--2---:R-:W-:Y:S01]  /*13f60*/  @!P0 FMUL R108, R108, R108 ;  /* 0x0000006c6c6c8220 */ /* 0x004fe20000400000 */
[----:B------:R-:W-:-:S06]  /*13f70*/  FSETP.GEU.AND P0, PT, R5, -126, PT ;  /* 0xc2fc00000500780b */ /* 0x000fcc0003f0e000 */
[----:B------:R2:W5:Y:S01]  /*13f80*/  MUFU.EX2 R111, R9 ;  /* 0x00000009006f7308 */ /* 0x0005620000000800 */
[----:B---3--:R-:W-:Y:S02]  /*13f90*/  FFMA2 R10, R114.F32x2.HI_LO, UR36.F32, R0.F32 ;  /* 0x00000024720a7c49 */ /* 0x008fe40009200000 */
[----:B------:R-:W-:Y:S01]  /*13fa0*/  @!P1 FMUL R4, R4, 0.5 ;  /* 0x3f00000004049820 */ /* 0x000fe20000400000 */
[----:B----4-:R-:W-:Y:S02]  /*13fb0*/  @!P6 FMUL R109, R109, R109 ;  /* 0x0000006d6d6de220 */ /* 0x010fe40000400000 */
        /* <DEDUP_REMOVED lines=23> */
[----:B------:R-:W2:Y:S01]  /*14130*/  MUFU.EX2 R118, R8 ;  /* 0x0000000800767308 */ /* 0x000ea20000000800 */
[----:B---3--:R-:W-:Y:S02]  /*14140*/  FFMA2 R4, R120.F32x2.HI_LO, UR36.F32, R0.F32 ;  /* 0x0000002478047c49 */ /* 0x008fe40009200000 */
[----:B-----5:R-:W-:Y:S01]  /*14150*/  @!P0 FMUL R115, R115, R115 ;  /* 0x0000007373738220 */ /* 0x020fe20000400000 */
[----:B------:R-:W-:Y:S02]  /*14160*/  @!P2 FMUL R6, R6, 0.5 ;  /* 0x3f0000000606a820 */ /* 0x000fe40000400000 */
[----:B------:R-:W-:Y:S01]  /*14170*/  FSETP.GEU.AND P0, PT, R4, -126, PT ;  /* 0xc2fc00000400780b */ /* 0x000fe20003f0e000 */
[----:B------:R-:W-:Y:S01]  /*14180*/  @!P1 FMUL R7, R7, 0.5 ;  /* 0x3f00000007079820 */ /* 0x000fe20000400000 */
[----:B------:R-:W3:Y:S01]  /*14190*/  MUFU.EX2 R116, R10 ;  /* 0x0000000a00747308 */ /* 0x000ee20000000800 */
[----:B-1----:R-:W-:Y:S01]  /*141a0*/  @!P5 FMUL R117, R117, R117 ;  /* 0x000000757575d220 */ /* 0x002fe20000400000 */
[----:B------:R-:W-:-:S06]  /*141b0*/  FSETP.GEU.AND P5, PT, R150, -126, PT ;  /* 0xc2fc00009600780b */ /* 0x000fcc0003fae000 */
[----:B------:R-:W1:Y:S01]  /*141c0*/  MUFU.EX2 R119, R9 ;  /* 0x0000000900777308 */ /* 0x000e620000000800 */
[----:B--2---:R-:W-:Y:S01]  /*141d0*/  @!P4 FMUL R118, R118, R118 ;  /* 0x000000767676c220 */ /* 0x004fe20000400000 */
[----:B------:R-:W-:Y:S01]  /*141e0*/  FSETP.GEU.AND P4, PT, R151, -126, PT ;  /* 0xc2fc00009700780b */ /* 0x000fe20003f8e000 */
[----:B------:R-:W-:-:S04]  /*141f0*/  @!P0 FMUL R4, R4, 0.5 ;  /* 0x3f00000004048820 */ /* 0x000fc80000400000 */
[----:B------:R-:W-:Y:S01]  /*14200*/  @!P5 FMUL R150, R150, 0.5 ;  /* 0x3f0000009696d820 */ /* 0x000fe20000400000 */
[----:B------:R-:W2:Y:S01]  /*14210*/  MUFU.EX2 R120, R6 ;  /* 0x0000000600787308 */ /* 0x000ea20000000800 */
[----:B---3--:R-:W-:Y:S01]  /*14220*/  @!P6 FMUL R116, R116, R116 ;  /* 0x000000747474e220 */ /* 0x008fe20000400000 */
[----:B------:R-:W-:-:S05]  /*14230*/  FSETP.GEU.AND P6, PT, R5, -126, PT ;  /* 0xc2fc00000500780b */ /* 0x000fca0003fce000 */
[----:B------:R-:W-:Y:S01]  /*14240*/  @!P4 FMUL R151, R151, 0.5 ;  /* 0x3f0000009797c820 */ /* 0x000fe20000400000 */
[----:B------:R-:W3:Y:S01]  /*14250*/  MUFU.EX2 R121, R7 ;  /* 0x0000000700797308 */ /* 0x000ee20000000800 */
        /* <DEDUP_REMOVED lines=33> */
[----:B------:R-:W-:-:S04]  /*14470*/  FSETP.GEU.AND P2, PT, R32, -126, PT ;  /* 0xc2fc00002000780b */ /* 0x000fc80003f4e000 */
[----:B------:R-:W-:Y:S01]  /*14480*/  F2FP.BF16.F32.PACK_AB R24, R153, R152 ;  /* 0x000000989918723e */ /* 0x000fe200000010ff */
[----:B------:R-:W-:Y:S01]  /*14490*/  @!P3 FMUL R31, R31, 0.5 ;  /* 0x3f0000001f1fb820 */ /* 0x000fe20000400000 */
[----:B------:R-:W3:Y:S01]  /*144a0*/  MUFU.EX2 R158, R28 ;  /* 0x0000001c009e7308 */ /* 0x000ee20000000800 */
[----:B-1----:R-:W-:Y:S01]  /*144b0*/  @!P1 FMUL R154, R154, R154 ;  /* 0x0000009a9a9a9220 */ /* 0x002fe20000400000 */
[----:B------:R-:W-:-:S05]  /*144c0*/  FSETP.GEU.AND P1, PT, R33, -126, PT ;  /* 0xc2fc00002100780b */ /* 0x000fca0003f2e000 */
[----:B------:R-:W-:Y:S01]  /*144d0*/  @!P2 FMUL R32, R32, 0.5 ;  /* 0x3f0000002020a820 */ /* 0x000fe20000400000 */
[----:B------:R-:W1:Y:S01]  /*144e0*/  MUFU.EX2 R159, R29 ;  /* 0x0000001d009f7308 */ /* 0x000e620000000800 */
[----:B--2---:R-:W-:Y:S01]  /*144f0*/  @!P0 FMUL R155, R155, R155 ;  /* 0x0000009b9b9b8220 */ /* 0x004fe20000400000 */
[----:B------:R-:W-:-:S04]  /*14500*/  FSETP.GEU.AND P0, PT, R34, -126, PT ;  /* 0xc2fc00002200780b */ /* 0x000fc80003f0e000 */
[----:B------:R-:W-:Y:S01]  /*14510*/  F2FP.BF16.F32.PACK_AB R25, R155, R154 ;  /* 0x0000009a9b19723e */ /* 0x000fe200000010ff */
[----:B------:R-:W-:Y:S01]  /*14520*/  @!P1 FMUL R33, R33, 0.5 ;  /* 0x3f00000021219820 */ /* 0x000fe20000400000 */
[----:B------:R-:W2:Y:S01]  /*14530*/  MUFU.EX2 R160, R30 ;  /* 0x0000001e00a07308 */ /* 0x000ea20000000800 */
[----:B---3--:R-:W-:Y:S01]  /*14540*/  @!P6 FMUL R158, R158, R158 ;  /* 0x0000009e9e9ee220 */ /* 0x008fe20000400000 */
[----:B------:R-:W-:-:S05]  /*14550*/  FSETP.GEU.AND P6, PT, R35, -126, PT ;  /* 0xc2fc00002300780b */ /* 0x000fca0003fce000 */
[----:B------:R-:W-:Y:S01]  /*14560*/  @!P0 FMUL R34, R34, 0.5 ;  /* 0x3f00000022228820 */ /* 0x000fe20000400000 */
[----:B------:R-:W3:Y:S01]  /*14570*/  MUFU.EX2 R161, R31 ;  /* 0x0000001f00a17308 */ /* 0x000ee20000000800 */
[----:B-1----:R-:W-:Y:S01]  /*14580*/  @!P5 FMUL R159, R159, R159 ;  /* 0x0000009f9f9fd220 */ /* 0x002fe20000400000 */
[----:B------:R-:W-:-:S04]  /*14590*/  FSETP.GEU.AND P5, PT, R36, -126, PT ;  /* 0xc2fc00002400780b */ /* 0x000fc80003fae000 */
[----:B------:R-:W-:Y:S01]  /*145a0*/  F2FP.BF16.F32.PACK_AB R26, R159, R158 ;  /* 0x0000009e9f1a723e */ /* 0x000fe200000010ff */
        /* <DEDUP_REMOVED lines=120> */
[----:B------:R-:W-:Y:S02]  /*14d30*/  FSETP.GEU.AND P6, PT, R67, -126, PT ;  /* 0xc2fc00004300780b */ /* 0x000fe40003fce000 */
[----:B------:R-:W-:-:S03]  /*14d40*/  F2FP.BF16.F32.PACK_AB R60, R129, R128 ;  /* 0x00000080813c723e */ /* 0x000fc600000010ff */
[----:B------:R-:W-:Y:S01]  /*14d50*/  @!P0 FMUL R66, R66, 0.5 ;  /* 0x3f00000042428820 */ /* 0x000fe20000400000 */
[----:B------:R-:W1:Y:S01]  /*14d60*/  MUFU.EX2 R189, R63 ;  /* 0x0000003f00bd7308 */ /* 0x000e620000000800 */
[----:B--2---:R-:W-:Y:S01]  /*14d70*/  @!P5 FMUL R187, R187, R187 ;  /* 0x000000bbbbbbd220 */ /* 0x004fe20000400000 */
[----:B------:R-:W-:Y:S02]  /*14d80*/  FSETP.GEU.AND P5, PT, R68, -126, PT ;  /* 0xc2fc00004400780b */ /* 0x000fe40003fae000 */
[----:B------:R-:W-:Y:S02]  /*14d90*/  F2FP.BF16.F32.PACK_AB R61, R131, R130 ;  /* 0x00000082833d723e */ /* 0x000fe400000010ff */
[----:B------:R-:W-:Y:S01]  /*14da0*/  F2FP.BF16.F32.PACK_AB R40, R187, R186 ;  /* 0x000000babb28723e */ /* 0x000fe200000010ff */
[----:B------:R-:W-:Y:S01]  /*14db0*/  @!P6 FMUL R67, R67, 0.5 ;  /* 0x3f0000004343e820 */ /* 0x000fe20000400000 */
[----:B------:R-:W2:Y:S01]  /*14dc0*/  MUFU.EX2 R42, R64 ;  /* 0x00000040002a7308 */ /* 0x000ea20000000800 */
[----:B---3--:R-:W-:Y:S01]  /*14dd0*/  @!P4 FMUL R188, R188, R188 ;  /* 0x000000bcbcbcc220 */ /* 0x008fe20000400000 */
[----:B------:R-:W-:-:S02]  /*14de0*/  FSETP.GEU.AND P4, PT, R69, -126, PT ;  /* 0xc2fc00004500780b */ /* 0x000fc40003f8e000 */
[----:B------:R-:W-:-:S03]  /*14df0*/  F2FP.BF16.F32.PACK_AB R62, R133, R132 ;  /* 0x00000084853e723e */ /* 0x000fc600000010ff */
[----:B------:R-:W-:Y:S01]  /*14e00*/  @!P5 FMUL R68, R68, 0.5 ;  /* 0x3f0000004444d820 */ /* 0x000fe20000400000 */
[----:B------:R-:W3:Y:S01]  /*14e10*/  MUFU.EX2 R50, R65 ;  /* 0x0000004100327308 */ /* 0x000ee20000000800 */
[----:B-1----:R-:W-:Y:S01]  /*14e20*/  @!P3 FMUL R189, R189, R189 ;  /* 0x000000bdbdbdb220 */ /* 0x002fe20000400000 */
[----:B------:R-:W-:Y:S02]  /*14e30*/  FSETP.GEU.AND P3, PT, R70, -126, PT ;  /* 0xc2fc00004600780b */ /* 0x000fe40003f6e000 */
[----:B------:R-:W-:Y:S02]  /*14e40*/  F2FP.BF16.F32.PACK_AB R63, R135, R134 ;  /* 0x00000086873f723e */ /* 0x000fe400000010ff */
[----:B------:R-:W-:Y:S01]  /*14e50*/  F2FP.BF16.F32.PACK_AB R41, R189, R188 ;  /* 0x000000bcbd29723e */ /* 0x000fe200000010ff */
[----:B------:R-:W-:Y:S01]  /*14e60*/  @!P4 FMUL R69, R69, 0.5 ;  /* 0x3f0000004545c820 */ /* 0x000fe20000400000 */
[----:B------:R-:W1:Y:S01]  /*14e70*/  MUFU.EX2 R43, R66 ;  /* 0x00000042002b7308 */ /* 0x000e620000000800 */
[----:B--2---:R-:W-:Y:S01]  /*14e80*/  @!P2 FMUL R42, R42, R42 ;  /* 0x0000002a2a2aa220 */ /* 0x004fe20000400000 */
[----:B------:R-:W-:-:S02]  /*14e90*/  FSETP.GEU.AND P2, PT, R71, -126, PT ;  /* 0xc2fc00004700780b */ /* 0x000fc40003f4e000 */
[----:B------:R-:W-:Y:S02]  /*14ea0*/  F2FP.BF16.F32.PACK_AB R64, R137, R136 ;  /* 0x000000888940723e */ /* 0x000fe400000010ff */
[----:B------:R2:W-:Y:S01]  /*14eb0*/  STL [R1+0x10], R42 ;  /* 0x0000102a01007387 */ /* 0x0005e20000100800 */
[----:B------:R-:W-:Y:S01]  /*14ec0*/  @!P3 FMUL R70, R70, 0.5 ;  /* 0x3f0000004646b820 */ /* 0x000fe20000400000 */
[----:B------:R-:W4:Y:S01]  /*14ed0*/  MUFU.EX2 R49, R67 ;  /* 0x0000004300317308 */ /* 0x000f220000000800 */
[----:B---3--:R-:W-:Y:S01]  /*14ee0*/  @!P1 FMUL R50, R50, R50 ;  /* 0x0000003232329220 */ /* 0x008fe20000400000 */
[----:B------:R-:W-:Y:S02]  /*14ef0*/  FSETP.GEU.AND P1, PT, R72, -126, PT ;  /* 0xc2fc00004800780b */ /* 0x000fe40003f2e000 */
[----:B------:R-:W-:Y:S02]  /*14f00*/  F2FP.BF16.F32.PACK_AB R65, R139, R138 ;  /* 0x0000008a8b41723e */ /* 0x000fe400000010ff */
[----:B------:R-:W-:Y:S01]  /*14f10*/  STL [R1+0x14], R50 ;  /* 0x0000143201007387 */ /* 0x000fe20000100800 */
[----:B------:R-:W-:Y:S01]  /*14f20*/  @!P2 FMUL R71, R71, 0.5 ;  /* 0x3f0000004747a820 */ /* 0x000fe20000400000 */
[----:B------:R-:W3:Y:S01]  /*14f30*/  MUFU.EX2 R44, R68 ;  /* 0x00000044002c7308 */ /* 0x000ee20000000800 */
[----:B-1----:R-:W-:Y:S01]  /*14f40*/  @!P0 FMUL R43, R43, R43 ;  /* 0x0000002b2b2b8220 */ /* 0x002fe20000400000 */
[----:B------:R-:W-:-:S02]  /*14f50*/  FSETP.GEU.AND P0, PT, R73, -126, PT ;  /* 0xc2fc00004900780b */ /* 0x000fc40003f0e000 */
[----:B------:R-:W-:Y:S02]  /*14f60*/  F2FP.BF16.F32.PACK_AB R66, R141, R140 ;  /* 0x0000008c8d42723e */ /* 0x000fe400000010ff */
[----:B------:R1:W-:Y:S01]  /*14f70*/  STL [R1+0x18], R43 ;  /* 0x0000182b01007387 */ /* 0x0003e20000100800 */
[----:B------:R-:W-:Y:S01]  /*14f80*/  @!P1 FMUL R72, R72, 0.5 ;  /* 0x3f00000048489820 */ /* 0x000fe20000400000 */
[----:B------:R-:W5:Y:S01]  /*14f90*/  MUFU.EX2 R48, R69 ;  /* 0x0000004500307308 */ /* 0x000f620000000800 */
[----:B----4-:R-:W-:Y:S01]  /*14fa0*/  @!P6 FMUL R49, R49, R49 ;  /* 0x000000313131e220 */ /* 0x010fe20000400000 */
[----:B------:R-:W-:Y:S02]  /*14fb0*/  FSETP.GEU.AND P6, PT, R74, -126, PT ;  /* 0xc2fc00004a00780b */ /* 0x000fe40003fce000 */
[----:B------:R-:W-:Y:S02]  /*14fc0*/  F2FP.BF16.F32.PACK_AB R67, R143, R142 ;  /* 0x0000008e8f43723e */ /* 0x000fe400000010ff */
[----:B------:R-:W-:Y:S01]  /*14fd0*/  STL [R1+0x1c], R49 ;  /* 0x00001c3101007387 */ /* 0x000fe20000100800 */
[----:B------:R-:W-:Y:S01]  /*14fe0*/  @!P0 FMUL R73, R73, 0.5 ;  /* 0x3f00000049498820 */ /* 0x000fe20000400000 */
[----:B------:R-:W4:Y:S01]  /*14ff0*/  MUFU.EX2 R45, R70 ;  /* 0x00000046002d7308 */ /* 0x000f220000000800 */
[----:B---3--:R-:W-:Y:S01]  /*15000*/  @!P5 FMUL R44, R44, R44 ;  /* 0x0000002c2c2cd220 */ /* 0x008fe20000400000 */
[----:B------:R-:W-:-:S02]  /*15010*/  FSETP.GEU.AND P5, PT, R75, -126, PT ;  /* 0xc2fc00004b00780b */ /* 0x000fc40003fae000 */
[----:B--2---:R-:W-:Y:S02]  /*15020*/  F2FP.BF16.F32.PACK_AB R42, R50, R42 ;  /* 0x0000002a322a723e */ /* 0x004fe400000010ff */
[----:B------:R2:W-:Y:S01]  /*15030*/  STL [R1+0x20], R44 ;  /* 0x0000202c01007387 */ /* 0x0005e20000100800 */
[----:B------:R-:W-:Y:S01]  /*15040*/  @!P6 FMUL R74, R74, 0.5 ;  /* 0x3f0000004a4ae820 */ /* 0x000fe20000400000 */
[----:B------:R-:W3:Y:S01]  /*15050*/  MUFU.EX2 R47, R71 ;  /* 0x00000047002f7308 */ /* 0x000ee20000000800 */
[----:B-----5:R-:W-:Y:S01]  /*15060*/  @!P4 FMUL R48, R48, R48 ;  /* 0x000000303030c220 */ /* 0x020fe20000400000 */
[----:B------:R-:W-:Y:S02]  /*15070*/  FSETP.GEU.AND P4, PT, R76, -126, PT ;  /* 0xc2fc00004c00780b */ /* 0x000fe40003f8e000 */
[----:B------:R-:W-:Y:S02]  /*15080*/  F2FP.BF16.F32.PACK_AB R68, R145, R144 ;  /* 0x000000909144723e */ /* 0x000fe400000010ff */
[----:B------:R-:W-:Y:S01]  /*15090*/  STL [R1+0x24], R48 ;  /* 0x0000243001007387 */ /* 0x000fe20000100800 */
[----:B------:R-:W-:Y:S01]  /*150a0*/  @!P5 FMUL R75, R75, 0.5 ;  /* 0x3f0000004b4bd820 */ /* 0x000fe20000400000 */
[----:B------:R-:W5:Y:S01]  /*150b0*/  MUFU.EX2 R5, R72 ;  /* 0x0000004800057308 */ /* 0x000f620000000800 */
[----:B----4-:R-:W-:Y:S01]  /*150c0*/  @!P3 FMUL R45, R45, R45 ;  /* 0x0000002d2d2db220 */ /* 0x010fe20000400000 */
[----:B------:R-:W-:-:S02]  /*150d0*/  FSETP.GEU.AND P3, PT, R77, -126, PT ;  /* 0xc2fc00004d00780b */ /* 0x000fc40003f6e000 */
[----:B-1----:R-:W-:Y:S02]  /*150e0*/  F2FP.BF16.F32.PACK_AB R43, R49, R43 ;  /* 0x0000002b312b723e */ /* 0x002fe400000010ff */
        /* <DEDUP_REMOVED lines=9> */
[----:B-----5:R-:W-:Y:S01]  /*15180*/  @!P1 FMUL R5, R5, R5 ;  /* 0x0000000505059220 */ /* 0x020fe20000400000 */
[----:B------:R-:W-:-:S02]  /*15190*/  FSETP.GEU.AND P1, PT, R79, -126, PT ;  /* 0xc2fc00004f00780b */ /* 0x000fc40003f2e000 */
[----:B--2---:R-:W-:Y:S02]  /*151a0*/  F2FP.BF16.F32.PACK_AB R44, R48, R44 ;  /* 0x0000002c302c723e */ /* 0x004fe400000010ff */
[----:B------:R-:W-:Y:S01]  /*151b0*/  STL [R1+0x30], R5 ;  /* 0x0000300501007387 */ /* 0x000fe20000100800 */
[----:B------:R-:W-:Y:S01]  /*151c0*/  @!P2 FMUL R78, R78, 0.5 ;  /* 0x3f0000004e4ea820 */ /* 0x000fe20000400000 */
[----:B------:R-:W2:Y:S01]  /*151d0*/  MUFU.EX2 R4, R75 ;  /* 0x0000004b00047308 */ /* 0x000ea20000000800 */
[----:B----4-:R-:W-:Y:S01]  /*151e0*/  @!P0 FMUL R46, R46, R46 ;  /* 0x0000002e2e2e8220 */ /* 0x010fe20000400000 */
[----:B------:R-:W-:Y:S02]  /*151f0*/  FSETP.GEU.AND P0, PT, R80, -126, PT ;  /* 0xc2fc00005000780b */ /* 0x000fe40003f0e000 */
[----:B------:R-:W-:Y:S02]  /*15200*/  F2FP.BF16.F32.PACK_AB R70, R149, R148 ;  /* 0x000000949546723e */ /* 0x000fe400000010ff */
[----:B------:R4:W-:Y:S01]  /*15210*/  STL [R1+0x34], R46 ;  /* 0x0000342e01007387 */ /* 0x0009e20000100800 */
[----:B------:R-:W-:Y:S01]  /*15220*/  @!P1 FMUL R79, R79, 0.5 ;  /* 0x3f0000004f4f9820 */ /* 0x000fe20000400000 */
[----:B------:R-:W5:Y:S01]  /*15230*/  MUFU.EX2 R9, R76 ;  /* 0x0000004c00097308 */ /* 0x000f620000000800 */
[----:B---3--:R-:W-:Y:S01]  /*15240*/  @!P6 FMUL R7, R7, R7 ;  /* 0x000000070707e220 */ /* 0x008fe20000400000 */
[----:B------:R-:W-:-:S02]  /*15250*/  FSETP.GEU.AND P6, PT, R81, -126, PT ;  /* 0xc2fc00005100780b */ /* 0x000fc40003fce000 */
[----:B-1----:R-:W-:Y:S02]  /*15260*/  F2FP.BF16.F32.PACK_AB R45, R47, R45 ;  /* 0x0000002d2f2d723e */ /* 0x002fe400000010ff */
[----:B------:R1:W-:Y:S01]  /*15270*/  STL [R1+0x38], R7 ;  /* 0x0000380701007387 */ /* 0x0003e20000100800 */
[----:B------:R-:W-:Y:S01]  /*15280*/  @!P0 FMUL R80, R80, 0.5 ;  /* 0x3f00000050508820 */ /* 0x000fe20000400000 */
[----:B------:R-:W3:Y:S01]  /*15290*/  MUFU.EX2 R6, R77 ;  /* 0x0000004d00067308 */ /* 0x000ee20000000800 */
[----:B--2---:R-:W-:Y:S01]  /*152a0*/  @!P5 FMUL R4, R4, R4 ;  /* 0x000000040404d220 */ /* 0x004fe20000400000 */
[----:B------:R-:W-:Y:S02]  /*152b0*/  FSETP.GEU.AND P5, PT, R82, -126, PT ;  /* 0xc2fc00005200780b */ /* 0x000fe40003fae000 */
[----:B------:R-:W-:Y:S02]  /*152c0*/  F2FP.BF16.F32.PACK_AB R71, R93, R92 ;  /* 0x0000005c5d47723e */ /* 0x000fe400000010ff */
[----:B------:R1:W-:Y:S01]  /*152d0*/  STL [R1+0x3c], R4 ;  /* 0x00003c0401007387 */ /* 0x0003e20000100800 */
[----:B------:R-:W-:Y:S01]  /*152e0*/  @!P6 FMUL R81, R81, 0.5 ;  /* 0x3f0000005151e820 */ /* 0x000fe20000400000 */
[----:B------:R-:W2:Y:S01]  /*152f0*/  MUFU.EX2 R11, R78 ;  /* 0x0000004e000b7308 */ /* 0x000ea20000000800 */
[----:B-----5:R-:W-:Y:S01]  /*15300*/  @!P4 FMUL R9, R9, R9 ;  /* 0x000000090909c220 */ /* 0x020fe20000400000 */
[----:B------:R-:W-:-:S02]  /*15310*/  FSETP.GEU.AND P4, PT, R83, -126, PT ;  /* 0xc2fc00005300780b */ /* 0x000fc40003f8e000 */
[----:B------:R-:W-:Y:S02]  /*15320*/  F2FP.BF16.F32.PACK_AB R72, R95, R94 ;  /* 0x0000005e5f48723e */ /* 0x000fe400000010ff */
[----:B------:R1:W-:Y:S01]  /*15330*/  STL [R1+0x40], R9 ;  /* 0x0000400901007387 */ /* 0x0003e20000100800 */
[----:B------:R-:W-:Y:S01]  /*15340*/  @!P5 FMUL R82, R82, 0.5 ;  /* 0x3f0000005252d820 */ /* 0x000fe20000400000 */
[----:B------:R-:W5:Y:S01]  /*15350*/  MUFU.EX2 R8, R79 ;  /* 0x0000004f00087308 */ /* 0x000f620000000800 */
[----:B---3--:R-:W-:Y:S01]  /*15360*/  @!P3 FMUL R6, R6, R6 ;  /* 0x000000060606b220 */ /* 0x008fe20000400000 */
[----:B------:R-:W-:Y:S02]  /*15370*/  FSETP.GEU.AND P3, PT, R84, -126, PT ;  /* 0xc2fc00005400780b */ /* 0x000fe40003f6e000 */
[----:B------:R-:W-:Y:S02]  /*15380*/  F2FP.BF16.F32.PACK_AB R73, R97, R96 ;  /* 0x000000606149723e */ /* 0x000fe400000010ff */
[----:B------:R1:W-:Y:S01]  /*15390*/  STL [R1+0x44], R6 ;  /* 0x0000440601007387 */ /* 0x0003e20000100800 */
[----:B------:R-:W-:Y:S01]  /*153a0*/  @!P4 FMUL R83, R83, 0.5 ;  /* 0x3f0000005353c820 */ /* 0x000fe20000400000 */
[----:B------:R-:W3:Y:S01]  /*153b0*/  MUFU.EX2 R157, R80 ;  /* 0x00000050009d7308 */ /* 0x000ee20000000800 */
[----:B--2---:R-:W-:Y:S01]  /*153c0*/  @!P2 FMUL R11, R11, R11 ;  /* 0x0000000b0b0ba220 */ /* 0x004fe20000400000 */
[----:B------:R-:W-:-:S02]  /*153d0*/  FSETP.GEU.AND P2, PT, R85, -126, PT ;  /* 0xc2fc00005500780b */ /* 0x000fc40003f4e000 */
[----:B------:R-:W-:Y:S02]  /*153e0*/  F2FP.BF16.F32.PACK_AB R74, R99, R98 ;  /* 0x00000062634a723e */ /* 0x000fe400000010ff */
[----:B------:R1:W-:Y:S01]  /*153f0*/  STL [R1+0x48], R11 ;  /* 0x0000480b01007387 */ /* 0x0003e20000100800 */
[----:B------:R-:W-:Y:S01]  /*15400*/  @!P3 FMUL R84, R84, 0.5 ;  /* 0x3f0000005454b820 */ /* 0x000fe20000400000 */
[----:B------:R-:W2:Y:S01]  /*15410*/  MUFU.EX2 R10, R81 ;  /* 0x00000051000a7308 */ /* 0x000ea20000000800 */
[----:B-----5:R-:W-:Y:S01]  /*15420*/  @!P1 FMUL R8, R8, R8 ;  /* 0x0000000808089220 */ /* 0x020fe20000400000 */
[----:B------:R-:W-:Y:S02]  /*15430*/  FSETP.GEU.AND P1, PT, R86, -126, PT ;  /* 0xc2fc00005600780b */ /* 0x000fe40003f2e000 */
[----:B------:R-:W-:Y:S02]  /*15440*/  F2FP.BF16.F32.PACK_AB R75, R101, R100 ;  /* 0x00000064654b723e */ /* 0x000fe400000010ff */
[----:B------:R1:W-:Y:S01]  /*15450*/  STL [R1+0x4c], R8 ;  /* 0x00004c0801007387 */ /* 0x0003e20000100800 */
[----:B------:R-:W-:Y:S01]  /*15460*/  @!P2 FMUL R85, R85, 0.5 ;  /* 0x3f0000005555a820 */ /* 0x000fe20000400000 */
[----:B------:R-:W5:Y:S01]  /*15470*/  MUFU.EX2 R20, R82 ;  /* 0x0000005200147308 */ /* 0x000f620000000800 */
[----:B---3--:R-:W-:Y:S01]  /*15480*/  @!P0 FMUL R157, R157, R157 ;  /* 0x0000009d9d9d8220 */ /* 0x008fe20000400000 */
[----:B------:R-:W-:-:S02]  /*15490*/  FSETP.GEU.AND P0, PT, R87, -126, PT ;  /* 0xc2fc00005700780b */ /* 0x000fc40003f0e000 */
[----:B------:R-:W-:Y:S02]  /*154a0*/  F2FP.BF16.F32.PACK_AB R76, R103, R102 ;  /* 0x00000066674c723e */ /* 0x000fe400000010ff */
[----:B------:R1:W-:Y:S01]  /*154b0*/  STL [R1+0x50], R157 ;  /* 0x0000509d01007387 */ /* 0x0003e20000100800 */
[----:B------:R-:W-:Y:S01]  /*154c0*/  @!P1 FMUL R86, R86, 0.5 ;  /* 0x3f00000056569820 */ /* 0x000fe20000400000 */
[----:B------:R-:W3:Y:S01]  /*154d0*/  MUFU.EX2 R21, R83 ;  /* 0x0000005300157308 */ /* 0x000ee20000000800 */
[----:B--2---:R-:W-:Y:S01]  /*154e0*/  @!P6 FMUL R10, R10, R10 ;  /* 0x0000000a0a0ae220 */ /* 0x004fe20000400000 */
[----:B------:R-:W-:Y:S02]  /*154f0*/  LOP3.LUT P6, RZ, R3, 0x3, R56, 0x48, !PT ;  /* 0x0000000303ff7812 */ /* 0x000fe400078c4838 */
[----:B------:R-:W-:Y:S02]  /*15500*/  F2FP.BF16.F32.PACK_AB R56, R19, R18 ;  /* 0x000000121338723e */ /* 0x000fe400000010ff */
[----:B------:R1:W-:Y:S01]  /*15510*/  STL [R1+0x54], R10 ;  /* 0x0000540a01007387 */ /* 0x0003e20000100800 */
[----:B------:R-:W-:Y:S01]  /*15520*/  @!P0 FMUL R87, R87, 0.5 ;  /* 0x3f00000057578820 */ /* 0x000fe20000400000 */
[----:B------:R-:W2:Y:S01]  /*15530*/  MUFU.EX2 R14, R84 ;  /* 0x00000054000e7308 */ /* 0x000ea20000000800 */
[----:B-----5:R-:W-:Y:S01]  /*15540*/  @!P5 FMUL R20, R20, R20 ;  /* 0x000000141414d220 */ /* 0x020fe20000400000 */
[----:B------:R-:W-:-:S02]  /*15550*/  F2FP.BF16.F32.PACK_AB R77, R105, R104 ;  /* 0x00000068694d723e */ /* 0x000fc400000010ff */
[----:B------:R-:W-:Y:S02]  /*15560*/  F2FP.BF16.F32.PACK_AB R78, R107, R106 ;  /* 0x0000006a6b4e723e */ /* 0x000fe400000010ff */
[----:B------:R1:W-:Y:S01]  /*15570*/  STL [R1+0x58], R20 ;  /* 0x0000581401007387 */ /* 0x0003e20000100800 */
[----:B------:R-:W-:Y:S01]  /*15580*/  F2FP.BF16.F32.PACK_AB R79, R109, R108 ;  /* 0x0000006c6d4f723e */ /* 0x000fe200000010ff */
[----:B------:R-:W5:Y:S01]  /*15590*/  MUFU.EX2 R15, R85 ;  /* 0x00000055000f7308 */ /* 0x000f620000000800 */
[----:B---3--:R-:W-:Y:S01]  /*155a0*/  @!P4 FMUL R21, R21, R21 ;  /* 0x000000151515c220 */ /* 0x008fe20000400000 */
[----:B------:R-:W-:Y:S02]  /*155b0*/  F2FP.BF16.F32.PACK_AB R80, R111, R110 ;  /* 0x0000006e6f50723e */ /* 0x000fe400000010ff */
[----:B------:R-:W-:Y:S02]  /*155c0*/  F2FP.BF16.F32.PACK_AB R81, R113, R112 ;  /* 0x000000707151723e */ /* 0x000fe400000010ff */
[----:B------:R1:W-:Y:S01]  /*155d0*/  STL [R1+0x5c], R21 ;  /* 0x00005c1501007387 */ /* 0x0003e20000100800 */
[----:B------:R-:W-:Y:S01]  /*155e0*/  F2FP.BF16.F32.PACK_AB R82, R115, R114 ;  /* 0x000000727352723e */ /* 0x000fe200000010ff */
[----:B------:R-:W3:Y:S01]  /*155f0*/  MUFU.EX2 R12, R86 ;  /* 0x00000056000c7308 */ /* 0x000ee20000000800 */
[----:B--2---:R-:W-:Y:S01]  /*15600*/  @!P3 FMUL R14, R14, R14 ;  /* 0x0000000e0e0eb220 */ /* 0x004fe20000400000 */
[----:B------:R-:W-:-:S02]  /*15610*/  F2FP.BF16.F32.PACK_AB R83, R117, R116 ;  /* 0x000000747553723e */ /* 0x000fc400000010ff */
[----:B------:R-:W-:Y:S02]  /*15620*/  F2FP.BF16.F32.PACK_AB R84, R119, R118 ;  /* 0x000000767754723e */ /* 0x000fe400000010ff */
[----:B------:R1:W-:Y:S01]  /*15630*/  STL [R1+0x68], R14 ;  /* 0x0000680e01007387 */ /* 0x0003e20000100800 */
[----:B----4-:R-:W-:Y:S01]  /*15640*/  F2FP.BF16.F32.PACK_AB R46, R46, R5 ;  /* 0x000000052e2e723e */ /* 0x010fe200000010ff */
[----:B------:R-:W2:Y:S01]  /*15650*/  MUFU.EX2 R13, R87 ;  /* 0x00000057000d7308 */ /* 0x000ea20000000800 */
[----:B-----5:R-:W-:Y:S01]  /*15660*/  @!P2 FMUL R15, R15, R15 ;  /* 0x0000000f0f0fa220 */ /* 0x020fe20000400000 */
[----:B------:R-:W-:Y:S02]  /*15670*/  F2FP.BF16.F32.PACK_AB R85, R121, R120 ;  /* 0x000000787955723e */ /* 0x000fe400000010ff */
[----:B------:R-:W-:Y:S02]  /*15680*/  F2FP.BF16.F32.PACK_AB R47, R4, R7 ;  /* 0x00000007042f723e */ /* 0x000fe400000010ff */
[----:B------:R1:W-:Y:S01]  /*15690*/  STL [R1+0x6c], R15 ;  /* 0x00006c0f01007387 */ /* 0x0003e20000100800 */
[----:B------:R-:W-:Y:S01]  /*156a0*/  F2FP.BF16.F32.PACK_AB R48, R6, R9 ;  /* 0x000000090630723e */ /* 0x000fe200000010ff */
[----:B---3--:R-:W-:Y:S01]  /*156b0*/  @!P1 FMUL R12, R12, R12 ;  /* 0x0000000c0c0c9220 */ /* 0x008fe20000400000 */
[----:B------:R-:W-:-:S02]  /*156c0*/  F2FP.BF16.F32.PACK_AB R86, R123, R122 ;  /* 0x0000007a7b56723e */ /* 0x000fc400000010ff */
[----:B------:R-:W-:Y:S02]  /*156d0*/  F2FP.BF16.F32.PACK_AB R49, R8, R11 ;  /* 0x0000000b0831723e */ /* 0x000fe400000010ff */
[----:B------:R1:W-:Y:S01]  /*156e0*/  STL [R1+0x60], R12 ;  /* 0x0000600c01007387 */ /* 0x0003e20000100800 */
[----:B------:R-:W-:Y:S01]  /*156f0*/  F2FP.BF16.F32.PACK_AB R50, R10, R157 ;  /* 0x0000009d0a32723e */ /* 0x000fe200000010ff */
[----:B--2---:R-:W-:Y:S01]  /*15700*/  @!P0 FMUL R13, R13, R13 ;  /* 0x0000000d0d0d8220 */ /* 0x004fe20000400000 */
[----:B------:R-:W-:Y:S02]  /*15710*/  F2FP.BF16.F32.PACK_AB R87, R151, R150 ;  /* 0x000000969757723e */ /* 0x000fe400000010ff */
[----:B------:R-:W-:Y:S02]  /*15720*/  F2FP.BF16.F32.PACK_AB R51, R21, R20 ;  /* 0x000000141533723e */ /* 0x000fe400000010ff */
[----:B------:R1:W-:Y:S01]  /*15730*/  STL [R1+0x64], R13 ;  /* 0x0000640d01007387 */ /* 0x0003e20000100800 */
[----:B------:R-:W-:-:S02]  /*15740*/  F2FP.BF16.F32.PACK_AB R52, R15, R14 ;  /* 0x0000000e0f34723e */ /* 0x000fc400000010ff */
[----:B------:R-:W-:Y:S01]  /*15750*/  F2FP.BF16.F32.PACK_AB R53, R13, R12 ;  /* 0x0000000c0d35723e */ /* 0x000fe200000010ff */
[----:B------:R-:W-:Y:S06]  /*15760*/  @!P6 BRA `(.L_x_272) ;  /* 0x000000000040e947 */ /* 0x000fec0003800000 */
[----:B-1----:R-:W-:Y:S01]  /*15770*/  MOV R14, 0x8 ;  /* 0x00000008000e7802 */ /* 0x002fe20000000f00 */
[----:B------:R-:W1:Y:S01]  /*15780*/  LDCU.64 UR6, c[0x4][0xb0] ;  /* 0x01001600ff0677ac */ /* 0x000e620008000a00 */
[----:B------:R-:W-:Y:S02]  /*15790*/  HFMA2 R12, -RZ, RZ, 0, 5.9604644775390625e-08 ;  /* 0x00000001ff0c7431 */ /* 0x000fe400000001ff */
[----:B------:R-:W-:Y:S01]  /*157a0*/  IMAD.MOV.U32 R8, RZ, RZ, 0x1be ;  /* 0x000001beff087424 */ /* 0x000fe200078e00ff */
[----:B------:R-:W2:Y:S01]  /*157b0*/  LDCU.64 UR4, c[0x4][0xb8] ;  /* 0x01001700ff0477ac */ /* 0x000ea20008000a00 */
[----:B------:R-:W3:Y:S01]  /*157c0*/  LDC.64 R14, c[0x4][R14] ;  /* 0x010000000e0e7b82 */ /* 0x000ee20000000a00 */
[----:B------:R-:W-:Y:S01]  /*157d0*/  IMAD.MOV.U32 R13, RZ, RZ, RZ ;  /* 0x000000ffff0d7224 */ /* 0x000fe200078e00ff */
[----:B------:R-:W4:Y:S01]  /*157e0*/  LDCU.64 UR8, c[0x4][0x20] ;  /* 0x01000400ff0877ac */ /* 0x000f220008000a00 */
[----:B-1----:R-:W-:Y:S01]  /*157f0*/  IMAD.U32 R4, RZ, RZ, UR6 ;  /* 0x00000006ff047e24 */ /* 0x002fe2000f8e00ff */
[----:B------:R-:W-:Y:S01]  /*15800*/  MOV R5, UR7 ;  /* 0x0000000700057c02 */ /* 0x000fe20008000f00 */
[----:B--2---:R-:W-:Y:S01]  /*15810*/  IMAD.U32 R6, RZ, RZ, UR4 ;  /* 0x00000004ff067e24 */ /* 0x004fe2000f8e00ff */
[----:B------:R-:W-:Y:S01]  /*15820*/  MOV R7, UR5 ;  /* 0x0000000500077c02 */ /* 0x000fe20008000f00 */
[----:B----4-:R-:W-:Y:S01]  /*15830*/  IMAD.U32 R10, RZ, RZ, UR8 ;  /* 0x00000008ff0a7e24 */ /* 0x010fe2000f8e00ff */
[----:B------:R-:W-:-:S02]  /*15840*/  MOV R11, UR9 ;  /* 0x00000009000b7c02 */ /* 0x000fc40008000f00 */
[----:B------:R-:W-:-:S07]  /*15850*/  LEPC R20, `(.L_x_272) ;  /* 0x000000001014794e */ /* 0x000fce0000000000 */
[----:B---3--:R-:W-:Y:S05]  /*15860*/  CALL.ABS.NOINC R14 ;  /* 0x000000000e007343 */ /* 0x008fea0003c00000 */
.L_x_272:
[C---:B------:R-:W-:Y:S01]  /*15870*/  FSETP.NEU.AND P0, PT, R17.reuse, -INF , PT ;  /* 0xff8000001100780b */ /* 0x040fe20003f0d000 */
[----:B-1----:R-:W1:Y:S01]  /*15880*/  S2R R157, SR_TID.X ;  /* 0x00000000009d7919 */ /* 0x002e620000002100 */
[----:B------:R-:W-:Y:S05]  /*15890*/  WARPSYNC.ALL ;  /* 0x0000000000007948 */ /* 0x000fea0003800000 */
[----:B------:R-:W-:Y:S01]  /*158a0*/  FSEL R0, R17, RZ, P0 ;  /* 0x000000ff11007208 */ /* 0x000fe20000000000 */
[----:B------:R-:W-:Y:S01]  /*158b0*/  UIADD3 UR4, UPT, UPT, UR38, 0x20, URZ ;  /* 0x0000002026047890 */ /* 0x000fe2000fffe0ff */
[----:B------:R2:W-:Y:S03]  /*158c0*/  STTM.x32 tmem[UR38], R56 ;  /* 0x00000038000079ed */ /* 0x0005e600082c0026 */
[----:B------:R-:W-:Y:S01]  /*158d0*/  FMUL R0, R0, -UR36 ;  /* 0x8000002400007c20 */ /* 0x000fe20008400000 */
[----:B------:R-:W-:-:S03]  /*158e0*/  USHF.R.U32.HI UR4, URZ, 0x15, UR4 ;  /* 0x00000015ff047899 */ /* 0x000fc60008011604 */
[--C-:B------:R-:W-:Y:S02]  /*158f0*/  FFMA2 R88, R88.F32x2.HI_LO, UR36.F32, R0.reuse.F32 ;  /* 0x0000002458587c49 */ /* 0x100fe40009200000 */
[----:B------:R-:W-:Y:S01]  /*15900*/  FFMA2 R90, R90.F32x2.HI_LO, UR36.F32, R0.F32 ;  /* 0x000000245a5a7c49 */ /* 0x000fe20009200000 */
[----:B------:R-:W-:Y:S02]  /*15910*/  MOV R3, UR4 ;  /* 0x0000000400037c02 */ /* 0x000fe40008000f00 */
[----:B------:R-:W-:Y:S02]  /*15920*/  FSETP.GEU.AND P4, PT, R88, -126, PT ;  /* 0xc2fc00005800780b */ /* 0x000fe40003f8e000 */
[----:B------:R-:W-:Y:S02]  /*15930*/  FSETP.GEU.AND P3, PT, R89, -126, PT ;  /* 0xc2fc00005900780b */ /* 0x000fe40003f6e000 */
[----:B------:R-:W-:Y:S02]  /*15940*/  FSETP.GEU.AND P2, PT, R90, -126, PT ;  /* 0xc2fc00005a00780b */ /* 0x000fe40003f4e000 */
[----:B------:R-:W-:-:S07]  /*15950*/  FSETP.GEU.AND P1, PT, R91, -126, PT ;  /* 0xc2fc00005b00780b */ /* 0x000fce0003f2e000 */
[----:B------:R-:W-:Y:S02]  /*15960*/  @!P4 FMUL R88, R88, 0.5 ;  /* 0x3f0000005858c820 */ /* 0x000fe40000400000 */
[----:B------:R-:W-:Y:S02]  /*15970*/  @!P3 FMUL R89, R89, 0.5 ;  /* 0x3f0000005959b820 */ /* 0x000fe40000400000 */
[----:B------:R-:W-:Y:S02]  /*15980*/  @!P2 FMUL R90, R90, 0.5 ;  /* 0x3f0000005a5aa820 */ /* 0x000fe40000400000 */
[----:B------:R-:W-:Y:S01]  /*15990*/  @!P1 FMUL R91, R91, 0.5 ;  /* 0x3f0000005b5b9820 */ /* 0x000fe20000400000 */
[----:B--2---:R-:W2:Y:S01]  /*159a0*/  MUFU.EX2 R58, R88 ;  /* 0x00000058003a7308 */ /* 0x004ea20000000800 */
[----:B-1----:R-:W-:-:S04]  /*159b0*/  SHF.R.U32.HI R60, RZ, 0x5, R157 ;  /* 0x00000005ff3c7819 */ /* 0x002fc8000001169d */
[----:B------:R-:W-:-:S03]  /*159c0*/  LOP3.LUT P0, RZ, R3, 0x3, R60, 0x48, !PT ;  /* 0x0000000303ff7812 */ /* 0x000fc6000780483c */
[----:B------:R-:W1:Y:S08]  /*159d0*/  MUFU.EX2 R59, R89 ;  /* 0x00000059003b7308 */ /* 0x000e700000000800 */
[----:B------:R-:W3:Y:S01]  /*159e0*/  MUFU.EX2 R56, R90 ;  /* 0x0000005a00387308 */ /* 0x000ee20000000800 */
[----:B--2---:R-:W-:-:S07]  /*159f0*/  @!P4 FMUL R58, R58, R58 ;  /* 0x0000003a3a3ac220 */ /* 0x004fce0000400000 */
[----:B------:R-:W2:Y:S01]  /*15a00*/  MUFU.EX2 R57, R91 ;  /* 0x0000005b00397308 */ /* 0x000ea20000000800 */
[----:B-1----:R-:W-:-:S05]  /*15a10*/  @!P3 FMUL R59, R59, R59 ;  /* 0x0000003b3b3bb220 */ /* 0x002fca0000400000 */
[----:B------:R-:W-:Y:S01]  /*15a20*/  F2FP.BF16.F32.PACK_AB R54, R59, R58 ;  /* 0x0000003a3b36723e */ /* 0x000fe200000010ff */
[----:B---3--:R-:W-:Y:S01]  /*15a30*/  @!P2 FMUL R56, R56, R56 ;  /* 0x000000383838a220 */ /* 0x008fe20000400000 */
[----:B--2---:R-:W-:-:S05]  /*15a40*/  @!P1 FMUL R57, R57, R57 ;  /* 0x0000003939399220 */ /* 0x004fca0000400000 */
[----:B------:R-:W-:Y:S01]  /*15a50*/  F2FP.BF16.F32.PACK_AB R55, R57, R56 ;  /* 0x000000383937723e */ /* 0x000fe200000010ff */
[----:B------:R-:W-:Y:S06]  /*15a60*/  @!P0 BRA `(.L_x_273) ;  /* 0x0000000000408947 */ /* 0x000fec0003800000 */
[----:B------:R-:W-:Y:S01]  /*15a70*/  MOV R14, 0x8 ;  /* 0x00000008000e7802 */ /* 0x000fe20000000f00 */
        /* <DEDUP_REMOVED lines=15> */
.L_x_273:
[----:B------:R-:W-:Y:S01]  /*15b70*/  MOV R0, UR48 ;  /* 0x0000003000007c02 */ /* 0x000fe20008000f00 */
[----:B------:R-:W-:Y:S05]  /*15b80*/  WARPSYNC.ALL ;  /* 0x0000000000007948 */ /* 0x000fea0003800000 */
[----:B------:R-:W-:Y:S01]  /*15b90*/  ISETP.GT.U32.AND P1, PT, R0, 0x1, PT ;  /* 0x000000010000780c */ /* 0x000fe20003f24070 */
[----:B------:R1:W-:Y:S01]  /*15ba0*/  STTM.x32 tmem[UR38+0x20], R24 ;  /* 0x00002018000079ed */ /* 0x0003e200082c0026 */
[----:B------:R-:W2:Y:S11]  /*15bb0*/  FENCE.VIEW.ASYNC.T ;  /* 0x00000000000073c6 */ /* 0x000eb60000000200 */
[----:B------:R-:W-:Y:S05]  /*15bc0*/  @P1 BRA `(.L_x_274) ;  /* 0x0000000000081947 */ /* 0x000fea0003800000 */
[----:B------:R-:W-:Y:S05]  /*15bd0*/  BPT.TRAP 0x1 ;  /* 0x000000040000795c */ /* 0x000fea0000300000 */
[----:B------:R-:W-:Y:S05]  /*15be0*/  BPT.TRAP 0x1 ;  /* 0x000000040000795c */ /* 0x000fea0000300000 */
.L_x_274:
[----:B------:R-:W3:Y:S01]  /*15bf0*/  S2UR UR6, SR_CgaCtaId ;  /* 0x00000000000679c3 */ /* 0x000ee20000008800 */
[----:B------:R-:W-:Y:S01]  /*15c00*/  UISETP.NE.AND UP0, UPT, UR40, URZ, UPT ;  /* 0x000000ff2800728c */ /* 0x000fe2000bf05270 */
[----:B------:R-:W-:-:S06]  /*15c10*/  UMOV UR4, 0x400 ;  /* 0x0000040000047882 */ /* 0x000fcc0000000000 */
[----:B------:R-:W4:Y:S01]  /*15c20*/  S2UR UR5, SR_CgaCtaId ;  /* 0x00000000000579c3 */ /* 0x000f220000008800 */
[----:B---3--:R-:W-:-:S04]  /*15c30*/  ULEA UR6, UR6, UR4, 0x18 ;  /* 0x0000000406067291 */ /* 0x008fc8000f8ec0ff */
[----:B------:R-:W-:Y:S02]  /*15c40*/  UIADD3 UR4, UPT, UPT, UR6, 0x38068, URZ ;  /* 0x0003806806047890 */ /* 0x000fe4000fffe0ff */
[----:B------:R-:W-:-:S04]  /*15c50*/  @UP0 UIADD3 UR4, UPT, UPT, UR6, 0x38058, URZ ;  /* 0x0003805806040890 */ /* 0x000fc8000fffe0ff */
[----:B----4-:R-:W-:-:S09]  /*15c60*/  UPRMT UR4, UR5, 0x654, UR4 ;  /* 0x0000065405047896 */ /* 0x010fd20008000004 */
[----:B--2---:R-:W-:Y:S01]  /*15c70*/  SYNCS.ARRIVE.TRANS64.RED.A1T0 RZ, [UR4], RZ ;  /* 0x000000ffffff79a7 */ /* 0x004fe20008100404 */
[----:B------:R-:W-:-:S04]  /*15c80*/  USEL UR4, UR42, UR43, UP0 ;  /* 0x0000002b2a047287 */ /* 0x000fc80008000000 */
[----:B------:R-:W-:-:S04]  /*15c90*/  ULOP3.LUT UR5, UR4, 0x1, URZ, 0x3c, !UPT ;  /* 0x0000000104057892 */ /* 0x000fc8000f8e3cff */
[----:B------:R-:W-:Y:S02]  /*15ca0*/  USEL UR42, UR5, UR42, UP0 ;  /* 0x0000002a052a7287 */ /* 0x000fe40008000000 */
[----:B------:R-:W-:Y:S02]  /*15cb0*/  USEL UR43, UR43, UR5, UP0 ;  /* 0x000000052b2b7287 */ /* 0x000fe40008000000 */
[----:B------:R-:W-:-:S09]  /*15cc0*/  UISETP.NE.AND UP0, UPT, UR47, URZ, UPT ;  /* 0x000000ff2f00728c */ /* 0x000fd2000bf05270 */
[----:B------:R-:W-:Y:S05]  /*15cd0*/  BRA.U UP0, `(.L_x_275) ;  /* 0x0000000100047547 */ /* 0x000fea000b800000 */
[----:B------:R-:W-:Y:S05]  /*15ce0*/  BPT.TRAP 0x1 ;  /* 0x000000040000795c */ /* 0x000fea0000300000 */
.L_x_275:
[----:B------:R-:W-:Y:S01]  /*15cf0*/  UISETP.NE.AND UP0, UPT, UR40, URZ, UPT ;  /* 0x000000ff2800728c */ /* 0x000fe2000bf05270 */
[----:B------:R-:W-:Y:S01]  /*15d00*/  MOV R0, UR39 ;  /* 0x0000002700007c02 */ /* 0x000fe20008000f00 */
[----:B------:R-:W-:Y:S01]  /*15d10*/  UIADD3 UR4, UPT, UPT, UR6, 0x38078, URZ ;  /* 0x0003807806047890 */ /* 0x000fe2000fffe0ff */
[----:B------:R-:W-:Y:S01]  /*15d20*/  FADD2 R22, R22.F32x2.HI_LO, RZ.F32 ;  /* 0x000000ff1616724b */ /* 0x000fe20000200000 */
[----:B------:R-:W-:Y:S01]  /*15d30*/  FSETP.NEU.AND P0, PT, R17, -INF , PT ;  /* 0xff8000001100780b */ /* 0x000fe20003f0d000 */
[----:B------:R-:W-:Y:S01]  /*15d40*/  FADD2 R124, R124.F32x2.HI_LO, RZ.F32 ;  /* 0x000000ff7c7c724b */ /* 0x000fe20000200000 */
[----:B------:R-:W-:Y:S01]  /*15d50*/  SHF.L.U32 R0, R0, 0x1f, RZ ;  /* 0x0000001f00007819 */ /* 0x000fe200000006ff */
[----:B------:R-:W-:Y:S01]  /*15d60*/  FADD2 R22, R22.F32x2.HI_LO, R130.F32x2.HI_LO ;  /* 0x000000821616724b */ /* 0x000fe20000000000 */
[----:B------:R-:W-:Y:S01]  /*15d70*/  FSEL R3, R17, RZ, P0 ;  /* 0x000000ff11037208 */ /* 0x000fe20000000000 */
[----:B------:R-:W-:Y:S02]  /*15d80*/  FADD2 R126, R126.F32x2.HI_LO, RZ.F32 ;  /* 0x000000ff7e7e724b */ /* 0x000fe40000200000 */
[----:B------:R-:W-:Y:S01]  /*15d90*/  @!UP0 UIADD3 UR4, UPT, UPT, UR6, 0x38088, URZ ;  /* 0x0003808806048890 */ /* 0x000fe2000fffe0ff */
[----:B------:R-:W-:Y:S01]  /*15da0*/  FADD2 R124, R124.F32x2.HI_LO, R132.F32x2.HI_LO ;  /* 0x000000847c7c724b */ /* 0x000fe20000000000 */
[----:B------:R-:W-:Y:S01]  /*15db0*/  FSETP.NEU.AND P0, PT, R156, R3, PT ;  /* 0x000000039c00720b */ /* 0x000fe20003f0d000 */
[----:B------:R-:W-:-:S02]  /*15dc0*/  FADD2 R126, R126.F32x2.HI_LO, R134.F32x2.HI_LO ;  /* 0x000000867e7e724b */ /* 0x000fc40000000000 */
[----:B------:R-:W-:Y:S02]  /*15dd0*/  FADD2 R22, R22.F32x2.HI_LO, R138.F32x2.HI_LO ;  /* 0x0000008a1616724b */ /* 0x000fe40000000000 */
[----:B------:R-:W-:Y:S02]  /*15de0*/  FADD2 R124, R124.F32x2.HI_LO, R140.F32x2.HI_LO ;  /* 0x0000008c7c7c724b */ /* 0x000fe40000000000 */
[----:B------:R-:W2:Y:S01]  /*15df0*/  SYNCS.PHASECHK.TRANS64.TRYWAIT P2, [UR4], R0 ;  /* 0x00000000ff0075a7 */ /* 0x000ea20008041104 */
[----:B------:R-:W-:Y:S02]  /*15e00*/  FADD2 R126, R126.F32x2.HI_LO, R142.F32x2.HI_LO ;  /* 0x0000008e7e7e724b */ /* 0x000fe40000000000 */
[----:B------:R-:W-:Y:S02]  /*15e10*/  FADD2 R22, R22.F32x2.HI_LO, R146.F32x2.HI_LO ;  /* 0x000000921616724b */ /* 0x000fe40000000000 */
[----:B------:R-:W-:Y:S02]  /*15e20*/  FADD2 R124, R124.F32x2.HI_LO, R148.F32x2.HI_LO ;  /* 0x000000947c7c724b */ /* 0x000fe40000000000 */
[----:B------:R-:W-:-:S02]  /*15e30*/  FADD2 R126, R126.F32x2.HI_LO, R92.F32x2.HI_LO ;  /* 0x0000005c7e7e724b */ /* 0x000fc40000000000 */
[----:B------:R-:W-:Y:S02]  /*15e40*/  FADD2 R22, R22.F32x2.HI_LO, R96.F32x2.HI_LO ;  /* 0x000000601616724b */ /* 0x000fe40000000000 */
[----:B------:R-:W-:Y:S02]  /*15e50*/  FADD2 R124, R124.F32x2.HI_LO, R98.F32x2.HI_LO ;  /* 0x000000627c7c724b */ /* 0x000fe40000000000 */
[----:B------:R-:W-:Y:S02]  /*15e60*/  FADD2 R126, R126.F32x2.HI_LO, R100.F32x2.HI_LO ;  /* 0x000000647e7e724b */ /* 0x000fe40000000000 */
[----:B------:R-:W-:Y:S01]  /*15e70*/  FADD2 R22, R22.F32x2.HI_LO, R104.F32x2.HI_LO ;  /* 0x000000681616724b */ /* 0x000fe20000000000 */
[----:B--2---:R-:W-:Y:S06]  /*15e80*/  @!P2 BRA `(.L_x_276) ;  /* 0x000000cc0074a947 */ /* 0x004fec0003800000 */
.L_x_474:
[----:B------:R-:W-:Y:S01]  /*15e90*/  BSSY.RECONVERGENT B0, `(.L_x_277) ;  /* 0x000000a000007945 */ /* 0x000fe20003800200 */
[----:B--2---:R-:W-:-:S03]  /*15ea0*/  MOV R5, 0x3f000000 ;  /* 0x3f00000000057802 */ /* 0x004fc60000000f00 */
[----:B------:R-:W-:Y:S05]  /*15eb0*/  @!P0 BRA `(.L_x_278) ;  /* 0x00000000001c8947 */ /* 0x000fea0003800000 */
[----:B------:R-:W-:-:S04]  /*15ec0*/  FADD R0, -R3, R156 ;  /* 0x0000009c03007221 */ /* 0x000fc80000000100 */
[----:B------:R-:W-:-:S05]  /*15ed0*/  FMUL R0, R0, UR36 ;  /* 0x0000002400007c20 */ /* 0x000fca0008400000 */
[----:B------:R-:W-:-:S13]  /*15ee0*/  FSETP.GEU.AND P0, PT, R0, -126, PT ;  /* 0xc2fc00000000780b */ /* 0x000fda0003f0e000 */
[----:B------:R-:W-:-:S04]  /*15ef0*/  @!P0 FMUL R0, R0, 0.5 ;  /* 0x3f00000000008820 */ /* 0x000fc80000400000 */
[----:B------:R-:W2:Y:S02]  /*15f00*/  MUFU.EX2 R5, R0 ;  /* 0x0000000000057308 */ /* 0x000ea40000000800 */
[----:B--2---:R-:W-:-:S04]  /*15f10*/  @!P0 FMUL R5, R5, R5 ;  /* 0x0000000505058220 */ /* 0x004fc80000400000 */
[----:B------:R-:W-:Y:S02]  /*15f20*/  FMUL R5, R5, 0.5 ;  /* 0x3f00000005057820 */ /* 0x000fe40000400000 */
.L_x_278:
[----:B------:R-:W-:Y:S05]  /*15f30*/  BSYNC.RECONVERGENT B0 ;  /* 0x0000000000007941 */ /* 0x000fea0003800200 */
.L_x_277:
[----:B-1----:R-:W2:Y:S04]  /*15f40*/  LDL.LU.64 R34, [R1+0x10] ;  /* 0x0000100001227983 */ /* 0x002ea80000300a00 */
[----:B------:R-:W3:Y:S04]  /*15f50*/  LDL.LU.64 R32, [R1+0x18] ;  /* 0x0000180001207983 */ /* 0x000ee80000300a00 */
[----:B------:R-:W4:Y:S04]  /*15f60*/  LDL.LU.64 R30, [R1+0x28] ;  /* 0x00002800011e7983 */ /* 0x000f280000300a00 */
[----:B------:R-:W5:Y:S04]  /*15f70*/  LDL.LU.64 R28, [R1+0x30] ;  /* 0x00003000011c7983 */ /* 0x000f680000300a00 */
[----:B------:R-:W5:Y:S04]  /*15f80*/  LDL.LU.64 R26, [R1+0x38] ;  /* 0x00003800011a7983 */ /* 0x000f680000300a00 */
[----:B------:R-:W5:Y:S04]  /*15f90*/  LDL.LU.64 R14, [R1+0x20] ;  /* 0x00002000010e7983 */ /* 0x000f680000300a00 */
[----:B------:R-:W5:Y:S04]  /*15fa0*/  LDL.LU.64 R24, [R1+0x48] ;  /* 0x0000480001187983 */ /* 0x000f680000300a00 */
[----:B------:R-:W5:Y:S04]  /*15fb0*/  LDL.LU.64 R20, [R1+0x50] ;  /* 0x0000500001147983 */ /* 0x000f680000300a00 */
[----:B------:R-:W5:Y:S04]  /*15fc0*/  LDL.LU.64 R12, [R1+0x58] ;  /* 0x00005800010c7983 */ /* 0x000f680000300a00 */
[----:B------:R-:W5:Y:S04]  /*15fd0*/  LDL.LU.64 R8, [R1+0x40] ;  /* 0x0000400001087983 */ /* 0x000f680000300a00 */
[----:B------:R-:W5:Y:S04]  /*15fe0*/  LDL.LU.64 R10, [R1+0x60] ;  /* 0x00006000010a7983 */ /* 0x000f680000300a00 */
[----:B------:R-:W5:Y:S01]  /*15ff0*/  LDL.LU.64 R6, [R1+0x68] ;  /* 0x0000680001067983 */ /* 0x000f620000300a00 */
[----:B------:R-:W-:-:S04]  /*16000*/  FMUL R16, R5, R16 ;  /* 0x0000001005107220 */ /* 0x000fc80000400000 */
[----:B------:R-:W-:-:S04]  /*16010*/  FADD2 R18, R16.F32, R18.F32x2.HI_LO ;  /* 0x000000121012724b */ /* 0x000fc80000040000 */
[----:B------:R-:W-:-:S04]  /*16020*/  FADD2 R18, R18.F32x2.HI_LO, R128.F32x2.HI_LO ;  /* 0x000000801212724b */ /* 0x000fc80000000000 */
[----:B------:R-:W-:-:S04]  /*16030*/  FADD2 R18, R18.F32x2.HI_LO, R136.F32x2.HI_LO ;  /* 0x000000881212724b */ /* 0x000fc80000000000 */
[----:B------:R-:W-:-:S04]  /*16040*/  FADD2 R18, R18.F32x2.HI_LO, R144.F32x2.HI_LO ;  /* 0x000000901212724b */ /* 0x000fc80000000000 */
[----:B------:R-:W-:Y:S02]  /*16050*/  FADD2 R18, R18.F32x2.HI_LO, R94.F32x2.HI_LO ;  /* 0x0000005e1212724b */ /* 0x000fe40000000000 */
[----:B------:R-:W-:Y:S02]  /*16060*/  FADD2 R124, R124.F32x2.HI_LO, R106.F32x2.HI_LO ;  /* 0x0000006a7c7c724b */ /* 0x000fe40000000000 */
[----:B------:R-:W-:Y:S02]  /*16070*/  FADD2 R126, R126.F32x2.HI_LO, R108.F32x2.HI_LO ;  /* 0x0000006c7e7e724b */ /* 0x000fe40000000000 */
[----:B------:R-:W-:Y:S02]  /*16080*/  FADD2 R18, R18.F32x2.HI_LO, R102.F32x2.HI_LO ;  /* 0x000000661212724b */ /* 0x000fe40000000000 */
[----:B------:R-:W-:Y:S02]  /*16090*/  FADD2 R22, R22.F32x2.HI_LO, R112.F32x2.HI_LO ;  /* 0x000000701616724b */ /* 0x000fe40000000000 */
[----:B------:R-:W-:-:S02]  /*160a0*/  FADD2 R124, R124.F32x2.HI_LO, R114.F32x2.HI_LO ;  /* 0x000000727c7c724b */ /* 0x000fc40000000000 */
        /* <DEDUP_REMOVED lines=23> */
[----:B------:R-:W-:Y:S01]  /*16220*/  FADD2 R18, R18.F32x2.HI_LO, R186.F32x2.HI_LO ;  /* 0x000000ba1212724b */ /* 0x000fe20000000000 */
[----:B------:R-:W-:Y:S01]  /*16230*/  ULOP3.LUT UP0, URZ, UR41, 0x7f, UR51, 0xf8, !UPT ;  /* 0x0000007f29ff7892 */ /* 0x000fe2000f80f833 */
[----:B--2---:R-:W-:-:S02]  /*16240*/  FADD2 R124, R124.F32x2.HI_LO, R34.F32x2.HI_LO ;  /* 0x000000227c7c724b */ /* 0x004fc40000000000 */
[----:B---3--:R-:W-:Y:S02]  /*16250*/  FADD2 R126, R126.F32x2.HI_LO, R32.F32x2.HI_LO ;  /* 0x000000207e7e724b */ /* 0x008fe40000000000 */
[----:B----4-:R-:W-:Y:S02]  /*16260*/  FADD2 R22, R22.F32x2.HI_LO, R30.F32x2.HI_LO ;  /* 0x0000001e1616724b */ /* 0x010fe40000000000 */
[----:B-----5:R-:W-:Y:S02]  /*16270*/  FADD2 R124, R124.F32x2.HI_LO, R28.F32x2.HI_LO ;  /* 0x0000001c7c7c724b */ /* 0x020fe40000000000 */
        /* <DEDUP_REMOVED lines=11> */
[----:B------:R-:W-:-:S04]  /*16330*/  FADD2 R18, R18.F32x2.HI_LO, R22.F32x2.HI_LO ;  /* 0x000000161212724b */ /* 0x000fc80000000000 */
[----:B------:R-:W-:-:S04]  /*16340*/  FADD2 R18, R18.F32x2.HI_LO, R124.F32x2.HI_LO ;  /* 0x0000007c1212724b */ /* 0x000fc80000000000 */
[----:B------:R-:W-:Y:S01]  /*16350*/  FADD R16, R18, R19 ;  /* 0x0000001312107221 */ /* 0x000fe20000000000 */
[----:B------:R-:W-:Y:S06]  /*16360*/  BRA.U UP0, `(.L_x_279) ;  /* 0x0000000100907547 */ /* 0x000fec000b800000 */
[----:B------:R-:W-:Y:S05]  /*16370*/  @P1 BRA `(.L_x_280) ;  /* 0x0000000000041947 */ /* 0x000fea0003800000 */
[----:B------:R-:W-:Y:S05]  /*16380*/  BPT.TRAP 0x1 ;  /* 0x000000040000795c */ /* 0x000fea0000300000 */
.L_x_280:
[----:B------:R-:W-:Y:S01]  /*16390*/  UISETP.NE.AND UP0, UPT, UR40, URZ, UPT ;  /* 0x000000ff2800728c */ /* 0x000fe2000bf05270 */
[----:B------:R-:W-:Y:S01]  /*163a0*/  IMAD.U32 R0, RZ, RZ, UR5 ;  /* 0x00000005ff007e24 */ /* 0x000fe2000f8e00ff */
[----:B------:R-:W-:Y:S01]  /*163b0*/  UIADD3 UR4, UPT, UPT, UR6, 0x38060, URZ ;  /* 0x0003806006047890 */ /* 0x000fe2000fffe0ff */
[----:B------:R-:W-:Y:S01]  /*163c0*/  IMAD.U32 R18, R157, 0x10000, RZ ;  /* 0x000100009d127824 */ /* 0x000fe200078e00ff */
[----:B------:R-:W-:Y:S01]  /*163d0*/  USEL UR5, URZ, 0x80, UP0 ;  /* 0x00000080ff057887 */ /* 0x000fe20008000000 */
[----:B------:R-:W-:Y:S02]  /*163e0*/  LOP3.LUT R60, R60, 0x3, RZ, 0xc0, !PT ;  /* 0x000000033c3c7812 */ /* 0x000fe400078ec0ff */
[----:B------:R-:W-:Y:S02]  /*163f0*/  SHF.L.U32 R0, R0, 0x1f, RZ ;  /* 0x0000001f00007819 */ /* 0x000fe400000006ff */
[----:B------:R-:W-:Y:S02]  /*16400*/  LOP3.LUT R18, R18, 0x600000, RZ, 0xc0, !PT ;  /* 0x0060000012127812 */ /* 0x000fe400078ec0ff */
[----:B------:R-:W-:-:S02]  /*16410*/  @UP0 UIADD3 UR4, UPT, UPT, UR6, 0x38050, URZ ;  /* 0x0003805006040890 */ /* 0x000fc4000fffe0ff */
[----:B------:R-:W-:Y:S02]  /*16420*/  SHF.R.U32.HI R3, RZ, 0x15, R18 ;  /* 0x00000015ff037819 */ /* 0x000fe40000011612 */
[----:B------:R-:W-:Y:S02]  /*16430*/  LOP3.LUT R18, R18, UR5, RZ, 0xfc, !PT ;  /* 0x0000000512127c12 */ /* 0x000fe4000f8efcff */
[----:B------:R-:W-:-:S03]  /*16440*/  ISETP.NE.AND P0, PT, R60, R3, PT ;  /* 0x000000033c00720c */ /* 0x000fc60003f05270 */
[----:B------:R-:W1:Y:S02]  /*16450*/  SYNCS.PHASECHK.TRANS64.TRYWAIT P1, [UR4], R0 ;  /* 0x00000000ff0075a7 */ /* 0x000e640008021104 */
[----:B-1----:R-:W-:Y:S08]  /*16460*/  @!P1 BRA `(.L_x_281) ;  /* 0x000000c800149947 */ /* 0x002ff00003800000 */
.L_x_476:
[----:B------:R-:W-:Y:S05]  /*16470*/  @!P0 BRA `(.L_x_282) ;  /* 0x0000000000408947 */ /* 0x000fea0003800000 */
[----:B------:R-:W-:Y:S01]  /*16480*/  MOV R14, 0x8 ;  /* 0x00000008000e7802 */ /* 0x000fe20000000f00 */
[----:B------:R-:W2:Y:S01]  /*16490*/  LDCU.64 UR8, c[0x4][0xb0] ;  /* 0x01001600ff0877ac */ /* 0x000ea20008000a00 */
[----:B------:R-:W-:Y:S02]  /*164a0*/  HFMA2 R12, -RZ, RZ, 0, 5.9604644775390625e-08 ;  /* 0x00000001ff0c7431 */ /* 0x000fe400000001ff */
[----:B------:R-:W-:Y:S01]  /*164b0*/  IMAD.MOV.U32 R8, RZ, RZ, 0x1be ;  /* 0x000001beff087424 */ /* 0x000fe200078e00ff */
[----:B------:R-:W3:Y:S01]  /*164c0*/  LDCU.64 UR6, c[0x4][0xb8] ;  /* 0x01001700ff0677ac */ /* 0x000ee20008000a00 */
[----:B------:R-:W4:Y:S01]  /*164d0*/  LDC.64 R14, c[0x4][R14] ;  /* 0x010000000e0e7b82 */ /* 0x000f220000000a00 */
[----:B------:R-:W-:Y:S01]  /*164e0*/  IMAD.MOV.U32 R13, RZ, RZ, RZ ;  /* 0x000000ffff0d7224 */ /* 0x000fe200078e00ff */
[----:B------:R-:W5:Y:S01]  /*164f0*/  LDCU.64 UR4, c[0x4][0x18] ;  /* 0x01000300ff0477ac */ /* 0x000f620008000a00 */
[----:B--2---:R-:W-:Y:S01]  /*16500*/  IMAD.U32 R4, RZ, RZ, UR8 ;  /* 0x00000008ff047e24 */ /* 0x004fe2000f8e00ff */
[----:B------:R-:W-:Y:S01]  /*16510*/  MOV R5, UR9 ;  /* 0x0000000900057c02 */ /* 0x000fe20008000f00 */
[----:B---3--:R-:W-:Y:S01]  /*16520*/  IMAD.U32 R6, RZ, RZ, UR6 ;  /* 0x00000006ff067e24 */ /* 0x008fe2000f8e00ff */
[----:B------:R-:W-:Y:S01]  /*16530*/  MOV R7, UR7 ;  /* 0x0000000700077c02 */ /* 0x000fe20008000f00 */
[----:B-----5:R-:W-:Y:S01]  /*16540*/  IMAD.U32 R10, RZ, RZ, UR4 ;  /* 0x00000004ff0a7e24 */ /* 0x020fe2000f8e00ff */
[----:B------:R-:W-:-:S02]  /*16550*/  MOV R11, UR5 ;  /* 0x00000005000b7c02 */ /* 0x000fc40008000f00 */
[----:B------:R-:W-:-:S07]  /*16560*/  LEPC R20, `(.L_x_282) ;  /* 0x000000001014794e */ /* 0x000fce0000000000 */
[----:B-1--4-:R-:W-:Y:S05]  /*16570*/  CALL.ABS.NOINC R14 ;  /* 0x000000000e007343 */ /* 0x012fea0003c00000 */
.L_x_282:
[----:B------:R-:W-:Y:S05]  /*16580*/  WARPSYNC.ALL ;  /* 0x0000000000007948 */ /* 0x000fea0003800000 */
[----:B------:R-:W-:-:S13]  /*16590*/  R2UR UR4, R18 ;  /* 0x00000000120472ca */ /* 0x000fda00000e0000 */
[----:B------:R2:W-:Y:S02]  /*165a0*/  STTM.x2 tmem[UR4], R16 ;  /* 0x00000010000079ed */ /* 0x0005e400080c0004 */
.L_x_279:
[----:B------:R-:W-:Y:S01]  /*165b0*/  UIADD3 UR4, UPT, UPT, UR41, 0x1, URZ ;  /* 0x0000000129047890 */ /* 0x000fe2000fffe0ff */
[----:B------:R-:W-:Y:S01]  /*165c0*/  MOV R156, R17 ;  /* 0x00000011009c7202 */ /* 0x000fe20000000f00 */
[----:B------:R-:W-:Y:S02]  /*165d0*/  UIADD3 UR5, UPT, UPT, UR41, -0x1, URZ ;  /* 0xffffffff29057890 */ /* 0x000fe4000fffe0ff */
[----:B------:R-:W-:-:S05]  /*165e0*/  UISETP.GT.U32.AND UP0, UPT, UR4, 0x1, UPT ;  /* 0x000000010400788c */ /* 0x000fca000bf04070 */
[----:B------:R-:W-:-:S04]  /*165f0*/  UMOV UR41, UR5 ;  /* 0x0000000500297c82 */ /* 0x000fc80008000000 */
[----:B------:R-:W-:Y:S05]  /*16600*/  BRA.U UP0, `(.L_x_283) ;  /* 0xffffffb900a87547 */ /* 0x000fea000b83ffff */
.L_x_262:
[----:B------:R-:W3:Y:S02]  /*16610*/  LDCU UR4, c[0x0][0x384] ;  /* 0x00007080ff0477ac */ /* 0x000ee40008000800 */
[----:B---3--:R-:W-:-:S09]  /*16620*/  ULOP3.LUT UP0, URZ, UR4, 0x7f, URZ, 0xc0, !UPT ;  /* 0x0000007f04ff7892 */ /* 0x008fd2000f80c0ff */
[----:B------:R-:W-:Y:S05]  /*16630*/  BRA.U !UP0, `(.L_x_284) ;  /* 0x0000005d08487547 */ /* 0x000fea000b800000 */
[----:B-1----:R-:W1:Y:S01]  /*16640*/  S2R R0, SR_TID.X ;  /* 0x0000000000007919 */ /* 0x002e620000002100 */
[----:B------:R-:W-:Y:S01]  /*16650*/  UISETP.NE.AND UP0, UPT, UR40, URZ, UPT ;  /* 0x000000ff2800728c */ /* 0x000fe2000bf05270 */
[----:B------:R-:W-:-:S03]  /*16660*/  UMOV UR4, 0x20 ;  /* 0x0000002000047882 */ /* 0x000fc60000000000 */
[----:B------:R-:W-:Y:S02]  /*16670*/  USEL UR4, UR4, 0xa0, UP0 ;  /* 0x000000a004047887 */ /* 0x000fe40008000000 */
[----:B------:R-:W-:Y:S02]  /*16680*/  USEL UR5, UR42, UR43, UP0 ;  /* 0x0000002b2a057287 */ /* 0x000fe40008000000 */
[----:B------:R-:W-:Y:S01]  /*16690*/  UISETP.GT.U32.AND UP0, UPT, UR48, 0x1, UPT ;  /* 0x000000013000788c */ /* 0x000fe2000bf04070 */
[----:B-1----:R-:W-:-:S05]  /*166a0*/  IMAD.U32 R152, R0, 0x10000, RZ ;  /* 0x0001000000987824 */ /* 0x002fca00078e00ff */
[----:B------:R-:W-:-:S05]  /*166b0*/  LOP3.LUT R152, R152, 0x600000, RZ, 0xc0, !PT ;  /* 0x0060000098987812 */ /* 0x000fca00078ec0ff */
[----:B------:R-:W-:-:S06]  /*166c0*/  VIADD R3, R152, UR4 ;  /* 0x0000000498037c36 */ /* 0x000fcc0008000000 */
[----:B------:R-:W1:Y:S02]  /*166d0*/  SHFL.IDX PT, R3, R3, RZ, 0x1f ;  /* 0x00001fff03037589 */ /* 0x000e6400000e0000 */
[----:B-1----:R-:W-:Y:S01]  /*166e0*/  R2UR UR36, R3 ;  /* 0x00000000032472ca */ /* 0x002fe200000e0000 */
[----:B------:R-:W-:-:S14]  /*166f0*/  BRA.U UP0, `(.L_x_285) ;  /* 0x0000000100047547 */ /* 0x000fdc000b800000 */
[----:B------:R-:W-:Y:S05]  /*16700*/  BPT.TRAP 0x1 ;  /* 0x000000040000795c */ /* 0x000fea0000300000 */
.L_x_285:
        /* <DEDUP_REMOVED lines=16> */
.L_x_478:
[----:B------:R-:W-:Y:S05]  /*16810*/  @!P0 BRA `(.L_x_287) ;  /* 0x0000000000408947 */ /* 0x000fea0003800000 */
[----:B------:R-:W-:Y:S01]  /*16820*/  MOV R14, 0x8 ;  /* 0x00000008000e7802 */ /* 0x000fe20000000f00 */
[----:B------:R-:W3:Y:S01]  /*16830*/  LDCU.64 UR8, c[0x4][0xb0] ;  /* 0x01001600ff0877ac */ /* 0x000ee20008000a00 */
[----:B------:R-:W-:Y:S02]  /*16840*/  HFMA2 R12, -RZ, RZ, 0, 5.9604644775390625e-08 ;  /* 0x00000001ff0c7431 */ /* 0x000fe400000001ff */
[----:B------:R-:W-:Y:S01]  /*16850*/  IMAD.MOV.U32 R8, RZ, RZ, 0x192 ;  /* 0x00000192ff087424 */ /* 0x000fe200078e00ff */
[----:B------:R-:W4:Y:S01]  /*16860*/  LDCU.64 UR6, c[0x4][0xb8] ;  /* 0x01001700ff0677ac */ /* 0x000f220008000a00 */
[----:B------:R-:W1:Y:S01]  /*16870*/  LDC.64 R14, c[0x4][R14] ;  /* 0x010000000e0e7b82 */ /* 0x000e620000000a00 */
[----:B------:R-:W-:Y:S01]  /*16880*/  IMAD.MOV.U32 R13, RZ, RZ, RZ ;  /* 0x000000ffff0d7224 */ /* 0x000fe200078e00ff */
[----:B------:R-:W5:Y:S01]  /*16890*/  LDCU.64 UR4, c[0x4][0x10] ;  /* 0x01000200ff0477ac */ /* 0x000f620008000a00 */
[----:B---3--:R-:W-:Y:S01]  /*168a0*/  IMAD.U32 R4, RZ, RZ, UR8 ;  /* 0x00000008ff047e24 */ /* 0x008fe2000f8e00ff */
[----:B------:R-:W-:Y:S01]  /*168b0*/  MOV R5, UR9 ;  /* 0x0000000900057c02 */ /* 0x000fe20008000f00 */
[----:B----4-:R-:W-:Y:S01]  /*168c0*/  IMAD.U32 R6, RZ, RZ, UR6 ;  /* 0x00000006ff067e24 */ /* 0x010fe2000f8e00ff */
[----:B------:R-:W-:Y:S01]  /*168d0*/  MOV R7, UR7 ;  /* 0x0000000700077c02 */ /* 0x000fe20008000f00 */
[----:B-----5:R-:W-:Y:S01]  /*168e0*/  IMAD.U32 R10, RZ, RZ, UR4 ;  /* 0x00000004ff0a7e24 */ /* 0x020fe2000f8e00ff */
[----:B------:R-:W-:-:S02]  /*168f0*/  MOV R11, UR5 ;  /* 0x00000005000b7c02 */ /* 0x000fc40008000f00 */
[----:B------:R-:W-:-:S07]  /*16900*/  LEPC R20, `(.L_x_287) ;  /* 0x000000001014794e */ /* 0x000fce0000000000 */
[----:B-12---:R-:W-:Y:S05]  /*16910*/  CALL.ABS.NOINC R14 ;  /* 0x000000000e007343 */ /* 0x006fea0003c00000 */
.L_x_287:
        /* <DEDUP_REMOVED lines=11> */
[----:B------:R-:W3:Y:S01]  /*169d0*/  LDCU.64 UR6, c[0x4][0xb8] ;  /* 0x01001700ff0677ac */ /* 0x000ee20008000a00 */
[----:B------:R-:W4:Y:S01]  /*169e0*/  LDC.64 R14, c[0x4][R14] ;  /* 0x010000000e0e7b82 */ /* 0x000f220000000a00 */
[----:B------:R-:W-:Y:S01]  /*169f0*/  IMAD.MOV.U32 R13, RZ, RZ, RZ ;  /* 0x000000ffff0d7224 */ /* 0x000fe200078e00ff */
[----:B------:R-:W5:Y:S01]  /*16a00*/  LDCU.64 UR4, c[0x4][0x10] ;  /* 0x01000200ff0477ac */ /* 0x000f620008000a00 */
[----:B-1----:R-:W-:Y:S01]  /*16a10*/  IMAD.U32 R4, RZ, RZ, UR8 ;  /* 0x00000008ff047e24 */ /* 0x002fe2000f8e00ff */
[----:B------:R-:W-:Y:S01]  /*16a20*/  MOV R5, UR9 ;  /* 0x0000000900057c02 */ /* 0x000fe20008000f00 */
[----:B---3--:R-:W-:Y:S01]  /*16a30*/  IMAD.U32 R6, RZ, RZ, UR6 ;  /* 0x00000006ff067e24 */ /* 0x008fe2000f8e00ff */
[----:B------:R-:W-:Y:S01]  /*16a40*/  MOV R7, UR7 ;  /* 0x0000000700077c02 */ /* 0x000fe20008000f00 */
[----:B-----5:R-:W-:Y:S01]  /*16a50*/  IMAD.U32 R10, RZ, RZ, UR4 ;  /* 0x00000004ff0a7e24 */ /* 0x020fe2000f8e00ff */
[----:B------:R-:W-:-:S02]  /*16a60*/  MOV R11, UR5 ;  /* 0x00000005000b7c02 */ /* 0x000fc40008000f00 */
[----:B------:R-:W-:-:S07]  /*16a70*/  LEPC R20, `(.L_x_288) ;  /* 0x000000001014794e */ /* 0x000fce0000000000 */
[----:B--2-4-:R-:W-:Y:S05]  /*16a80*/  CALL.ABS.NOINC R14 ;  /* 0x000000000e007343 */ /* 0x014fea0003c00000 */
.L_x_288:
        /* <DEDUP_REMOVED lines=23> */
.L_x_289:
        /* <DEDUP_REMOVED lines=23> */
.L_x_290:
[----:B------:R-:W1:Y:S01]  /*16d70*/  LDC R0, c[0x0][0x384] ;  /* 0x0000e100ff007b82 */ /* 0x000e620000000800 */
[----:B------:R-:W-:Y:S05]  /*16d80*/  WARPSYNC.ALL ;  /* 0x0000000000007948 */ /* 0x000fea0003800000 */
[----:B------:R-:W-:Y:S02]  /*16d90*/  UIADD3 UR18, UPT, UPT, UR37, 0x9, URZ ;  /* 0x0000000925127890 */ /* 0x000fe4000fffe0ff */
[----:B------:R-:W-:Y:S02]  /*16da0*/  UIADD3 UR22, UPT, UPT, UR37, 0x4, URZ ;  /* 0x0000000425167890 */ /* 0x000fe4000fffe0ff */
[----:B------:R-:W-:-:S02]  /*16db0*/  UIADD3 UR11, UPT, UPT, UR37, 0x12, URZ ;  /* 0x00000012250b7890 */ /* 0x000fc4000fffe0ff */
[----:B------:R-:W-:Y:S02]  /*16dc0*/  UIADD3 UR15, UPT, UPT, UR37, 0xd, URZ ;  /* 0x0000000d250f7890 */ /* 0x000fe4000fffe0ff */
[----:B------:R-:W-:Y:S02]  /*16dd0*/  UIADD3 UR19, UPT, UPT, UR37, 0x8, URZ ;  /* 0x0000000825137890 */ /* 0x000fe4000fffe0ff */
[----:B------:R-:W-:Y:S02]  /*16de0*/  UIADD3 UR4, UPT, UPT, UR37, 0x1c, URZ ;  /* 0x0000001c25047890 */ /* 0x000fe4000fffe0ff */
[----:B------:R-:W-:Y:S02]  /*16df0*/  UIADD3 UR8, UPT, UPT, UR37, 0x16, URZ ;  /* 0x0000001625087890 */ /* 0x000fe4000fffe0ff */
[----:B------:R-:W-:Y:S02]  /*16e00*/  UIADD3 UR12, UPT, UPT, UR37, 0x11, URZ ;  /* 0x00000011250c7890 */ /* 0x000fe4000fffe0ff */
[----:B------:R-:W-:Y:S01]  /*16e10*/  UIADD3 UR21, UPT, UPT, UR37, 0x5, URZ ;  /* 0x0000000525157890 */ /* 0x000fe2000fffe0ff */
[C---:B-1----:R-:W-:Y:S01]  /*16e20*/  ISETP.LE.AND P3, PT, R0.reuse, UR37, PT ;  /* 0x0000002500007c0c */ /* 0x042fe2000bf63270 */
[----:B------:R-:W-:Y:S01]  /*16e30*/  UIADD3 UR5, UPT, UPT, UR37, 0x1a, URZ ;  /* 0x0000001a25057890 */ /* 0x000fe2000fffe0ff */
[----:B------:R-:W-:Y:S01]  /*16e40*/  ISETP.LE.AND P0, PT, R0, UR22, PT ;  /* 0x0000001600007c0c */ /* 0x000fe2000bf03270 */
[----:B------:R-:W-:Y:S01]  /*16e50*/  UIADD3 UR20, UPT, UPT, UR37, 0x6, URZ ;  /* 0x0000000625147890 */ /* 0x000fe2000fffe0ff */
[----:B------:R-:W-:Y:S01]  /*16e60*/  FSEL R88, R88, -INF , !P3 ;  /* 0xff80000058587808 */ /* 0x000fe20005800000 */
[----:B------:R-:W-:Y:S01]  /*16e70*/  UIADD3 UR14, UPT, UPT, UR37, 0xe, URZ ;  /* 0x0000000e250e7890 */ /* 0x000fe2000fffe0ff */
[----:B------:R-:W-:Y:S01]  /*16e80*/  ISETP.LE.AND P3, PT, R0, UR18, PT ;  /* 0x0000001200007c0c */ /* 0x000fe2000bf63270 */
[----:B------:R-:W-:Y:S01]  /*16e90*/  UIADD3 UR13, UPT, UPT, UR37, 0x10, URZ ;  /* 0x00000010250d7890 */ /* 0x000fe2000fffe0ff */
[----:B------:R-:W-:Y:S01]  /*16ea0*/  FSEL R92, R92, -INF , !P0 ;  /* 0xff8000005c5c7808 */ /* 0x000fe20004000000 */
[----:B------:R-:W-:Y:S01]  /*16eb0*/  UIADD3 UR7, UPT, UPT, UR37, 0x18, URZ ;  /* 0x0000001825077890 */ /* 0x000fe2000fffe0ff */
[----:B------:R-:W-:Y:S01]  /*16ec0*/  FSEL R97, R97, -INF , !P3 ;  /* 0xff80000061617808 */ /* 0x000fe20005800000 */
[----:B------:R-:W-:Y:S01]  /*16ed0*/  UIADD3 UR24, UPT, UPT, UR37, 0x1, URZ ;  /* 0x0000000125187890 */ /* 0x000fe2000fffe0ff */
[C---:B------:R-:W-:Y:S01]  /*16ee0*/  ISETP.LE.AND P3, PT, R0.reuse, UR11, PT ;  /* 0x0000000b00007c0c */ /* 0x040fe2000bf63270 */
[----:B------:R-:W-:Y:S01]  /*16ef0*/  UIADD3 UR23, UPT, UPT, UR37, 0x2, URZ ;  /* 0x0000000225177890 */ /* 0x000fe2000fffe0ff */
[C---:B------:R-:W-:Y:S01]  /*16f00*/  ISETP.LE.AND P0, PT, R0.reuse, UR15, PT ;  /* 0x0000000f00007c0c */ /* 0x040fe2000bf03270 */
[----:B------:R-:W-:Y:S01]  /*16f10*/  UIADD3 UR6, UPT, UPT, UR37, 0x19, URZ ;  /* 0x0000001925067890 */ /* 0x000fe2000fffe0ff */
[----:B------:R-:W-:Y:S01]  /*16f20*/  ISETP.LE.AND P4, PT, R0, UR19, PT ;  /* 0x0000001300007c0c */ /* 0x000fe2000bf83270 */
[----:B------:R-:W-:Y:S01]  /*16f30*/  UIADD3 UR17, UPT, UPT, UR37, 0xa, URZ ;  /* 0x0000000a25117890 */ /* 0x000fe2000fffe0ff */
[----:B------:R-:W-:Y:S01]  /*16f40*/  FSEL R106, R106, -INF , !P3 ;  /* 0xff8000006a6a7808 */ /* 0x000fe20005800000 */
[----:B------:R-:W-:Y:S01]  /*16f50*/  UIADD3 UR16, UPT, UPT, UR37, 0xc, URZ ;  /* 0x0000000c25107890 */ /* 0x000fe2000fffe0ff */
[C---:B------:R-:W-:Y:S01]  /*16f60*/  ISETP.LE.AND P3, PT, R0.reuse, UR4, PT ;  /* 0x0000000400007c0c */ /* 0x040fe2000bf63270 */
[----:B------:R-:W-:Y:S01]  /*16f70*/  UIADD3 UR4, UPT, UPT, UR37, 0x3, URZ ;  /* 0x0000000325047890 */ /* 0x000fe2000fffe0ff */
[----:B------:R-:W-:Y:S01]  /*16f80*/  FSEL R101, R101, -INF , !P0 ;  /* 0xff80000065657808 */ /* 0x000fe20004000000 */
        /* <DEDUP_REMOVED lines=155> */
[----:B------:R-:W-:-:S02]  /*17940*/  ISETP.LE.AND P4, PT, R0, UR59, PT ;  /* 0x0000003b00007c0c */ /* 0x000fc4000bf83270 */
[----:B------:R-:W-:Y:S02]  /*17950*/  ISETP.LE.AND P3, PT, R0, UR60, PT ;  /* 0x0000003c00007c0c */ /* 0x000fe4000bf63270 */
[----:B------:R-:W-:Y:S02]  /*17960*/  FSEL R23, R61, -INF , !P2 ;  /* 0xff8000003d177808 */ /* 0x000fe40005000000 */
[----:B------:R-:W-:Y:S02]  /*17970*/  FSEL R128, R62, -INF , !P1 ;  /* 0xff8000003e807808 */ /* 0x000fe40004800000 */
[C---:B------:R-:W-:Y:S02]  /*17980*/  ISETP.LE.AND P2, PT, R0.reuse, UR55, PT ;  /* 0x0000003700007c0c */ /* 0x040fe4000bf43270 */
[----:B------:R-:W-:Y:S02]  /*17990*/  ISETP.LE.AND P1, PT, R0, UR56, PT ;  /* 0x0000003800007c0c */ /* 0x000fe4000bf23270 */
[----:B------:R-:W-:-:S02]  /*179a0*/  FSEL R135, R81, -INF , !P5 ;  /* 0xff80000051877808 */ /* 0x000fc40006800000 */
[----:B------:R-:W-:Y:S02]  /*179b0*/  FSEL R127, R59, -INF , !P0 ;  /* 0xff8000003b7f7808 */ /* 0x000fe40004000000 */
[C---:B------:R-:W-:Y:S01]  /*179c0*/  ISETP.LE.AND P5, PT, R0.reuse, UR9, PT ;  /* 0x0000000900007c0c */ /* 0x040fe2000bfa3270 */
[----:B------:R-:W-:Y:S01]  /*179d0*/  UIADD3 UR9, UPT, UPT, UR37, 0x67, URZ ;  /* 0x0000006725097890 */ /* 0x000fe2000fffe0ff */
[----:B------:R-:W-:Y:S02]  /*179e0*/  ISETP.LE.AND P0, PT, R0, UR4, PT ;  /* 0x0000000400007c0c */ /* 0x000fe4000bf03270 */
[----:B------:R-:W-:Y:S02]  /*179f0*/  FSEL R138, R74, -INF , !P4 ;  /* 0xff8000004a8a7808 */ /* 0x000fe40006000000 */
[----:B------:R-:W-:Y:S02]  /*17a00*/  FSEL R130, R76, -INF , !P3 ;  /* 0xff8000004c827808 */ /* 0x000fe40005800000 */
        /* <DEDUP_REMOVED lines=10> */
[----:B------:R-:W-:Y:S01]  /*17ab0*/  ISETP.LE.AND P5, PT, R0, UR30, PT ;  /* 0x0000001e00007c0c */ /* 0x000fe2000bfa3270 */
[----:B------:R-:W-:Y:S01]  /*17ac0*/  UIADD3 UR30, UPT, UPT, UR37, 0x44, URZ ;  /* 0x00000044251e7890 */ /* 0x000fe2000fffe0ff */
[----:B------:R-:W-:Y:S02]  /*17ad0*/  FSEL R144, R82, -INF , !P4 ;  /* 0xff80000052907808 */ /* 0x000fe40006000000 */
[----:B------:R-:W-:Y:S02]  /*17ae0*/  FSEL R140, R84, -INF , !P3 ;  /* 0xff800000548c7808 */ /* 0x000fe40005800000 */
[C---:B------:R-:W-:Y:S01]  /*17af0*/  ISETP.LE.AND P4, PT, R0.reuse, UR8, PT ;  /* 0x0000000800007c0c */ /* 0x040fe2000bf83270 */
[----:B------:R-:W-:Y:S01]  /*17b00*/  UIADD3 UR8, UPT, UPT, UR37, 0x6b, URZ ;  /* 0x0000006b25087890 */ /* 0x000fe2000fffe0ff */
[----:B------:R-:W-:Y:S01]  /*17b10*/  ISETP.LE.AND P3, PT, R0, UR7, PT ;  /* 0x0000000700007c0c */ /* 0x000fe2000bf63270 */
[----:B------:R-:W-:Y:S01]  /*17b20*/  UIADD3 UR7, UPT, UPT, UR37, 0x6f, URZ ;  /* 0x0000006f25077890 */ /* 0x000fe2000fffe0ff */
[----:B------:R-:W-:-:S02]  /*17b30*/  FSEL R131, R77, -INF , !P2 ;  /* 0xff8000004d837808 */ /* 0x000fc40005000000 */
[----:B------:R-:W-:Y:S02]  /*17b40*/  FSEL R142, R78, -INF , !P1 ;  /* 0xff8000004e8e7808 */ /* 0x000fe40004800000 */
[C---:B------:R-:W-:Y:S02]  /*17b50*/  ISETP.LE.AND P2, PT, R0.reuse, UR73, PT ;  /* 0x0000004900007c0c */ /* 0x040fe4000bf43270 */
[C---:B------:R-:W-:Y:S02]  /*17b60*/  ISETP.LE.AND P1, PT, R0.reuse, UR75, PT ;  /* 0x0000004b00007c0c */ /* 0x040fe4000bf23270 */
        /* <DEDUP_REMOVED lines=8> */
[C---:B------:R-:W-:Y:S01]  /*17bf0*/  ISETP.LE.AND P2, PT, R0.reuse, UR6, PT ;  /* 0x0000000600007c0c */ /* 0x040fe2000bf43270 */
[----:B------:R-:W-:Y:S01]  /*17c00*/  UIADD3 UR6, UPT, UPT, UR37, 0x73, URZ ;  /* 0x0000007325067890 */ /* 0x000fe2000fffe0ff */
[C---:B------:R-:W-:Y:S01]  /*17c10*/  ISETP.LE.AND P1, PT, R0.reuse, UR5, PT ;  /* 0x0000000500007c0c */ /* 0x040fe2000bf23270 */
        /* <DEDUP_REMOVED lines=37> */
[----:B------:R-:W-:Y:S02]  /*17e70*/  R2UR UR4, R152 ;  /* 0x00000000980472ca */ /* 0x000fe400000e0000 */
[----:B------:R-:W-:Y:S02]  /*17e80*/  FSEL R37, R37, -INF , !P2 ;  /* 0xff80000025257808 */ /* 0x000fe40005000000 */
[----:B------:R-:W-:-:S02]  /*17e90*/  FSEL R38, R38, -INF , !P1 ;  /* 0xff80000026267808 */ /* 0x000fc40004800000 */
[C---:B------:R-:W-:Y:S01]  /*17ea0*/  ISETP.LE.AND P2, PT, R0.reuse, UR32, PT ;  /* 0x0000002000007c0c */ /* 0x040fe2000bf43270 */
[----:B------:R-:W-:Y:S01]  /*17eb0*/  UIADD3 UR32, UPT, UPT, UR37, 0x58, URZ ;  /* 0x0000005825207890 */ /* 0x000fe2000fffe0ff */
[C---:B------:R-:W-:Y:S01]  /*17ec0*/  ISETP.LE.AND P1, PT, R0.reuse, UR30, PT ;  /* 0x0000001e00007c0c */ /* 0x040fe2000bf23270 */
[----:B------:R-:W-:Y:S01]  /*17ed0*/  UIADD3 UR30, UPT, UPT, UR37, 0x59, URZ ;  /* 0x00000059251e7890 */ /* 0x000fe2000fffe0ff */
[----:B------:R-:W-:Y:S02]  /*17ee0*/  FSEL R95, R95, -INF , !P6 ;  /* 0xff8000005f5f7808 */ /* 0x000fe40007000000 */
[----:B------:R-:W-:Y:S01]  /*17ef0*/  ISETP.LE.AND P6, PT, R0, UR10, PT ;  /* 0x0000000a00007c0c */ /* 0x000fe2000bfc3270 */
[----:B------:R-:W-:Y:S01]  /*17f00*/  UIADD3 UR10, UPT, UPT, UR37, 0x63, URZ ;  /* 0x00000063250a7890 */ /* 0x000fe2000fffe0ff */
[----:B------:R-:W-:Y:S02]  /*17f10*/  FSEL R40, R40, -INF , !P0 ;  /* 0xff80000028287808 */ /* 0x000fe40004000000 */
[----:B------:R-:W-:-:S02]  /*17f20*/  FSEL R41, R41, -INF , !P5 ;  /* 0xff80000029297808 */ /* 0x000fc40006800000 */
[C---:B------:R-:W-:Y:S01]  /*17f30*/  ISETP.LE.AND P0, PT, R0.reuse, UR32, PT ;  /* 0x0000002000007c0c */ /* 0x040fe2000bf03270 */
[----:B------:R-:W-:Y:S01]  /*17f40*/  UIADD3 UR32, UPT, UPT, UR37, 0x5a, URZ ;  /* 0x0000005a25207890 */ /* 0x000fe2000fffe0ff */
[----:B------:R-:W-:Y:S01]  /*17f50*/  ISETP.LE.AND P5, PT, R0, UR30, PT ;  /* 0x0000001e00007c0c */ /* 0x000fe2000bfa3270 */
[----:B------:R-:W-:Y:S01]  /*17f60*/  UIADD3 UR30, UPT, UPT, UR37, 0x5c, URZ ;  /* 0x0000005c251e7890 */ /* 0x000fe2000fffe0ff */
[----:B------:R-:W-:Y:S02]  /*17f70*/  FSEL R129, R63, -INF , !P6 ;  /* 0xff8000003f817808 */ /* 0x000fe40007000000 */
[----:B------:R-:W1:Y:S01]  /*17f80*/  LDTM.x32 R56, tmem[UR4+0x60] ;  /* 0x00006004003879ee */ /* 0x000e6200082c0000 */
[----:B------:R-:W-:Y:S01]  /*17f90*/  FSEL R42, R42, -INF , !P4 ;  /* 0xff8000002a2a7808 */ /* 0x000fe20006000000 */
[----:B------:R-:W-:Y:S01]  /*17fa0*/  UIADD3 UR4, UPT, UPT, UR37, 0x7b, URZ ;  /* 0x0000007b25047890 */ /* 0x000fe2000fffe0ff */
        /* <DEDUP_REMOVED lines=8> */
[----:B------:R-:W-:Y:S02]  /*18030*/  ISETP.LE.AND P1, PT, R0, UR30, PT ;  /* 0x0000001e00007c0c */ /* 0x000fe4000bf23270 */
[----:B------:R-:W-:Y:S02]  /*18040*/  FSEL R50, R50, -INF , !P4 ;  /* 0xff80000032327808 */ /* 0x000fe40006000000 */
[----:B------:R-:W-:Y:S02]  /*18050*/  FSEL R52, R52, -INF , !P3 ;  /* 0xff80000034347808 */ /* 0x000fe40005800000 */
[----:B------:R-:W-:-:S02]  /*18060*/  FSEL R53, R53, -INF , !P2 ;  /* 0xff80000035357808 */ /* 0x000fc40005000000 */
[----:B------:R-:W-:Y:S02]  /*18070*/  FSEL R150, R54, -INF , !P1 ;  /* 0xff80000036967808 */ /* 0x000fe40004800000 */
[C---:B------:R-:W-:Y:S02]  /*18080*/  ISETP.LE.AND P4, PT, R0.reuse, UR15, PT ;  /* 0x0000000f00007c0c */ /* 0x040fe4000bf83270 */
[C---:B------:R-:W-:Y:S02]  /*18090*/  ISETP.LE.AND P3, PT, R0.reuse, UR14, PT ;  /* 0x0000000e00007c0c */ /* 0x040fe4000bf63270 */
[C---:B------:R-:W-:Y:S02]  /*180a0*/  ISETP.LE.AND P2, PT, R0.reuse, UR13, PT ;  /* 0x0000000d00007c0c */ /* 0x040fe4000bf43270 */
[----:B------:R-:W-:Y:S02]  /*180b0*/  ISETP.LE.AND P1, PT, R0, UR12, PT ;  /* 0x0000000c00007c0c */ /* 0x000fe4000bf23270 */
[----:B------:R-:W-:-:S02]  /*180c0*/  FSEL R49, R49, -INF , !P5 ;  /* 0xff80000031317808 */ /* 0x000fc40006800000 */
[----:B------:R-:W-:Y:S02]  /*180d0*/  FSEL R39, R39, -INF , !P4 ;  /* 0xff80000027277808 */ /* 0x000fe40006000000 */
[----:B------:R-:W-:Y:S02]  /*180e0*/  FSEL R43, R43, -INF , !P3 ;  /* 0xff8000002b2b7808 */ /* 0x000fe40005800000 */
[----:B------:R-:W-:Y:S02]  /*180f0*/  FSEL R47, R47, -INF , !P2 ;  /* 0xff8000002f2f7808 */ /* 0x000fe40005000000 */
[----:B------:R-:W-:Y:S02]  /*18100*/  FSEL R51, R51, -INF , !P1 ;  /* 0xff80000033337808 */ /* 0x000fe40004800000 */
[C---:B------:R-:W-:Y:S02]  /*18110*/  ISETP.LE.AND P5, PT, R0.reuse, UR16, PT ;  /* 0x0000001000007c0c */ /* 0x040fe4000bfa3270 */
[----:B------:R-:W-:-:S02]  /*18120*/  ISETP.LE.AND P4, PT, R0, UR76, PT ;  /* 0x0000004c00007c0c */ /* 0x000fc4000bf83270 */
[C---:B------:R-:W-:Y:S02]  /*18130*/  ISETP.LE.AND P3, PT, R0.reuse, UR74, PT ;  /* 0x0000004a00007c0c */ /* 0x040fe4000bf63270 */
[C---:B------:R-:W-:Y:S02]  /*18140*/  ISETP.LE.AND P2, PT, R0.reuse, UR72, PT ;  /* 0x0000004800007c0c */ /* 0x040fe4000bf43270 */
[----:B------:R-:W-:Y:S02]  /*18150*/  ISETP.LE.AND P1, PT, R0, UR70, PT ;  /* 0x0000004600007c0c */ /* 0x000fe4000bf23270 */
[----:B------:R-:W-:Y:S02]  /*18160*/  FSEL R35, R35, -INF , !P5 ;  /* 0xff80000023237808 */ /* 0x000fe40006800000 */
[----:B-1----:R-:W-:Y:S02]  /*18170*/  FSEL R56, R56, -INF , !P4 ;  /* 0xff80000038387808 */ /* 0x002fe40006000000 */
[----:B------:R-:W-:-:S02]  /*18180*/  FSEL R57, R57, -INF , !P3 ;  /* 0xff80000039397808 */ /* 0x000fc40005800000 */
[----:B------:R-:W-:Y:S02]  /*18190*/  FSEL R58, R58, -INF , !P2 ;  /* 0xff8000003a3a7808 */ /* 0x000fe40005000000 */
[----:B------:R-:W-:Y:S02]  /*181a0*/  FSEL R60, R60, -INF , !P1 ;  /* 0xff8000003c3c7808 */ /* 0x000fe40004800000 */
[C---:B------:R-:W-:Y:S02]  /*181b0*/  ISETP.LE.AND P5, PT, R0.reuse, UR68, PT ;  /* 0x0000004400007c0c */ /* 0x040fe4000bfa3270 */
[C---:B------:R-:W-:Y:S02]  /*181c0*/  ISETP.LE.AND P4, PT, R0.reuse, UR66, PT ;  /* 0x0000004200007c0c */ /* 0x040fe4000bf83270 */
[C---:B------:R-:W-:Y:S02]  /*181d0*/  ISETP.LE.AND P3, PT, R0.reuse, UR64, PT ;  /* 0x0000004000007c0c */ /* 0x040fe4000bf63270 */
[----:B------:R-:W-:-:S02]  /*181e0*/  ISETP.LE.AND P2, PT, R0, UR62, PT ;  /* 0x0000003e00007c0c */ /* 0x000fc4000bf43270 */
[----:B------:R-:W-:Y:S02]  /*181f0*/  ISETP.LE.AND P1, PT, R0, UR52, PT ;  /* 0x0000003400007c0c */ /* 0x000fe4000bf23270 */
[----:B------:R-:W-:Y:S02]  /*18200*/  FSEL R48, R48, -INF , !P0 ;  /* 0xff80000030307808 */ /* 0x000fe40004000000 */
[----:B------:R-:W-:Y:S02]  /*18210*/  FSEL R61, R61, -INF , !P5 ;  /* 0xff8000003d3d7808 */ /* 0x000fe40006800000 */
[----:B------:R-:W-:Y:S02]  /*18220*/  FSEL R62, R62, -INF , !P4 ;  /* 0xff8000003e3e7808 */ /* 0x000fe40006000000 */
[----:B------:R-:W-:Y:S02]  /*18230*/  FSEL R64, R64, -INF , !P3 ;  /* 0xff80000040407808 */ /* 0x000fe40005800000 */
[----:B------:R-:W-:-:S02]  /*18240*/  FSEL R65, R65, -INF , !P2 ;  /* 0xff80000041417808 */ /* 0x000fc40005000000 */
[----:B------:R-:W-:Y:S02]  /*18250*/  FSEL R66, R66, -INF , !P1 ;  /* 0xff80000042427808 */ /* 0x000fe40004800000 */
[C---:B------:R-:W-:Y:S02]  /*18260*/  ISETP.LE.AND P0, PT, R0.reuse, UR18, PT ;  /* 0x0000001200007c0c */ /* 0x040fe4000bf03270 */
        /* <DEDUP_REMOVED lines=28> */
[C---:B------:R-:W-:Y:S02]  /*18430*/  ISETP.LE.AND P2, PT, R0.reuse, UR20, PT ;  /* 0x0000001400007c0c */ /* 0x040fe4000bf43270 */
[----:B------:R-:W-:Y:S02]  /*18440*/  ISETP.LE.AND P1, PT, R0, UR19, PT ;  /* 0x0000001300007c0c */ /* 0x000fe4000bf23270 */
[C---:B------:R-:W-:Y:S02]  /*18450*/  FMNMX3 R5, R17.reuse, R88, R92, !PT ;  /* 0x0000005811057276 */ /* 0x040fe4000780005c */
[C---:B------:R-:W-:Y:S02]  /*18460*/  FMNMX3 R4, R17.reuse, R89, R93, !PT ;  /* 0x0000005911047276 */ /* 0x040fe4000780005d */
[----:B------:R-:W-:Y:S02]  /*18470*/  FMNMX3 R3, R17, R90, R94, !PT ;  /* 0x0000005a11037276 */ /* 0x000fe4000780005e */
[----:B------:R-:W-:-:S02]  /*18480*/  FSEL R31, R31, -INF , !P6 ;  /* 0xff8000001f1f7808 */ /* 0x000fc40007000000 */
[----:B------:R-:W-:Y:S02]  /*18490*/  FSEL R81, R81, -INF , !P5 ;  /* 0xff80000051517808 */ /* 0x000fe40006800000 */
[----:B------:R-:W-:Y:S02]  /*184a0*/  FSEL R82, R82, -INF , !P4 ;  /* 0xff80000052527808 */ /* 0x000fe40006000000 */
[----:B------:R-:W-:Y:S02]  /*184b0*/  FSEL R54, R84, -INF , !P3 ;  /* 0xff80000054367808 */ /* 0x000fe40005800000 */
[----:B------:R-:W-:Y:S02]  /*184c0*/  FSEL R55, R85, -INF , !P2 ;  /* 0xff80000055377808 */ /* 0x000fe40005000000 */
[----:B------:R-:W-:Y:S02]  /*184d0*/  FSEL R146, R86, -INF , !P1 ;  /* 0xff80000056927808 */ /* 0x000fe40004800000 */
[----:B------:R-:W-:-:S02]  /*184e0*/  FSEL R147, R87, -INF , !P0 ;  /* 0xff80000057937808 */ /* 0x000fc40004000000 */
[C---:B------:R-:W-:Y:S02]  /*184f0*/  ISETP.LE.AND P6, PT, R0.reuse, UR10, PT ;  /* 0x0000000a00007c0c */ /* 0x040fe4000bfc3270 */
[C---:B------:R-:W-:Y:S02]  /*18500*/  ISETP.LE.AND P5, PT, R0.reuse, UR9, PT ;  /* 0x0000000900007c0c */ /* 0x040fe4000bfa3270 */
[C---:B------:R-:W-:Y:S02]  /*18510*/  ISETP.LE.AND P4, PT, R0.reuse, UR8, PT ;  /* 0x0000000800007c0c */ /* 0x040fe4000bf83270 */
[C---:B------:R-:W-:Y:S02]  /*18520*/  ISETP.LE.AND P3, PT, R0.reuse, UR7, PT ;  /* 0x0000000700007c0c */ /* 0x040fe4000bf63270 */
[C---:B------:R-:W-:Y:S02]  /*18530*/  ISETP.LE.AND P2, PT, R0.reuse, UR6, PT ;  /* 0x0000000600007c0c */ /* 0x040fe4000bf43270 */
[----:B------:R-:W-:-:S02]  /*18540*/  ISETP.LE.AND P1, PT, R0, UR5, PT ;  /* 0x0000000500007c0c */ /* 0x000fc4000bf23270 */
[----:B------:R-:W-:Y:S02]  /*18550*/  ISETP.LE.AND P0, PT, R0, UR4, PT ;  /* 0x0000000400007c0c */ /* 0x000fe4000bf03270 */
        /* <DEDUP_REMOVED lines=44> */
[----:B------:R-:W-:Y:S02]  /*18820*/  FSEL R59, R59, -INF , !P6 ;  /* 0xff8000003b3b7808 */ /* 0x000fe40007000000 */
[----:B------:R-:W-:Y:S02]  /*18830*/  FSEL R63, R63, -INF , !P5 ;  /* 0xff8000003f3f7808 */ /* 0x000fe40006800000 */
        /* <DEDUP_REMOVED lines=17> */
[----:B------:R-:W-:Y:S02]  /*18950*/  FMNMX3 R0, R0, R75, R79, !PT ;  /* 0x0000004b00007276 */ /* 0x000fe4000780004f */
[----:B------:R-:W-:-:S02]  /*18960*/  FMNMX3 R5, R5, R80, R54, !PT ;  /* 0x0000005005057276 */ /* 0x000fc40007800036 */
[----:B------:R-:W-:Y:S02]  /*18970*/  FMNMX3 R4, R4, R81, R55, !PT ;  /* 0x0000005104047276 */ /* 0x000fe40007800037 */
[----:B------:R-:W-:Y:S02]  /*18980*/  FMNMX3 R3, R3, R82, R146, !PT ;  /* 0x0000005203037276 */ /* 0x000fe40007800092 */
[----:B------:R-:W-:Y:S02]  /*18990*/  FMNMX3 R0, R0, R83, R147, !PT ;  /* 0x0000005300007276 */ /* 0x000fe40007800093 */
[----:B------:R-:W-:Y:S02]  /*189a0*/  FMNMX3 R3, R5, R4, R3, !PT ;  /* 0x0000000405037276 */ /* 0x000fe40007800003 */
[----:B------:R-:W-:Y:S02]  /*189b0*/  ISETP.NE.AND P0, PT, R153, R154, PT ;  /* 0x0000009a9900720c */ /* 0x000fe40003f05270 */
[----:B------:R-:W-:-:S04]  /*189c0*/  FMNMX R155, R0, R3, !PT ;  /* 0x00000003009b7209 */ /* 0x000fc80007800000 */
[C---:B------:R-:W-:Y:S01]  /*189d0*/  FSETP.NEU.AND P1, PT, R155.reuse, -INF , PT ;  /* 0xff8000009b00780b */ /* 0x040fe20003f2d000 */
[----:B------:R1:W-:Y:S03]  /*189e0*/  STL [R1+0x64], R155 ;  /* 0x0000649b01007387 */ /* 0x0003e60000100800 */
[----:B------:R-:W-:-:S03]  /*189f0*/  FSEL R85, R155, RZ, P1 ;  /* 0x000000ff9b557208 */ /* 0x000fc60000800000 */
[----:B------:R-:W-:Y:S06]  /*18a00*/  @!P0 BRA `(.L_x_291) ;  /* 0x0000000000408947 */ /* 0x000fec0003800000 */
        /* <DEDUP_REMOVED lines=16> */
.L_x_291:
[----:B------:R-:W-:Y:S05]  /*18b10*/  WARPSYNC.ALL ;  /* 0x0000000000007948 */ /* 0x000fea0003800000 */
[----:B------:R-:W-:Y:S01]  /*18b20*/  R2UR UR4, R152 ;  /* 0x00000000980472ca */ /* 0x000fe200000e0000 */
[----:B------:R-:W-:Y:S01]  /*18b30*/  IMAD.MOV.U32 R84, RZ, RZ, R17 ;  /* 0x000000ffff547224 */ /* 0x000fe200078e0011 */
[----:B------:R-:W-:-:S11]  /*18b40*/  ISETP.NE.AND P0, PT, RZ, UR47, PT ;  /* 0x0000002fff007c0c */ /* 0x000fd6000bf05270 */
[----:B------:R3:W-:Y:S02]  /*18b50*/  STTM.x2 tmem[UR4], R84 ;  /* 0x00000054000079ed */ /* 0x0007e400080c0004 */
[----:B------:R-:W-:Y:S05]  /*18b60*/  @P0 BRA `(.L_x_292) ;  /* 0x0000000000040947 */ /* 0x000fea0003800000 */
[----:B------:R-:W-:Y:S05]  /*18b70*/  BPT.TRAP 0x1 ;  /* 0x000000040000795c */ /* 0x000fea0000300000 */
.L_x_292:
[----:B------:R-:W-:Y:S01]  /*18b80*/  UISETP.NE.AND UP0, UPT, UR40, URZ, UPT ;  /* 0x000000ff2800728c */ /* 0x000fe2000bf05270 */
[----:B------:R-:W-:Y:S01]  /*18b90*/  MOV R3, UR44 ;  /* 0x0000002c00037c02 */ /* 0x000fe20008000f00 */
[----:B------:R-:W-:Y:S01]  /*18ba0*/  UIADD3 UR4, UPT, UPT, UR39, 0x38070, URZ ;  /* 0x0003807027047890 */ /* 0x000fe2000fffe0ff */
[----:B------:R-:W-:Y:S02]  /*18bb0*/  FSETP.NEU.AND P0, PT, R155, -INF , PT ;  /* 0xff8000009b00780b */ /* 0x000fe40003f0d000 */
[----:B------:R-:W-:Y:S02]  /*18bc0*/  SHF.L.U32 R3, R3, 0x1f, RZ ;  /* 0x0000001f03037819 */ /* 0x000fe400000006ff */
[----:B------:R-:W-:-:S04]  /*18bd0*/  FSEL R0, R155, RZ, P0 ;  /* 0x000000ff9b007208 */ /* 0x000fc80000000000 */
[----:B------:R-:W-:-:S09]  /*18be0*/  @!UP0 UIADD3 UR4, UPT, UPT, UR39, 0x38080, URZ ;  /* 0x0003808027048890 */ /* 0x000fd2000fffe0ff */
[----:B------:R-:W-:Y:S02]  /*18bf0*/  SYNCS.ARRIVE.TRANS64.A1T0 RZ, [UR4], RZ ;  /* 0x000000ffffff79a7 */ /* 0x000fe40008100004 */
[----:B------:R-:W4:Y:S01]  /*18c00*/  LDCU UR4, c[0x0][0x704] ;  /* 0x0000e080ff0477ac */ /* 0x000f220008000800 */
[----:B------:R-:W5:Y:S01]  /*18c10*/  SYNCS.PHASECHK.TRANS64.TRYWAIT P5, [UR49], R3 ;  /* 0x00000003ff0075a7 */ /* 0x000f6200080a1131 */
[----:B----4-:R-:W-:-:S04]  /*18c20*/  FMUL R0, R0, -UR4 ;  /* 0x8000000400007c20 */ /* 0x010fc80008400000 */
[--C-:B------:R-:W-:Y:S02]  /*18c30*/  FFMA2 R88, R88.F32x2.HI_LO, UR4.F32, R0.reuse.F32 ;  /* 0x0000000458587c49 */ /* 0x100fe40009200000 */
[--C-:B------:R-:W-:Y:S02]  /*18c40*/  FFMA2 R90, R90.F32x2.HI_LO, UR4.F32, R0.reuse.F32 ;  /* 0x000000045a5a7c49 */ /* 0x100fe40009200000 */
[--C-:B------:R-:W-:Y:S01]  /*18c50*/  FFMA2 R92, R92.F32x2.HI_LO, UR4.F32, R0.reuse.F32 ;  /* 0x000000045c5c7c49 */ /* 0x100fe20009200000 */
[----:B------:R-:W-:Y:S01]  /*18c60*/  FSETP.GEU.AND P4, PT, R88, -126, PT ;  /* 0xc2fc00005800780b */ /* 0x000fe20003f8e000 */
[----:B------:R-:W-:Y:S01]  /*18c70*/  FFMA2 R94, R94.F32x2.HI_LO, UR4.F32, R0.F32 ;  /* 0x000000045e5e7c49 */ /* 0x000fe20009200000 */
[----:B------:R-:W-:Y:S02]  /*18c80*/  FSETP.GEU.AND P3, PT, R89, -126, PT ;  /* 0xc2fc00005900780b */ /* 0x000fe40003f6e000 */
[----:B------:R-:W-:Y:S02]  /*18c90*/  FSETP.GEU.AND P2, PT, R90, -126, PT ;  /* 0xc2fc00005a00780b */ /* 0x000fe40003f4e000 */
[----:B------:R-:W-:-:S02]  /*18ca0*/  FSETP.GEU.AND P1, PT, R91, -126, PT ;  /* 0xc2fc00005b00780b */ /* 0x000fc40003f2e000 */
[----:B------:R-:W-:Y:S02]  /*18cb0*/  FSETP.GEU.AND P0, PT, R92, -126, PT ;  /* 0xc2fc00005c00780b */ /* 0x000fe40003f0e000 */
        /* <DEDUP_REMOVED lines=9> */
[----:B-1--45:R-:W-:Y:S05]  /*18d50*/  @!P5 BRA `(.L_x_293) ;  /* 0x000000a00008d947 */ /* 0x032fea0003800000 */
.L_x_479:
[----:B------:R-:W-:Y:S01]  /*18d60*/  @!P0 FMUL R92, R92, 0.5 ;  /* 0x3f0000005c5c8820 */ /* 0x000fe20000400000 */
[--C-:B------:R-:W-:Y:S01]  /*18d70*/  FFMA2 R98, R98.F32x2.HI_LO, UR4.F32, R0.reuse.F32 ;  /* 0x0000000462627c49 */ /* 0x100fe20009200000 */
[----:B------:R-:W-:Y:S01]  /*18d80*/  FSETP.GEU.AND P5, PT, R94, -126, PT ;  /* 0xc2fc00005e00780b */ /* 0x000fe20003fae000 */
[--C-:B------:R-:W-:Y:S01]  /*18d90*/  FFMA2 R96, R96.F32x2.HI_LO, UR4.F32, R0.reuse.F32 ;  /* 0x0000000460607c49 */ /* 0x100fe20009200000 */
[----:B---3--:R-:W3:Y:S01]  /*18da0*/  S2R R84, SR_TID.X ;  /* 0x0000000000547919 */ /* 0x008ee20000002100 */
[----:B------:R-:W-:Y:S01]  /*18db0*/  @!P4 FMUL R88, R88, R88 ;  /* 0x000000585858c220 */ /* 0x000fe20000400000 */
[----:B------:R-:W4:Y:S01]  /*18dc0*/  MUFU.EX2 R92, R92 ;  /* 0x0000005c005c7308 */ /* 0x000f220000000800 */
[----:B------:R-:W-:Y:S01]  /*18dd0*/  FSETP.GEU.AND P4, PT, R95, -126, PT ;  /* 0xc2fc00005f00780b */ /* 0x000fe20003f8e000 */
[----:B------:R-:W-:Y:S01]  /*18de0*/  @!P3 FMUL R89, R89, R89 ;  /* 0x000000595959b220 */ /* 0x000fe20000400000 */
[----:B------:R-:W-:Y:S01]  /*18df0*/  @!P1 FMUL R91, R91, R91 ;  /* 0x0000005b5b5b9220 */ /* 0x000fe20000400000 */
[----:B------:R-:W-:Y:S01]  /*18e00*/  FSETP.GEU.AND P3, PT, R96, -126, PT ;  /* 0xc2fc00006000780b */ /* 0x000fe20003f6e000 */
[----:B------:R-:W-:Y:S01]  /*18e10*/  @!P2 FMUL R90, R90, R90 ;  /* 0x0000005a5a5aa220 */ /* 0x000fe20000400000 */
[----:B------:R-:W-:Y:S01]  /*18e20*/  FSETP.GEU.AND P1, PT, R98, -126, PT ;  /* 0xc2fc00006200780b */ /* 0x000fe20003f2e000 */
[----:B------:R-:W-:Y:S01]  /*18e30*/  @!P6 FMUL R93, R93, 0.5 ;  /* 0x3f0000005d5de820 */ /* 0x000fe20000400000 */
[----:B------:R-:W-:Y:S01]  /*18e40*/  FSETP.GEU.AND P2, PT, R97, -126, PT ;  /* 0xc2fc00006100780b */ /* 0x000fe20003f4e000 */
[----:B------:R-:W-:Y:S01]  /*18e50*/  @!P5 FMUL R94, R94, 0.5 ;  /* 0x3f0000005e5ed820 */ /* 0x000fe20000400000 */
[--C-:B------:R-:W-:Y:S01]  /*18e60*/  FFMA2 R100, R100.F32x2.HI_LO, UR4.F32, R0.reuse.F32 ;  /* 0x0000000464647c49 */ /* 0x100fe20009200000 */
[----:B------:R-:W-:Y:S01]  /*18e70*/  SYNCS.ARRIVE.TRANS64.A1T0 RZ, [UR50], RZ ;  /* 0x000000ffffff79a7 */ /* 0x000fe20008100032 */
[--C-:B------:R-:W-:Y:S01]  /*18e80*/  FFMA2 R102, R102.F32x2.HI_LO, UR4.F32, R0.reuse.F32 ;  /* 0x0000000466667c49 */ /* 0x100fe20009200000 */
[----:B------:R-:W5:Y:S01]  /*18e90*/  MUFU.EX2 R93, R93 ;  /* 0x0000005d005d7308 */ /* 0x000f620000000800 */
[----:B------:R-:W-:Y:S01]  /*18ea0*/  @!P4 FMUL R95, R95, 0.5 ;  /* 0x3f0000005f5fc820 */ /* 0x000fe20000400000 */
[----:B------:R-:W-:-:S02]  /*18eb0*/  FFMA2 R106, R106.F32x2.HI_LO, UR4.F32, R0.F32 ;  /* 0x000000046a6a7c49 */ /* 0x000fc40009200000 */
[----:B----4-:R-:W-:Y:S01]  /*18ec0*/  @!P0 FMUL R92, R92, R92 ;  /* 0x0000005c5c5c8220 */ /* 0x010fe20000400000 */
[----:B------:R-:W-:Y:S01]  /*18ed0*/  FSETP.GEU.AND P0, PT, R99, -126, PT ;  /* 0xc2fc00006300780b */ /* 0x000fe20003f0e000 */
[----:B------:R-:W-:Y:S01]  /*18ee0*/  @!P3 FMUL R96, R96, 0.5 ;  /* 0x3f0000006060b820 */ /* 0x000fe20000400000 */
[----:B------:R-:W-:Y:S01]  /*18ef0*/  @!P1 FMUL R98, R98, 0.5 ;  /* 0x3f00000062629820 */ /* 0x000fe20000400000 */
[----:B------:R-:W-:Y:S01]  /*18f00*/  @!P2 FMUL R97, R97, 0.5 ;  /* 0x3f0000006161a820 */ /* 0x000fe20000400000 */
[----:B------:R-:W4:Y:S01]  /*18f10*/  MUFU.EX2 R94, R94 ;  /* 0x0000005e005e7308 */ /* 0x000f220000000800 */
[--C-:B------:R-:W-:Y:S02]  /*18f20*/  FFMA2 R104, R104.F32x2.HI_LO, UR4.F32, R0.reuse.F32 ;  /* 0x0000000468687c49 */ /* 0x100fe40009200000 */
[--C-:B------:R-:W-:Y:S02]  /*18f30*/  FFMA2 R108, R108.F32x2.HI_LO, UR4.F32, R0.reuse.F32 ;  /* 0x000000046c6c7c49 */ /* 0x100fe40009200000 */
[----:B------:R-:W-:-:S02]  /*18f40*/  FFMA2 R112, R112.F32x2.HI_LO, UR4.F32, R0.F32 ;  /* 0x0000000470707c49 */ /* 0x000fc40009200000 */
[--C-:B------:R-:W-:Y:S01]  /*18f50*/  FFMA2 R110, R110.F32x2.HI_LO, UR4.F32, R0.reuse.F32 ;  /* 0x000000046e6e7c49 */ /* 0x100fe20009200000 */
[----:B------:R-:W2:Y:S01]  /*18f60*/  MUFU.EX2 R95, R95 ;  /* 0x0000005f005f7308 */ /* 0x000ea20000000800 */
[----:B------:R-:W-:Y:S01]  /*18f70*/  @!P0 FMUL R99, R99, 0.5 ;  /* 0x3f00000063638820 */ /* 0x000fe20000400000 */
[----:B-----5:R-:W-:Y:S01]  /*18f80*/  @!P6 FMUL R93, R93, R93 ;  /* 0x0000005d5d5de220 */ /* 0x020fe20000400000 */
[----:B------:R-:W-:Y:S01]  /*18f90*/  FSETP.GEU.AND P6, PT, R100, -126, PT ;  /* 0xc2fc00006400780b */ /* 0x000fe20003fce000 */
[----:B------:R-:W-:Y:S01]  /*18fa0*/  FFMA2 R6, R118.F32x2.HI_LO, UR4.F32, R0.F32 ;  /* 0x0000000476067c49 */ /* 0x000fe20009200000 */
[----:B---3--:R-:W-:Y:S01]  /*18fb0*/  SHF.R.U32.HI R84, RZ, 0x5, R84 ;  /* 0x00000005ff547819 */ /* 0x008fe20000011654 */
[--C-:B------:R-:W-:Y:S02]  /*18fc0*/  FFMA2 R114, R114.F32x2.HI_LO, UR4.F32, R0.reuse.F32 ;  /* 0x0000000472727c49 */ /* 0x100fe40009200000 */
[----:B------:R-:W3:Y:S01]  /*18fd0*/  MUFU.EX2 R99, R99 ;  /* 0x0000006300637308 */ /* 0x000ee20000000800 */
[----:B----4-:R-:W-:Y:S01]  /*18fe0*/  @!P5 FMUL R94, R94, R94 ;  /* 0x0000005e5e5ed220 */ /* 0x010fe20000400000 */
[----:B------:R-:W-:Y:S01]  /*18ff0*/  FSETP.GEU.AND P5, PT, R101, -126, PT ;  /* 0xc2fc00006500780b */ /* 0x000fe20003fae000 */
[----:B------:R-:W-:-:S02]  /*19000*/  FFMA2 R116, R116.F32x2.HI_LO, UR4.F32, R0.F32 ;  /* 0x0000000474747c49 */ /* 0x000fc40009200000 */
[--C-:B------:R-:W-:Y:S02]  /*19010*/  FFMA2 R118, R18.F32x2.HI_LO, UR4.F32, R0.reuse.F32 ;  /* 0x0000000412767c49 */ /* 0x100fe40009200000 */
[--C-:B-1----:R-:W-:Y:S01]  /*19020*/  FFMA2 R4, R126.F32x2.HI_LO, UR4.F32, R0.reuse.F32 ;  /* 0x000000047e047c49 */ /* 0x102fe20009200000 */
[----:B------:R-:W1:Y:S01]  /*19030*/  MUFU.EX2 R96, R96 ;  /* 0x0000006000607308 */ /* 0x000e620000000800 */
[----:B--2---:R-:W-:Y:S01]  /*19040*/  @!P4 FMUL R95, R95, R95 ;  /* 0x0000005f5f5fc220 */ /* 0x004fe20000400000 */
[----:B------:R-:W-:Y:S01]  /*19050*/  FSETP.GEU.AND P4, PT, R102, -126, PT ;  /* 0xc2fc00006600780b */ /* 0x000fe20003f8e000 */
[----:B------:R-:W-:Y:S01]  /*19060*/  @!P6 FMUL R100, R100, 0.5 ;  /* 0x3f0000006464e820 */ /* 0x000fe20000400000 */
[--C-:B------:R-:W-:Y:S02]  /*19070*/  FFMA2 R126, R22.F32x2.HI_LO, UR4.F32, R0.reuse.F32 ;  /* 0x00000004167e7c49 */ /* 0x100fe40009200000 */
[--C-:B------:R-:W-:Y:S02]  /*19080*/  FFMA2 R148, R148.F32x2.HI_LO, UR4.F32, R0.reuse.F32 ;  /* 0x0000000494947c49 */ /* 0x100fe40009200000 */
[----:B------:R-:W2:Y:S01]  /*19090*/  MUFU.EX2 R98, R98 ;  /* 0x0000006200627308 */ /* 0x000ea20000000800 */
[----:B---3--:R-:W-:Y:S01]  /*190a0*/  @!P0 FMUL R99, R99, R99 ;  /* 0x0000006363638220 */ /* 0x008fe20000400000 */
[----:B------:R-:W-:Y:S01]  /*190b0*/  FSETP.GEU.AND P0, PT, R106, -126, PT ;  /* 0xc2fc00006a00780b */ /* 0x000fe20003f0e000 */
[----:B------:R-:W-:Y:S01]  /*190c0*/  @!P5 FMUL R101, R101, 0.5 ;  /* 0x3f0000006565d820 */ /* 0x000fe20000400000 */
[----:B------:R-:W-:-:S02]  /*190d0*/  FFMA2 R26, R26.F32x2.HI_LO, UR4.F32, R0.F32 ;  /* 0x000000041a1a7c49 */ /* 0x000fc40009200000 */
[--C-:B------:R-:W-:Y:S02]  /*190e0*/  FFMA2 R24, R24.F32x2.HI_LO, UR4.F32, R0.reuse.F32 ;  /* 0x0000000418187c49 */ /* 0x100fe40009200000 */
[----:B------:R-:W3:Y:S01]  /*190f0*/  MUFU.EX2 R97, R97 ;  /* 0x0000006100617308 */ /* 0x000ee20000000800 */
[----:B-1----:R-:W-:Y:S01]  /*19100*/  @!P3 FMUL R96, R96, R96 ;  /* 0x000000606060b220 */ /* 0x002fe20000400000 */
[----:B------:R-:W-:Y:S01]  /*19110*/  FSETP.GEU.AND P3, PT, R103, -126, PT ;  /* 0xc2fc00006700780b */ /* 0x000fe20003f6e000 */
[----:B------:R-:W-:Y:S01]  /*19120*/  @!P4 FMUL R102, R102, 0.5 ;  /* 0x3f0000006666c820 */ /* 0x000fe20000400000 */
[--C-:B------:R-:W-:Y:S02]  /*19130*/  FFMA2 R32, R32.F32x2.HI_LO, UR4.F32, R0.reuse.F32 ;  /* 0x0000000420207c49 */ /* 0x100fe40009200000 */
[--C-:B------:R-:W-:Y:S02]  /*19140*/  FFMA2 R34, R34.F32x2.HI_LO, UR4.F32, R0.reuse.F32 ;  /* 0x0000000422227c49 */ /* 0x100fe40009200000 */
[----:B------:R-:W-:Y:S01]  /*19150*/  @!P0 FMUL R106, R106, 0.5 ;  /* 0x3f0000006a6a8820 */ /* 0x000fe20000400000 */
[----:B--2---:R-:W-:Y:S01]  /*19160*/  @!P1 FMUL R98, R98, R98 ;  /* 0x0000006262629220 */ /* 0x004fe20000400000 */
[----:B------:R-:W-:Y:S01]  /*19170*/  FSETP.GEU.AND P1, PT, R105, -126, PT ;  /* 0xc2fc00006900780b */ /* 0x000fe20003f2e000 */
[----:B------:R-:W1:Y:S01]  /*19180*/  MUFU.EX2 R100, R100 ;  /* 0x0000006400647308 */ /* 0x000e620000000800 */
[----:B------:R-:W-:-:S02]  /*19190*/  FFMA2 R28, R28.F32x2.HI_LO, UR4.F32, R0.F32 ;  /* 0x000000041c1c7c49 */ /* 0x000fc40009200000 */
[--C-:B------:R-:W-:Y:S02]  /*191a0*/  FFMA2 R30, R30.F32x2.HI_LO, UR4.F32, R0.reuse.F32 ;  /* 0x000000041e1e7c49 */ /* 0x100fe40009200000 */
[----:B------:R-:W-:Y:S01]  /*191b0*/  @!P3 FMUL R103, R103, 0.5 ;  /* 0x3f0000006767b820 */ /* 0x000fe20000400000 */
[----:B---3--:R-:W-:Y:S01]  /*191c0*/  @!P2 FMUL R97, R97, R97 ;  /* 0x000000616161a220 */ /* 0x008fe20000400000 */
[----:B------:R-:W-:Y:S01]  /*191d0*/  FSETP.GEU.AND P2, PT, R104, -126, PT ;  /* 0xc2fc00006800780b */ /* 0x000fe20003f4e000 */
[----:B------:R-:W2:Y:S01]  /*191e0*/  MUFU.EX2 R101, R101 ;  /* 0x0000006500657308 */ /* 0x000ea20000000800 */
[--C-:B------:R-:W-:Y:S02]  /*191f0*/  FFMA2 R40, R40.F32x2.HI_LO, UR4.F32, R0.reuse.F32 ;  /* 0x0000000428287c49 */ /* 0x100fe40009200000 */
[--C-:B------:R-:W-:Y:S02]  /*19200*/  FFMA2 R36, R36.F32x2.HI_LO, UR4.F32, R0.reuse.F32 ;  /* 0x0000000424247c49 */ /* 0x100fe40009200000 */
[----:B------:R-:W-:Y:S01]  /*19210*/  @!P1 FMUL R105, R105, 0.5 ;  /* 0x3f00000069699820 */ /* 0x000fe20000400000 */
[----:B------:R-:W-:-:S02]  /*19220*/  FFMA2 R38, R38.F32x2.HI_LO, UR4.F32, R0.F32 ;  /* 0x0000000426267c49 */ /* 0x000fc40009200000 */
[----:B------:R-:W3:Y:S01]  /*19230*/  MUFU.EX2 R102, R102 ;  /* 0x0000006600667308 */ /* 0x000ee20000000800 */
[----:B-1----:R-:W-:Y:S01]  /*19240*/  @!P6 FMUL R100, R100, R100 ;  /* 0x000000646464e220 */ /* 0x002fe20000400000 */
[----:B------:R-:W-:Y:S01]  /*19250*/  FSETP.GEU.AND P6, PT, R107, -126, PT ;  /* 0xc2fc00006b00780b */ /* 0x000fe20003fce000 */
[--C-:B------:R-:W-:Y:S02]  /*19260*/  FFMA2 R46, R46.F32x2.HI_LO, UR4.F32, R0.reuse.F32 ;  /* 0x000000042e2e7c49 */ /* 0x100fe40009200000 */
[----:B------:R-:W-:Y:S01]  /*19270*/  @!P2 FMUL R104, R104, 0.5 ;  /* 0x3f0000006868a820 */ /* 0x000fe20000400000 */
[--C-:B------:R-:W-:Y:S02]  /*19280*/  FFMA2 R48, R48.F32x2.HI_LO, UR4.F32, R0.reuse.F32 ;  /* 0x0000000430307c49 */ /* 0x100fe40009200000 */
[----:B------:R-:W1:Y:S01]  /*19290*/  MUFU.EX2 R106, R106 ;  /* 0x0000006a006a7308 */ /* 0x000e620000000800 */
[----:B--2---:R-:W-:Y:S01]  /*192a0*/  @!P5 FMUL R101, R101, R101 ;  /* 0x000000656565d220 */ /* 0x004fe20000400000 */
[----:B------:R-:W-:Y:S01]  /*192b0*/  FSETP.GEU.AND P5, PT, R108, -126, PT ;  /* 0xc2fc00006c00780b */ /* 0x000fe20003fae000 */
[----:B------:R-:W-:-:S02]  /*192c0*/  FFMA2 R42, R42.F32x2.HI_LO, UR4.F32, R0.F32 ;  /* 0x000000042a2a7c49 */ /* 0x000fc40009200000 */
[--C-:B------:R-:W-:Y:S02]  /*192d0*/  FFMA2 R44, R44.F32x2.HI_LO, UR4.F32, R0.reuse.F32 ;  /* 0x000000042c2c7c49 */ /* 0x100fe40009200000 */
[----:B------:R-:W-:Y:S01]  /*192e0*/  @!P6 FMUL R107, R107, 0.5 ;  /* 0x3f0000006b6be820 */ /* 0x000fe20000400000 */
[----:B------:R-:W2:Y:S01]  /*192f0*/  MUFU.EX2 R103, R103 ;  /* 0x0000006700677308 */ /* 0x000ea20000000800 */
[----:B---3--:R-:W-:Y:S01]  /*19300*/  @!P4 FMUL R102, R102, R102 ;  /* 0x000000666666c220 */ /* 0x008fe20000400000 */
[----:B------:R-:W-:Y:S01]  /*19310*/  FSETP.GEU.AND P4, PT, R109, -126, PT ;  /* 0xc2fc00006d00780b */ /* 0x000fe20003f8e000 */
[--C-:B------:R-:W-:Y:S02]  /*19320*/  FFMA2 R180, R150.F32x2.HI_LO, UR4.F32, R0.reuse.F32 ;  /* 0x0000000496b47c49 */ /* 0x100fe40009200000 */
[--C-:B------:R-:W-:Y:S02]  /*19330*/  FFMA2 R50, R50.F32x2.HI_LO, UR4.F32, R0.reuse.F32 ;  /* 0x0000000432327c49 */ /* 0x100fe40009200000 */
[----:B------:R-:W-:Y:S01]  /*19340*/  @!P5 FMUL R108, R108, 0.5 ;  /* 0x3f0000006c6cd820 */ /* 0x000fe20000400000 */
[----:B------:R-:W3:Y:S01]  /*19350*/  MUFU.EX2 R105, R105 ;  /* 0x0000006900697308 */ /* 0x000ee20000000800 */
        /* <DEDUP_REMOVED lines=12> */
[----:B---3--:R-:W-:Y:S01]  /*19420*/  @!P1 FMUL R105, R105, R105 ;  /* 0x0000006969699220 */ /* 0x008fe20000400000 */
[----:B------:R-:W-:Y:S01]  /*19430*/  FSETP.GEU.AND P1, PT, R112, -126, PT ;  /* 0xc2fc00007000780b */ /* 0x000fe20003f2e000 */
[----:B------:R-:W-:-:S02]  /*19440*/  FFMA2 R62, R62.F32x2.HI_LO, UR4.F32, R0.F32 ;  /* 0x000000043e3e7c49 */ /* 0x000fc40009200000 */
[--C-:B------:R-:W-:Y:S02]  /*19450*/  FFMA2 R64, R64.F32x2.HI_LO, UR4.F32, R0.reuse.F32 ;  /* 0x0000000440407c49 */ /* 0x100fe40009200000 */
[----:B------:R-:W-:Y:S01]  /*19460*/  @!P3 FMUL R110, R110, 0.5 ;  /* 0x3f0000006e6eb820 */ /* 0x000fe20000400000 */
[----:B------:R-:W3:Y:S01]  /*19470*/  MUFU.EX2 R108, R108 ;  /* 0x0000006c006c7308 */ /* 0x000ee20000000800 */
        /* <DEDUP_REMOVED lines=26> */
[----:B------:R-:W-:-:S04]  /*19620*/  FFMA2 R82, R82.F32x2.HI_LO, UR4.F32, R0.F32 ;  /* 0x0000000452527c49 */ /* 0x000fc80009200000 */
        /* <DEDUP_REMOVED lines=26> */
[----:B---3--:R-:W-:-:S06]  /*197d0*/  @!P1 FMUL R19, R19, R19 ;  /* 0x0000001313139220 */ /* 0x008fcc0000400000 */
[----:B------:R-:W-:Y:S01]  /*197e0*/  @!P4 FMUL R5, R5, 0.5 ;  /* 0x3f0000000505c820 */ /* 0x000fe20000400000 */
[----:B------:R3:W4:Y:S01]  /*197f0*/  MUFU.EX2 R18, R6 ;  /* 0x0000000600127308 */ /* 0x0007220000000800 */
[----:B-1----:R-:W-:-:S07]  /*19800*/  @!P0 FMUL R118, R118, R118 ;  /* 0x0000007676768220 */ /* 0x002fce0000400000 */
[----:B------:R-:W1:Y:S01]  /*19810*/  MUFU.EX2 R22, R4 ;  /* 0x0000000400167308 */ /* 0x000e620000000800 */
[----:B--2---:R-:W-:Y:S01]  /*19820*/  @!P3 FMUL R117, R117, R117 ;  /* 0x000000757575b220 */ /* 0x004fe20000400000 */
[----:B------:R-:W-:-:S06]  /*19830*/  FSETP.GEU.AND P3, PT, R126, -126, PT ;  /* 0xc2fc00007e00780b */ /* 0x000fcc0003f6e000 */
[----:B------:R2:W5:Y:S01]  /*19840*/  MUFU.EX2 R23, R5 ;  /* 0x0000000500177308 */ /* 0x0005620000000800 */
[--C-:B---3--:R-:W-:Y:S02]  /*19850*/  FFMA2 R6, R128.F32x2.HI_LO, UR4.F32, R0.reuse.F32 ;  /* 0x0000000480067c49 */ /* 0x108fe40009200000 */
[----:B----4-:R-:W-:Y:S01]  /*19860*/  @!P2 FMUL R18, R18, R18 ;  /* 0x000000121212a220 */ /* 0x010fe20000400000 */
[----:B------:R-:W-:Y:S01]  /*19870*/  FSETP.GEU.AND P2, PT, R127, -126, PT ;  /* 0xc2fc00007f00780b */ /* 0x000fe20003f4e000 */
[----:B------:R-:W-:Y:S01]  /*19880*/  FFMA2 R128, R120.F32x2.HI_LO, UR4.F32, R0.F32 ;  /* 0x0000000478807c49 */ /* 0x000fe20009200000 */
[----:B------:R-:W-:Y:S01]  /*19890*/  FSETP.GEU.AND P1, PT, R6, -126, PT ;  /* 0xc2fc00000600780b */ /* 0x000fe20003f2e000 */
[----:B------:R-:W-:Y:S01]  /*198a0*/  @!P3 FMUL R126, R126, 0.5 ;  /* 0x3f0000007e7eb820 */ /* 0x000fe20000400000 */
[----:B------:R-:W-:Y:S01]  /*198b0*/  FSETP.GEU.AND P0, PT, R7, -126, PT ;  /* 0xc2fc00000700780b */ /* 0x000fe20003f0e000 */
[----:B------:R-:W3:Y:S01]  /*198c0*/  MUFU.EX2 R119, R119 ;  /* 0x0000007700777308 */ /* 0x000ee20000000800 */
[----:B-1----:R-:W-:Y:S01]  /*198d0*/  @!P5 FMUL R22, R22, R22 ;  /* 0x000000161616d220 */ /* 0x002fe20000400000 */
[----:B------:R-:W-:-:S06]  /*198e0*/  FSETP.GEU.AND P5, PT, R129, -126, PT ;  /* 0xc2fc00008100780b */ /* 0x000fcc0003fae000 */
[----:B------:R-:W-:Y:S01]  /*198f0*/  @!P2 FMUL R127, R127, 0.5 ;  /* 0x3f0000007f7fa820 */ /* 0x000fe20000400000 */
[----:B------:R-:W1:Y:S01]  /*19900*/  MUFU.EX2 R126, R126 ;  /* 0x0000007e007e7308 */ /* 0x000e620000000800 */
[----:B------:R-:W-:Y:S01]  /*19910*/  @!P1 FMUL R6, R6, 0.5 ;  /* 0x3f00000006069820 */ /* 0x000fe20000400000 */
[--C-:B--2---:R-:W-:Y:S02]  /*19920*/  FFMA2 R4, R132.F32x2.HI_LO, UR4.F32, R0.reuse.F32 ;  /* 0x0000000484047c49 */ /* 0x104fe40009200000 */
[----:B------:R-:W-:Y:S01]  /*19930*/  @!P0 FMUL R7, R7, 0.5 ;  /* 0x3f00000007078820 */ /* 0x000fe20000400000 */
[----:B------:R-:W-:Y:S02]  /*19940*/  FFMA2 R132, R122.F32x2.HI_LO, UR4.F32, R0.F32 ;  /* 0x000000047a847c49 */ /* 0x000fe40009200000 */
[----:B-----5:R-:W-:Y:S01]  /*19950*/  @!P4 FMUL R23, R23, R23 ;  /* 0x000000171717c220 */ /* 0x020fe20000400000 */
[----:B------:R-:W2:Y:S01]  /*19960*/  MUFU.EX2 R120, R6 ;  /* 0x0000000600787308 */ /* 0x000ea20000000800 */
[----:B------:R-:W-:Y:S01]  /*19970*/  FSETP.GEU.AND P4, PT, R4, -126, PT ;  /* 0xc2fc00000400780b */ /* 0x000fe20003f8e000 */
[----:B---3--:R-:W-:Y:S01]  /*19980*/  @!P6 FMUL R119, R119, R119 ;  /* 0x000000777777e220 */ /* 0x008fe20000400000 */
[----:B------:R-:W-:Y:S01]  /*19990*/  FSETP.GEU.AND P6, PT, R128, -126, PT ;  /* 0xc2fc00008000780b */ /* 0x000fe20003fce000 */
[----:B------:R-:W-:-:S04]  /*199a0*/  @!P5 FMUL R129, R129, 0.5 ;  /* 0x3f0000008181d820 */ /* 0x000fc80000400000 */
[----:B------:R3:W4:Y:S01]  /*199b0*/  MUFU.EX2 R121, R7 ;  /* 0x0000000700797308 */ /* 0x0007220000000800 */
[----:B-1----:R-:W-:Y:S01]  /*199c0*/  @!P3 FMUL R126, R126, R126 ;  /* 0x0000007e7e7eb220 */ /* 0x002fe20000400000 */
[----:B------:R-:W-:-:S04]  /*199d0*/  FSETP.GEU.AND P3, PT, R5, -126, PT ;  /* 0xc2fc00000500780b */ /* 0x000fc80003f6e000 */
[----:B------:R-:W-:Y:S02]  /*199e0*/  @!P4 FMUL R4, R4, 0.5 ;  /* 0x3f0000000404c820 */ /* 0x000fe40000400000 */
[----:B------:R-:W1:Y:S01]  /*199f0*/  MUFU.EX2 R127, R127 ;  /* 0x0000007f007f7308 */ /* 0x000e620000000800 */
[----:B--2---:R-:W-:Y:S01]  /*19a00*/  @!P1 FMUL R120, R120, R120 ;  /* 0x0000007878789220 */ /* 0x004fe20000400000 */
[----:B------:R-:W-:Y:S01]  /*19a10*/  FSETP.GEU.AND P1, PT, R133, -126, PT ;  /* 0xc2fc00008500780b */ /* 0x000fe20003f2e000 */
[----:B------:R-:W-:-:S04]  /*19a20*/  @!P6 FMUL R128, R128, 0.5 ;  /* 0x3f0000008080e820 */ /* 0x000fc80000400000 */
[----:B------:R-:W-:Y:S01]  /*19a30*/  @!P3 FMUL R5, R5, 0.5 ;  /* 0x3f0000000505b820 */ /* 0x000fe20000400000 */
[----:B------:R-:W2:Y:S01]  /*19a40*/  MUFU.EX2 R122, R4 ;  /* 0x00000004007a7308 */ /* 0x000ea20000000800 */
[--C-:B---3--:R-:W-:Y:S02]  /*19a50*/  FFMA2 R6, R136.F32x2.HI_LO, UR4.F32, R0.reuse.F32 ;  /* 0x0000000488067c49 */ /* 0x108fe40009200000 */
[----:B----4-:R-:W-:Y:S01]  /*19a60*/  @!P0 FMUL R121, R121, R121 ;  /* 0x0000007979798220 */ /* 0x010fe20000400000 */
[----:B------:R-:W-:Y:S02]  /*19a70*/  FFMA2 R136, R124.F32x2.HI_LO, UR4.F32, R0.F32 ;  /* 0x000000047c887c49 */ /* 0x000fe40009200000 */
        /* <DEDUP_REMOVED lines=15> */
[----:B-1----:R-:W-:-:S06]  /*19b70*/  @!P1 FMUL R133, R133, R133 ;  /* 0x0000008585859220 */ /* 0x002fcc0000400000 */
[----:B------:R-:W-:Y:S01]  /*19b80*/  @!P5 FMUL R136, R136, 0.5 ;  /* 0x3f0000008888d820 */ /* 0x000fe20000400000 */
[----:B------:R1:W4:Y:S01]  /*19b90*/  MUFU.EX2 R123, R5 ;  /* 0x00000005007b7308 */ /* 0x0003220000000800 */
[----:B--2---:R-:W-:-:S07]  /*19ba0*/  @!P0 FMUL R124, R124, R124 ;  /* 0x0000007c7c7c8220 */ /* 0x004fce0000400000 */
[----:B------:R-:W2:Y:S01]  /*19bb0*/  MUFU.EX2 R132, R132 ;  /* 0x0000008400847308 */ /* 0x000ea20000000800 */
[----:B---3--:R-:W-:Y:S01]  /*19bc0*/  @!P6 FMUL R128, R128, R128 ;  /* 0x000000808080e220 */ /* 0x008fe20000400000 */
[----:B------:R-:W-:-:S06]  /*19bd0*/  FSETP.GEU.AND P6, PT, R7, -126, PT ;  /* 0xc2fc00000700780b */ /* 0x000fcc0003fce000 */
[----:B------:R-:W3:Y:S01]  /*19be0*/  MUFU.EX2 R137, R137 ;  /* 0x0000008900897308 */ /* 0x000ee20000000800 */
[--C-:B-1----:R-:W-:Y:S02]  /*19bf0*/  FFMA2 R4, R138.F32x2.HI_LO, UR4.F32, R0.reuse.F32 ;  /* 0x000000048a047c49 */ /* 0x102fe40009200000 */
[----:B------:R-:W-:Y:S02]  /*19c00*/  FFMA2 R138, R130.F32x2.HI_LO, UR4.F32, R0.F32 ;  /* 0x00000004828a7c49 */ /* 0x000fe40009200000 */
[----:B----4-:R-:W-:Y:S01]  /*19c10*/  @!P3 FMUL R123, R123, R123 ;  /* 0x0000007b7b7bb220 */ /* 0x010fe20000400000 */
[----:B------:R-:W-:Y:S01]  /*19c20*/  FSETP.GEU.AND P3, PT, R4, -126, PT ;  /* 0xc2fc00000400780b */ /* 0x000fe20003f6e000 */
[----:B------:R-:W-:Y:S01]  /*19c30*/  @!P6 FMUL R7, R7, 0.5 ;  /* 0x3f0000000707e820 */ /* 0x000fe20000400000 */
[----:B------:R-:W-:Y:S01]  /*19c40*/  FSETP.GEU.AND P0, PT, R139, -126, PT ;  /* 0xc2fc00008b00780b */ /* 0x000fe20003f0e000 */
[----:B--2---:R-:W-:Y:S01]  /*19c50*/  @!P2 FMUL R132, R132, R132 ;  /* 0x000000848484a220 */ /* 0x004fe20000400000 */
[----:B------:R-:W-:Y:S01]  /*19c60*/  FSETP.GEU.AND P1, PT, R138, -126, PT ;  /* 0xc2fc00008a00780b */ /* 0x000fe20003f2e000 */
[----:B------:R1:W2:Y:S01]  /*19c70*/  MUFU.EX2 R125, R7 ;  /* 0x00000007007d7308 */ /* 0x0002a20000000800 */
[----:B------:R-:W-:Y:S01]  /*19c80*/  FSETP.GEU.AND P2, PT, R5, -126, PT ;  /* 0xc2fc00000500780b */ /* 0x000fe20003f4e000 */
[----:B---3--:R-:W-:-:S06]  /*19c90*/  @!P4 FMUL R137, R137, R137 ;  /* 0x000000898989c220 */ /* 0x008fcc0000400000 */
[----:B------:R-:W-:Y:S01]  /*19ca0*/  @!P3 FMUL R4, R4, 0.5 ;  /* 0x3f0000000404b820 */ /* 0x000fe20000400000 */
[----:B------:R-:W3:Y:S01]  /*19cb0*/  MUFU.EX2 R136, R136 ;  /* 0x0000008800887308 */ /* 0x000ee20000000800 */
[----:B------:R-:W-:Y:S02]  /*19cc0*/  @!P0 FMUL R139, R139, 0.5 ;  /* 0x3f0000008b8b8820 */ /* 0x000fe40000400000 */
[----:B------:R-:W-:Y:S02]  /*19cd0*/  @!P1 FMUL R138, R138, 0.5 ;  /* 0x3f0000008a8a9820 */ /* 0x000fe40000400000 */
[----:B------:R-:W-:-:S03]  /*19ce0*/  @!P2 FMUL R5, R5, 0.5 ;  /* 0x3f0000000505a820 */ /* 0x000fc60000400000 */
[----:B------:R-:W4:Y:S01]  /*19cf0*/  MUFU.EX2 R139, R139 ;  /* 0x0000008b008b7308 */ /* 0x000f220000000800 */
[--C-:B-1----:R-:W-:Y:S02]  /*19d00*/  FFMA2 R6, R142.F32x2.HI_LO, UR4.F32, R0.reuse.F32 ;  /* 0x000000048e067c49 */ /* 0x102fe40009200000 */
[----:B------:R-:W-:Y:S02]  /*19d10*/  FFMA2 R142, R134.F32x2.HI_LO, UR4.F32, R0.F32 ;  /* 0x00000004868e7c49 */ /* 0x000fe40009200000 */
[----:B--2---:R-:W-:Y:S01]  /*19d20*/  @!P6 FMUL R125, R125, R125 ;  /* 0x0000007d7d7de220 */ /* 0x004fe20000400000 */
[----:B------:R-:W-:Y:S02]  /*19d30*/  FSETP.GEU.AND P6, PT, R6, -126, PT ;  /* 0xc2fc00000600780b */ /* 0x000fe40003fce000 */
[----:B------:R-:W1:Y:S01]  /*19d40*/  MUFU.EX2 R130, R4 ;  /* 0x0000000400827308 */ /* 0x000e620000000800 */
[----:B------:R-:W-:Y:S01]  /*19d50*/  FSETP.GEU.AND P4, PT, R142, -126, PT ;  /* 0xc2fc00008e00780b */ /* 0x000fe20003f8e000 */
[----:B---3--:R-:W-:Y:S01]  /*19d60*/  @!P5 FMUL R136, R136, R136 ;  /* 0x000000888888d220 */ /* 0x008fe20000400000 */
[----:B------:R-:W-:-:S05]  /*19d70*/  FSETP.GEU.AND P5, PT, R7, -126, PT ;  /* 0xc2fc00000700780b */ /* 0x000fca0003fae000 */
[----:B------:R-:W2:Y:S01]  /*19d80*/  MUFU.EX2 R138, R138 ;  /* 0x0000008a008a7308 */ /* 0x000ea20000000800 */
[----:B----4-:R-:W-:Y:S02]  /*19d90*/  @!P0 FMUL R139, R139, R139 ;  /* 0x0000008b8b8b8220 */ /* 0x010fe40000400000 */
[----:B------:R-:W-:-:S03]  /*19da0*/  @!P6 FMUL R6, R6, 0.5 ;  /* 0x3f0000000606e820 */ /* 0x000fc60000400000 */
[----:B------:R-:W-:Y:S02]  /*19db0*/  @!P4 FMUL R142, R142, 0.5 ;  /* 0x3f0000008e8ec820 */ /* 0x000fe40000400000 */
[----:B------:R3:W4:Y:S01]  /*19dc0*/  MUFU.EX2 R131, R5 ;  /* 0x0000000500837308 */ /* 0x0007220000000800 */
[----:B-1----:R-:W-:Y:S01]  /*19dd0*/  @!P3 FMUL R130, R130, R130 ;  /* 0x000000828282b220 */ /* 0x002fe20000400000 */
[----:B------:R-:W-:Y:S01]  /*19de0*/  FSETP.GEU.AND P3, PT, R143, -126, PT ;  /* 0xc2fc00008f00780b */ /* 0x000fe20003f6e000 */
[----:B------:R-:W-:-:S05]  /*19df0*/  @!P5 FMUL R7, R7, 0.5 ;  /* 0x3f0000000707d820 */ /* 0x000fca0000400000 */
[----:B------:R-:W1:Y:S01]  /*19e00*/  MUFU.EX2 R134, R6 ;  /* 0x0000000600867308 */ /* 0x000e620000000800 */
[----:B--2---:R-:W-:-:S06]  /*19e10*/  @!P1 FMUL R138, R138, R138 ;  /* 0x0000008a8a8a9220 */ /* 0x004fcc0000400000 */
[----:B------:R-:W-:Y:S01]  /*19e20*/  @!P3 FMUL R143, R143, 0.5 ;  /* 0x3f0000008f8fb820 */ /* 0x000fe20000400000 */
[----:B------:R-:W2:Y:S01]  /*19e30*/  MUFU.EX2 R135, R7 ;  /* 0x0000000700877308 */ /* 0x000ea20000000800 */
[--C-:B---3--:R-:W-:Y:S02]  /*19e40*/  FFMA2 R4, R144.F32x2.HI_LO, UR4.F32, R0.reuse.F32 ;  /* 0x0000000490047c49 */ /* 0x108fe40009200000 */
[----:B------:R-:W-:Y:S01]  /*19e50*/  FFMA2 R144, R140.F32x2.HI_LO, UR4.F32, R0.F32 ;  /* 0x000000048c907c49 */ /* 0x000fe20009200000 */
[----:B------:R-:W-:Y:S01]  /*19e60*/  USHF.R.U32.HI UR4, URZ, 0x15, UR36 ;  /* 0x00000015ff047899 */ /* 0x000fe20008011624 */
[----:B----4-:R-:W-:Y:S01]  /*19e70*/  @!P2 FMUL R131, R131, R131 ;  /* 0x000000838383a220 */ /* 0x010fe20000400000 */
[----:B------:R-:W-:Y:S02]  /*19e80*/  FSETP.GEU.AND P1, PT, R5, -126, PT ;  /* 0xc2fc00000500780b */ /* 0x000fe40003f2e000 */
[----:B------:R-:W-:Y:S01]  /*19e90*/  FSETP.GEU.AND P0, PT, R144, -126, PT ;  /* 0xc2fc00009000780b */ /* 0x000fe20003f0e000 */
[----:B------:R-:W3:Y:S01]  /*19ea0*/  MUFU.EX2 R142, R142 ;  /* 0x0000008e008e7308 */ /* 0x000ee20000000800 */
[----:B------:R-:W-:Y:S01]  /*19eb0*/  FSETP.GEU.AND P2, PT, R4, -126, PT ;  /* 0xc2fc00000400780b */ /* 0x000fe20003f4e000 */
[----:B-1----:R-:W-:Y:S01]  /*19ec0*/  @!P6 FMUL R134, R134, R134 ;  /* 0x000000868686e220 */ /* 0x002fe20000400000 */
[----:B------:R-:W-:-:S02]  /*19ed0*/  FSETP.GEU.AND P6, PT, R145, -126, PT ;  /* 0xc2fc00009100780b */ /* 0x000fc40003fce000 */
[----:B------:R-:W-:-:S03]  /*19ee0*/  MOV R0, UR4 ;  /* 0x0000000400007c02 */ /* 0x000fc60008000f00 */
[----:B------:R-:W1:Y:S01]  /*19ef0*/  MUFU.EX2 R143, R143 ;  /* 0x0000008f008f7308 */ /* 0x000e620000000800 */
[----:B--2---:R-:W-:Y:S01]  /*19f00*/  @!P5 FMUL R135, R135, R135 ;  /* 0x000000878787d220 */ /* 0x004fe20000400000 */
[----:B------:R-:W-:Y:S01]  /*19f10*/  @!P1 FMUL R5, R5, 0.5 ;  /* 0x3f00000005059820 */ /* 0x000fe20000400000 */
[----:B------:R-:W-:Y:S01]  /*19f20*/  FSETP.GEU.AND P5, PT, R148, -126, PT ;  /* 0xc2fc00009400780b */ /* 0x000fe20003fae000 */
[----:B------:R-:W-:Y:S02]  /*19f30*/  @!P0 FMUL R144, R144, 0.5 ;  /* 0x3f00000090908820 */ /* 0x000fe40000400000 */
[----:B------:R-:W-:Y:S02]  /*19f40*/  @!P2 FMUL R4, R4, 0.5 ;  /* 0x3f0000000404a820 */ /* 0x000fe40000400000 */
[----:B------:R-:W2:Y:S01]  /*19f50*/  MUFU.EX2 R141, R5 ;  /* 0x00000005008d7308 */ /* 0x000ea20000000800 */
[----:B---3--:R-:W-:Y:S01]  /*19f60*/  @!P4 FMUL R142, R142, R142 ;  /* 0x0000008e8e8ec220 */ /* 0x008fe20000400000 */
[----:B------:R-:W-:Y:S01]  /*19f70*/  FSETP.GEU.AND P4, PT, R149, -126, PT ;  /* 0xc2fc00009500780b */ /* 0x000fe20003f8e000 */
[----:B------:R-:W-:-:S05]  /*19f80*/  @!P6 FMUL R145, R145, 0.5 ;  /* 0x3f0000009191e820 */ /* 0x000fca0000400000 */
[----:B------:R-:W3:Y:S01]  /*19f90*/  MUFU.EX2 R144, R144 ;  /* 0x0000009000907308 */ /* 0x000ee20000000800 */
[----:B-1----:R-:W-:Y:S01]  /*19fa0*/  @!P3 FMUL R143, R143, R143 ;  /* 0x0000008f8f8fb220 */ /* 0x002fe20000400000 */
[----:B------:R-:W-:Y:S01]  /*19fb0*/  FSETP.GEU.AND P3, PT, R24, -126, PT ;  /* 0xc2fc00001800780b */ /* 0x000fe20003f6e000 */
[----:B------:R-:W-:-:S04]  /*19fc0*/  @!P5 FMUL R148, R148, 0.5 ;  /* 0x3f0000009494d820 */ /* 0x000fc80000400000 */
        /* <DEDUP_REMOVED lines=197> */
[----:B------:R-:W-:-:S03]  /*1ac20*/  F2FP.BF16.F32.PACK_AB R60, R97, R96 ;  /* 0x00000060613c723e */ /* 0x000fc600000010ff */
[----:B------:R-:W-:Y:S01]  /*1ac30*/  @!P3 FMUL R66, R66, 0.5 ;  /* 0x3f0000004242b820 */ /* 0x000fe20000400000 */
[----:B------:R-:W2:Y:S01]  /*1ac40*/  MUFU.EX2 R189, R63 ;  /* 0x0000003f00bd7308 */ /* 0x000ea20000000800 */
[----:B---3--:R-:W-:Y:S01]  /*1ac50*/  @!P1 FMUL R187, R187, R187 ;  /* 0x000000bbbbbb9220 */ /* 0x008fe20000400000 */
[----:B------:R-:W-:Y:S02]  /*1ac60*/  FSETP.GEU.AND P1, PT, R68, -126, PT ;  /* 0xc2fc00004400780b */ /* 0x000fe40003f2e000 */
[----:B------:R-:W-:Y:S02]  /*1ac70*/  F2FP.BF16.F32.PACK_AB R61, R99, R98 ;  /* 0x00000062633d723e */ /* 0x000fe400000010ff */
[----:B------:R-:W-:Y:S01]  /*1ac80*/  F2FP.BF16.F32.PACK_AB R42, R187, R186 ;  /* 0x000000babb2a723e */ /* 0x000fe200000010ff */
[----:B------:R-:W-:Y:S01]  /*1ac90*/  @!P2 FMUL R67, R67, 0.5 ;  /* 0x3f0000004343a820 */ /* 0x000fe20000400000 */
[----:B------:R-:W3:Y:S01]  /*1aca0*/  MUFU.EX2 R44, R64 ;  /* 0x00000040002c7308 */ /* 0x000ee20000000800 */
[----:B-1----:R-:W-:Y:S01]  /*1acb0*/  @!P0 FMUL R188, R188, R188 ;  /* 0x000000bcbcbc8220 */ /* 0x002fe20000400000 */
[----:B------:R-:W-:-:S02]  /*1acc0*/  FSETP.GEU.AND P0, PT, R69, -126, PT ;  /* 0xc2fc00004500780b */ /* 0x000fc40003f0e000 */
        /* <DEDUP_REMOVED lines=11> */
[----:B------:R-:W-:Y:S02]  /*1ad80*/  F2FP.BF16.F32.PACK_AB R64, R105, R104 ;  /* 0x000000686940723e */ /* 0x000fe400000010ff */
[----:B------:R3:W-:Y:S01]  /*1ad90*/  STL [R1+0x10], R44 ;  /* 0x0000102c01007387 */ /* 0x0007e20000100800 */
[----:B------:R-:W-:Y:S01]  /*1ada0*/  @!P6 FMUL R70, R70, 0.5 ;  /* 0x3f0000004646e820 */ /* 0x000fe20000400000 */
[----:B------:R-:W4:Y:S01]  /*1adb0*/  MUFU.EX2 R47, R67 ;  /* 0x00000043002f7308 */ /* 0x000f220000000800 */
[----:B-1----:R-:W-:Y:S01]  /*1adc0*/  @!P4 FMUL R48, R48, R48 ;  /* 0x000000303030c220 */ /* 0x002fe20000400000 */
[----:B------:R-:W-:Y:S02]  /*1add0*/  FSETP.GEU.AND P4, PT, R72, -126, PT ;  /* 0xc2fc00004800780b */ /* 0x000fe40003f8e000 */
[----:B------:R-:W-:Y:S02]  /*1ade0*/  F2FP.BF16.F32.PACK_AB R65, R107, R106 ;  /* 0x0000006a6b41723e */ /* 0x000fe400000010ff */
[----:B------:R-:W-:Y:S01]  /*1adf0*/  STL [R1+0x14], R48 ;  /* 0x0000143001007387 */ /* 0x000fe20000100800 */
[----:B------:R-:W-:Y:S01]  /*1ae00*/  @!P5 FMUL R71, R71, 0.5 ;  /* 0x3f0000004747d820 */ /* 0x000fe20000400000 */
[----:B------:R-:W1:Y:S01]  /*1ae10*/  MUFU.EX2 R5, R68 ;  /* 0x0000004400057308 */ /* 0x000e620000000800 */
[----:B--2---:R-:W-:Y:S01]  /*1ae20*/  @!P3 FMUL R45, R45, R45 ;  /* 0x0000002d2d2db220 */ /* 0x004fe20000400000 */
        /* <DEDUP_REMOVED lines=11> */
[----:B-1----:R-:W-:Y:S01]  /*1aee0*/  @!P1 FMUL R5, R5, R5 ;  /* 0x0000000505059220 */ /* 0x002fe20000400000 */
[----:B------:R-:W-:-:S02]  /*1aef0*/  FSETP.GEU.AND P1, PT, R75, -126, PT ;  /* 0xc2fc00004b00780b */ /* 0x000fc40003f2e000 */
[----:B---3--:R-:W-:Y:S02]  /*1af00*/  F2FP.BF16.F32.PACK_AB R44, R48, R44 ;  /* 0x0000002c302c723e */ /* 0x008fe400000010ff */
[----:B------:R-:W-:Y:S01]  /*1af10*/  STL [R1+0x20], R5 ;  /* 0x0000200501007387 */ /* 0x000fe20000100800 */
[----:B------:R-:W-:Y:S01]  /*1af20*/  @!P2 FMUL R74, R74, 0.5 ;  /* 0x3f0000004a4aa820 */ /* 0x000fe20000400000 */
[----:B------:R-:W1:Y:S01]  /*1af30*/  MUFU.EX2 R4, R71 ;  /* 0x0000004700047308 */ /* 0x000e620000000800 */
[----:B-----5:R-:W-:Y:S01]  /*1af40*/  @!P0 FMUL R46, R46, R46 ;  /* 0x0000002e2e2e8220 */ /* 0x020fe20000400000 */
[----:B------:R-:W-:Y:S02]  /*1af50*/  FSETP.GEU.AND P0, PT, R76, -126, PT ;  /* 0xc2fc00004c00780b */ /* 0x000fe40003f0e000 */
[----:B------:R-:W-:Y:S02]  /*1af60*/  F2FP.BF16.F32.PACK_AB R68, R113, R112 ;  /* 0x000000707144723e */ /* 0x000fe400000010ff */
[----:B------:R3:W-:Y:S01]  /*1af70*/  STL [R1+0x24], R46 ;  /* 0x0000242e01007387 */ /* 0x0007e20000100800 */
[----:B------:R-:W-:Y:S01]  /*1af80*/  @!P1 FMUL R75, R75, 0.5 ;  /* 0x3f0000004b4b9820 */ /* 0x000fe20000400000 */
[----:B------:R-:W5:Y:S01]  /*1af90*/  MUFU.EX2 R21, R72 ;  /* 0x0000004800157308 */ /* 0x000f620000000800 */
[----:B----4-:R-:W-:Y:S01]  /*1afa0*/  @!P6 FMUL R7, R7, R7 ;  /* 0x000000070707e220 */ /* 0x010fe20000400000 */
[----:B------:R-:W-:-:S02]  /*1afb0*/  FSETP.GEU.AND P6, PT, R77, -126, PT ;  /* 0xc2fc00004d00780b */ /* 0x000fc40003fce000 */
[----:B--2---:R-:W-:Y:S02]  /*1afc0*/  F2FP.BF16.F32.PACK_AB R45, R47, R45 ;  /* 0x0000002d2f2d723e */ /* 0x004fe400000010ff */
[----:B------:R2:W-:Y:S01]  /*1afd0*/  STL [R1+0x28], R7 ;  /* 0x0000280701007387 */ /* 0x0005e20000100800 */
[----:B------:R-:W-:Y:S01]  /*1afe0*/  @!P0 FMUL R76, R76, 0.5 ;  /* 0x3f0000004c4c8820 */ /* 0x000fe20000400000 */
[----:B------:R-:W4:Y:S01]  /*1aff0*/  MUFU.EX2 R6, R73 ;  /* 0x0000004900067308 */ /* 0x000f220000000800 */
[----:B-1----:R-:W-:Y:S01]  /*1b000*/  @!P5 FMUL R4, R4, R4 ;  /* 0x000000040404d220 */ /* 0x002fe20000400000 */
[----:B------:R-:W-:Y:S02]  /*1b010*/  FSETP.GEU.AND P5, PT, R78, -126, PT ;  /* 0xc2fc00004e00780b */ /* 0x000fe40003fae000 */
[----:B------:R-:W-:Y:S02]  /*1b020*/  F2FP.BF16.F32.PACK_AB R69, R115, R114 ;  /* 0x000000727345723e */ /* 0x000fe400000010ff */
[----:B------:R2:W-:Y:S01]  /*1b030*/  STL [R1+0x2c], R4 ;  /* 0x00002c0401007387 */ /* 0x0005e20000100800 */
[----:B------:R-:W-:Y:S01]  /*1b040*/  @!P6 FMUL R77, R77, 0.5 ;  /* 0x3f0000004d4de820 */ /* 0x000fe20000400000 */
[----:B------:R-:W1:Y:S01]  /*1b050*/  MUFU.EX2 R15, R74 ;  /* 0x0000004a000f7308 */ /* 0x000e620000000800 */
[----:B-----5:R-:W-:Y:S01]  /*1b060*/  @!P4 FMUL R21, R21, R21 ;  /* 0x000000151515c220 */ /* 0x020fe20000400000 */
        /* <DEDUP_REMOVED lines=8> */
[----:B------:R2:W-:Y:S01]  /*1b0f0*/  STL [R1+0x34], R6 ;  /* 0x0000340601007387 */ /* 0x0005e20000100800 */
[----:B------:R-:W-:Y:S01]  /*1b100*/  @!P4 FMUL R79, R79, 0.5 ;  /* 0x3f0000004f4fc820 */ /* 0x000fe20000400000 */
[----:B------:R-:W4:Y:S01]  /*1b110*/  MUFU.EX2 R13, R76 ;  /* 0x0000004c000d7308 */ /* 0x000f220000000800 */
[----:B-1----:R-:W-:Y:S01]  /*1b120*/  @!P2 FMUL R15, R15, R15 ;  /* 0x0000000f0f0fa220 */ /* 0x002fe20000400000 */
[----:B------:R-:W-:-:S02]  /*1b130*/  FSETP.GEU.AND P2, PT, R81, -126, PT ;  /* 0xc2fc00005100780b */ /* 0x000fc40003f4e000 */
[----:B------:R-:W-:Y:S02]  /*1b140*/  F2FP.BF16.F32.PACK_AB R72, R119, R118 ;  /* 0x000000767748723e */ /* 0x000fe400000010ff */
[----:B------:R2:W-:Y:S01]  /*1b150*/  STL [R1+0x38], R15 ;  /* 0x0000380f01007387 */ /* 0x0005e20000100800 */
        /* <DEDUP_REMOVED lines=10> */
[----:B------:R-:W-:Y:S02]  /*1b200*/  F2FP.BF16.F32.PACK_AB R74, R127, R126 ;  /* 0x0000007e7f4a723e */ /* 0x000fe400000010ff */
[----:B------:R2:W-:Y:S01]  /*1b210*/  STL [R1+0x40], R13 ;  /* 0x0000400d01007387 */ /* 0x0005e20000100800 */
[----:B------:R-:W-:Y:S01]  /*1b220*/  @!P1 FMUL R82, R82, 0.5 ;  /* 0x3f00000052529820 */ /* 0x000fe20000400000 */
[----:B------:R-:W4:Y:S01]  /*1b230*/  MUFU.EX2 R12, R79 ;  /* 0x0000004f000c7308 */ /* 0x000f220000000800 */
[----:B-1----:R-:W-:Y:S01]  /*1b240*/  @!P6 FMUL R14, R14, R14 ;  /* 0x0000000e0e0ee220 */ /* 0x002fe20000400000 */
[----:B------:R-:W-:Y:S02]  /*1b250*/  LOP3.LUT P6, RZ, R0, 0x3, R84, 0x48, !PT ;  /* 0x0000000300ff7812 */ /* 0x000fe400078c4854 */
[----:B------:R-:W-:Y:S02]  /*1b260*/  F2FP.BF16.F32.PACK_AB R75, R121, R120 ;  /* 0x00000078794b723e */ /* 0x000fe400000010ff */
[----:B------:R2:W-:Y:S01]  /*1b270*/  STL [R1+0x44], R14 ;  /* 0x0000440e01007387 */ /* 0x0005e20000100800 */
[----:B------:R-:W-:Y:S01]  /*1b280*/  @!P0 FMUL R83, R83, 0.5 ;  /* 0x3f00000053538820 */ /* 0x000fe20000400000 */
[----:B------:R-:W1:Y:S01]  /*1b290*/  MUFU.EX2 R9, R80 ;  /* 0x0000005000097308 */ /* 0x000e620000000800 */
[----:B-----5:R-:W-:Y:S01]  /*1b2a0*/  @!P5 FMUL R11, R11, R11 ;  /* 0x0000000b0b0bd220 */ /* 0x020fe20000400000 */
[----:B------:R-:W-:-:S02]  /*1b2b0*/  F2FP.BF16.F32.PACK_AB R76, R129, R128 ;  /* 0x00000080814c723e */ /* 0x000fc400000010ff */
[----:B------:R-:W-:Y:S02]  /*1b2c0*/  F2FP.BF16.F32.PACK_AB R77, R123, R122 ;  /* 0x0000007a7b4d723e */ /* 0x000fe400000010ff */
[----:B------:R2:W-:Y:S01]  /*1b2d0*/  STL [R1+0x48], R11 ;  /* 0x0000480b01007387 */ /* 0x0005e20000100800 */
[----:B------:R-:W-:Y:S01]  /*1b2e0*/  F2FP.BF16.F32.PACK_AB R78, R133, R132 ;  /* 0x00000084854e723e */ /* 0x000fe200000010ff */
[----:B------:R-:W5:Y:S01]  /*1b2f0*/  MUFU.EX2 R10, R81 ;  /* 0x00000051000a7308 */ /* 0x000f620000000800 */
[----:B----4-:R-:W-:Y:S01]  /*1b300*/  @!P4 FMUL R12, R12, R12 ;  /* 0x0000000c0c0cc220 */ /* 0x010fe20000400000 */
[----:B------:R-:W-:Y:S02]  /*1b310*/  F2FP.BF16.F32.PACK_AB R79, R125, R124 ;  /* 0x0000007c7d4f723e */ /* 0x000fe400000010ff */
[----:B------:R-:W-:Y:S02]  /*1b320*/  F2FP.BF16.F32.PACK_AB R84, R143, R142 ;  /* 0x0000008e8f54723e */ /* 0x000fe400000010ff */
[----:B------:R2:W-:Y:S01]  /*1b330*/  STL [R1+0x4c], R12 ;  /* 0x00004c0c01007387 */ /* 0x0005e20000100800 */
[----:B---3--:R-:W-:Y:S01]  /*1b340*/  F2FP.BF16.F32.PACK_AB R46, R46, R5 ;  /* 0x000000052e2e723e */ /* 0x008fe200000010ff */
[----:B------:R-:W3:Y:S01]  /*1b350*/  MUFU.EX2 R3, R82 ;  /* 0x0000005200037308 */ /* 0x000ee20000000800 */
[----:B-1----:R-:W-:Y:S01]  /*1b360*/  @!P3 FMUL R9, R9, R9 ;  /* 0x000000090909b220 */ /* 0x002fe20000400000 */
[----:B------:R-:W-:-:S02]  /*1b370*/  F2FP.BF16.F32.PACK_AB R80, R137, R136 ;  /* 0x000000888950723e */ /* 0x000fc400000010ff */
[----:B------:R-:W-:Y:S02]  /*1b380*/  F2FP.BF16.F32.PACK_AB R47, R4, R7 ;  /* 0x00000007042f723e */ /* 0x000fe400000010ff */
[----:B------:R2:W-:Y:S01]  /*1b390*/  STL [R1+0x58], R9 ;  /* 0x0000580901007387 */ /* 0x0005e20000100800 */
[----:B------:R-:W-:Y:S01]  /*1b3a0*/  F2FP.BF16.F32.PACK_AB R48, R6, R21 ;  /* 0x000000150630723e */ /* 0x000fe200000010ff */
[----:B------:R-:W1:Y:S01]  /*1b3b0*/  MUFU.EX2 R8, R83 ;  /* 0x0000005300087308 */ /* 0x000e620000000800 */
        /* <DEDUP_REMOVED lines=10> */
[----:B-1----:R-:W-:Y:S01]  /*1b460*/  @!P0 FMUL R8, R8, R8 ;  /* 0x0000000808088220 */ /* 0x002fe20000400000 */
[----:B------:R-:W-:-:S04]  /*1b470*/  F2FP.BF16.F32.PACK_AB R83, R135, R134 ;  /* 0x000000868753723e */ /* 0x000fc800000010ff */
[----:B------:R2:W-:Y:S01]  /*1b480*/  STL [R1+0x54], R8 ;  /* 0x0000540801007387 */ /* 0x0005e20000100800 */
[----:B------:R-:W-:Y:S01]  /*1b490*/  F2FP.BF16.F32.PACK_AB R53, R8, R3 ;  /* 0x000000030835723e */ /* 0x000fe200000010ff */
[----:B------:R-:W-:Y:S06]  /*1b4a0*/  @!P6 BRA `(.L_x_294) ;  /* 0x000000000040e947 */ /* 0x000fec0003800000 */
[----:B--2---:R-:W-:Y:S01]  /*1b4b0*/  MOV R14, 0x8 ;  /* 0x00000008000e7802 */ /* 0x004fe20000000f00 */
        /* <DEDUP_REMOVED lines=15> */
.L_x_294:
[----:B------:R-:W-:Y:S05]  /*1b5b0*/  WARPSYNC.ALL ;  /* 0x0000000000007948 */ /* 0x000fea0003800000 */
[----:B------:R1:W-:Y:S01]  /*1b5c0*/  STTM.x32 tmem[UR36], R56 ;  /* 0x00000038000079ed */ /* 0x0003e200082c0024 */
[----:B------:R-:W3:Y:S01]  /*1b5d0*/  LDCU UR4, c[0x0][0x704] ;  /* 0x0000e080ff0477ac */ /* 0x000ee20008000800 */
[----:B-1----:R-:W4:Y:S01]  /*1b5e0*/  LDL R87, [R1+0x64] ;  /* 0x0000640001577983 */ /* 0x002f220000100800 */
[----:B------:R-:W1:Y:S02]  /*1b5f0*/  S2R R60, SR_TID.X ;  /* 0x00000000003c7919 */ /* 0x000e640000002100 */
[----:B-1----:R-:W-:-:S02]  /*1b600*/  SHF.R.U32.HI R61, RZ, 0x5, R60 ;  /* 0x00000005ff3d7819 */ /* 0x002fc4000001163c */
[----:B----4-:R-:W-:-:S04]  /*1b610*/  FSETP.NEU.AND P0, PT, R87, -INF , PT ;  /* 0xff8000005700780b */ /* 0x010fc80003f0d000 */
[----:B------:R-:W-:-:S05]  /*1b620*/  FSEL R0, R87, RZ, P0 ;  /* 0x000000ff57007208 */ /* 0x000fca0000000000 */
[----:B---3--:R-:W-:-:S04]  /*1b630*/  FMUL R0, R0, -UR4 ;  /* 0x8000000400007c20 */ /* 0x008fc80008400000 */
[--C-:B------:R-:W-:Y:S02]  /*1b640*/  FFMA2 R54, R54.F32x2.HI_LO, UR4.F32, R0.reuse.F32 ;  /* 0x0000000436367c49 */ /* 0x100fe40009200000 */
[----:B------:R-:W-:Y:S01]  /*1b650*/  FFMA2 R146, R146.F32x2.HI_LO, UR4.F32, R0.F32 ;  /* 0x0000000492927c49 */ /* 0x000fe20009200000 */
[----:B------:R-:W-:Y:S02]  /*1b660*/  UIADD3 UR4, UPT, UPT, UR36, 0x20, URZ ;  /* 0x0000002024047890 */ /* 0x000fe4000fffe0ff */
[----:B------:R-:W-:Y:S02]  /*1b670*/  FSETP.GEU.AND P4, PT, R54, -126, PT ;  /* 0xc2fc00003600780b */ /* 0x000fe40003f8e000 */
[----:B------:R-:W-:Y:S01]  /*1b680*/  FSETP.GEU.AND P3, PT, R55, -126, PT ;  /* 0xc2fc00003700780b */ /* 0x000fe20003f6e000 */
[----:B------:R-:W-:Y:S01]  /*1b690*/  USHF.R.U32.HI UR4, URZ, 0x15, UR4 ;  /* 0x00000015ff047899 */ /* 0x000fe20008011604 */
[----:B------:R-:W-:Y:S02]  /*1b6a0*/  FSETP.GEU.AND P2, PT, R146, -126, PT ;  /* 0xc2fc00009200780b */ /* 0x000fe40003f4e000 */
[----:B------:R-:W-:-:S03]  /*1b6b0*/  FSETP.GEU.AND P1, PT, R147, -126, PT ;  /* 0xc2fc00009300780b */ /* 0x000fc60003f2e000 */
[----:B------:R-:W-:-:S04]  /*1b6c0*/  MOV R0, UR4 ;  /* 0x0000000400007c02 */ /* 0x000fc80008000f00 */
[----:B------:R-:W-:Y:S01]  /*1b6d0*/  @!P4 FMUL R54, R54, 0.5 ;  /* 0x3f0000003636c820 */ /* 0x000fe20000400000 */
[----:B------:R-:W-:Y:S01]  /*1b6e0*/  LOP3.LUT P0, RZ, R0, 0x3, R61, 0x48, !PT ;  /* 0x0000000300ff7812 */ /* 0x000fe2000780483d */
[----:B------:R-:W-:Y:S02]  /*1b6f0*/  @!P3 FMUL R55, R55, 0.5 ;  /* 0x3f0000003737b820 */ /* 0x000fe40000400000 */
[----:B------:R-:W-:Y:S01]  /*1b700*/  @!P2 FMUL R146, R146, 0.5 ;  /* 0x3f0000009292a820 */ /* 0x000fe20000400000 */
[----:B------:R-:W1:Y:S01]  /*1b710*/  MUFU.EX2 R58, R54 ;  /* 0x00000036003a7308 */ /* 0x000e620000000800 */
[----:B------:R-:W-:-:S07]  /*1b720*/  @!P1 FMUL R147, R147, 0.5 ;  /* 0x3f00000093939820 */ /* 0x000fce0000400000 */
[----:B------:R-:W3:Y:S08]  /*1b730*/  MUFU.EX2 R59, R55 ;  /* 0x00000037003b7308 */ /* 0x000ef00000000800 */
[----:B------:R-:W4:Y:S01]  /*1b740*/  MUFU.EX2 R56, R146 ;  /* 0x0000009200387308 */ /* 0x000f220000000800 */
[----:B-1----:R-:W-:-:S07]  /*1b750*/  @!P4 FMUL R58, R58, R58 ;  /* 0x0000003a3a3ac220 */ /* 0x002fce0000400000 */
[----:B------:R-:W1:Y:S01]  /*1b760*/  MUFU.EX2 R57, R147 ;  /* 0x0000009300397308 */ /* 0x000e620000000800 */
[----:B---3--:R-:W-:-:S05]  /*1b770*/  @!P3 FMUL R59, R59, R59 ;  /* 0x0000003b3b3bb220 */ /* 0x008fca0000400000 */
[----:B------:R-:W-:Y:S01]  /*1b780*/  F2FP.BF16.F32.PACK_AB R54, R59, R58 ;  /* 0x0000003a3b36723e */ /* 0x000fe200000010ff */
[----:B----4-:R-:W-:Y:S01]  /*1b790*/  @!P2 FMUL R56, R56, R56 ;  /* 0x000000383838a220 */ /* 0x010fe20000400000 */
[----:B-1----:R-:W-:-:S05]  /*1b7a0*/  @!P1 FMUL R57, R57, R57 ;  /* 0x0000003939399220 */ /* 0x002fca0000400000 */
        /* <DEDUP_REMOVED lines=18> */
.L_x_295:
[----:B------:R-:W-:Y:S01]  /*1b8d0*/  MOV R0, UR48 ;  /* 0x0000003000007c02 */ /* 0x000fe20008000f00 */
[----:B------:R-:W-:Y:S05]  /*1b8e0*/  WARPSYNC.ALL ;  /* 0x0000000000007948 */ /* 0x000fea0003800000 */
[----:B------:R-:W-:Y:S01]  /*1b8f0*/  ISETP.GT.U32.AND P1, PT, R0, 0x1, PT ;  /* 0x000000010000780c */ /* 0x000fe20003f24070 */
[----:B------:R1:W-:Y:S01]  /*1b900*/  STTM.x32 tmem[UR36+0x20], R24 ;  /* 0x00002018000079ed */ /* 0x0003e200082c0024 */
[----:B------:R-:W3:Y:S11]  /*1b910*/  FENCE.VIEW.ASYNC.T ;  /* 0x00000000000073c6 */ /* 0x000ef60000000200 */
[----:B------:R-:W-:Y:S05]  /*1b920*/  @P1 BRA `(.L_x_296) ;  /* 0x0000000000081947 */ /* 0x000fea0003800000 */
[----:B------:R-:W-:Y:S05]  /*1b930*/  BPT.TRAP 0x1 ;  /* 0x000000040000795c */ /* 0x000fea0000300000 */
[----:B------:R-:W-:Y:S05]  /*1b940*/  BPT.TRAP 0x1 ;  /* 0x000000040000795c */ /* 0x000fea0000300000 */
.L_x_296:
[----:B------:R-:W4:Y:S01]  /*1b950*/  S2UR UR5, SR_CgaCtaId ;  /* 0x00000000000579c3 */ /* 0x000f220000008800 */
[----:B------:R-:W-:Y:S01]  /*1b960*/  UISETP.NE.AND UP0, UPT, UR40, URZ, UPT ;  /* 0x000000ff2800728c */ /* 0x000fe2000bf05270 */
[----:B------:R-:W-:-:S06]  /*1b970*/  UMOV UR4, 0x400 ;  /* 0x0000040000047882 */ /* 0x000fcc0000000000 */
[----:B------:R-:W5:Y:S01]  /*1b980*/  S2UR UR6, SR_CgaCtaId ;  /* 0x00000000000679c3 */ /* 0x000f620000008800 */
[----:B----4-:R-:W-:-:S04]  /*1b990*/  ULEA UR5, UR5, UR4, 0x18 ;  /* 0x0000000405057291 */ /* 0x010fc8000f8ec0ff */
[----:B------:R-:W-:Y:S02]  /*1b9a0*/  UIADD3 UR4, UPT, UPT, UR5, 0x38068, URZ ;  /* 0x0003806805047890 */ /* 0x000fe4000fffe0ff */
[----:B------:R-:W-:-:S04]  /*1b9b0*/  @UP0 UIADD3 UR4, UPT, UPT, UR5, 0x38058, URZ ;  /* 0x0003805805040890 */ /* 0x000fc8000fffe0ff */
[----:B-----5:R-:W-:-:S09]  /*1b9c0*/  UPRMT UR4, UR6, 0x654, UR4 ;  /* 0x0000065406047896 */ /* 0x020fd20008000004 */
[----:B---3--:R-:W-:Y:S01]  /*1b9d0*/  SYNCS.ARRIVE.TRANS64.RED.A1T0 RZ, [UR4], RZ ;  /* 0x000000ffffff79a7 */ /* 0x008fe20008100404 */
[----:B------:R-:W-:Y:S02]  /*1b9e0*/  USEL UR4, UR42, UR43, UP0 ;  /* 0x0000002b2a047287 */ /* 0x000fe40008000000 */
[----:B------:R-:W-:Y:S02]  /*1b9f0*/  UISETP.NE.AND UP0, UPT, UR47, URZ, UPT ;  /* 0x000000ff2f00728c */ /* 0x000fe4000bf05270 */
[----:B------:R-:W-:-:S07]  /*1ba00*/  ULOP3.LUT UR37, UR4, 0x1, URZ, 0x3c, !UPT ;  /* 0x0000000104257892 */ /* 0x000fce000f8e3cff */
[----:B------:R-:W-:Y:S05]  /*1ba10*/  BRA.U UP0, `(.L_x_297) ;  /* 0x0000000100047547 */ /* 0x000fea000b800000 */
[----:B------:R-:W-:Y:S05]  /*1ba20*/  BPT.TRAP 0x1 ;  /* 0x000000040000795c */ /* 0x000fea0000300000 */
.L_x_297:
[----:B------:R-:W-:Y:S01]  /*1ba30*/  UISETP.NE.AND UP0, UPT, UR40, URZ, UPT ;  /* 0x000000ff2800728c */ /* 0x000fe2000bf05270 */
[----:B------:R-:W-:Y:S01]  /*1ba40*/  FADD2 R90, R90.F32x2.HI_LO, RZ.F32 ;  /* 0x000000ff5a5a724b */ /* 0x000fe20000200000 */
[----:B------:R-:W-:Y:S01]  /*1ba50*/  FSETP.NEU.AND P0, PT, R87, -INF , PT ;  /* 0xff8000005700780b */ /* 0x000fe20003f0d000 */
[----:B------:R-:W-:Y:S01]  /*1ba60*/  FADD2 R92, R92.F32x2.HI_LO, RZ.F32 ;  /* 0x000000ff5c5c724b */ /* 0x000fe20000200000 */
[----:B------:R-:W-:Y:S01]  /*1ba70*/  USEL UR4, UR45, UR46, UP0 ;  /* 0x0000002e2d047287 */ /* 0x000fe20008000000 */
[----:B------:R-:W-:Y:S01]  /*1ba80*/  FADD2 R90, R90.F32x2.HI_LO, R98.F32x2.HI_LO ;  /* 0x000000625a5a724b */ /* 0x000fe20000000000 */
[----:B--2---:R-:W-:Y:S01]  /*1ba90*/  FSEL R4, R87, RZ, P0 ;  /* 0x000000ff57047208 */ /* 0x004fe20000000000 */
[----:B------:R-:W-:Y:S01]  /*1baa0*/  FADD2 R94, R94.F32x2.HI_LO, RZ.F32 ;  /* 0x000000ff5e5e724b */ /* 0x000fe20000200000 */
[----:B------:R-:W-:Y:S01]  /*1bab0*/  ULOP3.LUT UR36, UR4, 0x1, URZ, 0x3c, !UPT ;  /* 0x0000000104247892 */ /* 0x000fe2000f8e3cff */
[----:B------:R-:W-:Y:S01]  /*1bac0*/  FADD2 R92, R92.F32x2.HI_LO, R100.F32x2.HI_LO ;  /* 0x000000645c5c724b */ /* 0x000fe20000000000 */
[----:B------:R-:W-:Y:S01]  /*1bad0*/  UIADD3 UR4, UPT, UPT, UR5, 0x38088, URZ ;  /* 0x0003808805047890 */ /* 0x000fe2000fffe0ff */
[----:B------:R-:W-:Y:S01]  /*1bae0*/  FADD2 R94, R94.F32x2.HI_LO, R102.F32x2.HI_LO ;  /* 0x000000665e5e724b */ /* 0x000fe20000000000 */
[----:B------:R-:W-:Y:S01]  /*1baf0*/  @UP0 UIADD3 UR4, UPT, UPT, UR5, 0x38078, URZ ;  /* 0x0003807805040890 */ /* 0x000fe2000fffe0ff */
[----:B------:R-:W-:Y:S01]  /*1bb00*/  FADD2 R90, R90.F32x2.HI_LO, R106.F32x2.HI_LO ;  /* 0x0000006a5a5a724b */ /* 0x000fe20000000000 */
[----:B------:R-:W-:Y:S01]  /*1bb10*/  MOV R0, UR36 ;  /* 0x0000002400007c02 */ /* 0x000fe20008000f00 */
[----:B------:R-:W-:Y:S01]  /*1bb20*/  FADD2 R92, R92.F32x2.HI_LO, R108.F32x2.HI_LO ;  /* 0x0000006c5c5c724b */ /* 0x000fe20000000000 */
[----:B------:R-:W-:Y:S01]  /*1bb30*/  FSETP.NEU.AND P0, PT, R17, R4, PT ;  /* 0x000000041100720b */ /* 0x000fe20003f0d000 */
[----:B------:R-:W-:Y:S01]  /*1bb40*/  FADD2 R94, R94.F32x2.HI_LO, R110.F32x2.HI_LO ;  /* 0x0000006e5e5e724b */ /* 0x000fe20000000000 */
[----:B------:R-:W-:Y:S01]  /*1bb50*/  SHF.L.U32 R0, R0, 0x1f, RZ ;  /* 0x0000001f00007819 */ /* 0x000fe200000006ff */
[----:B------:R-:W-:-:S02]  /*1bb60*/  FADD2 R90, R90.F32x2.HI_LO, R114.F32x2.HI_LO ;  /* 0x000000725a5a724b */ /* 0x000fc40000000000 */
[----:B------:R-:W-:Y:S01]  /*1bb70*/  FADD2 R92, R92.F32x2.HI_LO, R116.F32x2.HI_LO ;  /* 0x000000745c5c724b */ /* 0x000fe20000000000 */
[----:B------:R-:W2:Y:S01]  /*1bb80*/  SYNCS.PHASECHK.TRANS64.TRYWAIT P2, [UR4], R0 ;  /* 0x00000000ff0075a7 */ /* 0x000ea20008041104 */
[----:B------:R-:W-:Y:S02]  /*1bb90*/  FADD2 R94, R94.F32x2.HI_LO, R18.F32x2.HI_LO ;  /* 0x000000125e5e724b */ /* 0x000fe40000000000 */
[----:B------:R-:W-:Y:S02]  /*1bba0*/  FADD2 R90, R90.F32x2.HI_LO, R22.F32x2.HI_LO ;  /* 0x000000165a5a724b */ /* 0x000fe40000000000 */
[----:B------:R-:W-:Y:S02]  /*1bbb0*/  FADD2 R92, R92.F32x2.HI_LO, R126.F32x2.HI_LO ;  /* 0x0000007e5c5c724b */ /* 0x000fe40000000000 */
[----:B------:R-:W-:Y:S02]  /*1bbc0*/  FADD2 R94, R94.F32x2.HI_LO, R120.F32x2.HI_LO ;  /* 0x000000785e5e724b */ /* 0x000fe40000000000 */
[----:B------:R-:W-:Y:S01]  /*1bbd0*/  FADD2 R90, R90.F32x2.HI_LO, R122.F32x2.HI_LO ;  /* 0x0000007a5a5a724b */ /* 0x000fe20000000000 */
[----:B--2---:R-:W-:Y:S06]  /*1bbe0*/  @!P2 BRA `(.L_x_298) ;  /* 0x00000070007ca947 */ /* 0x004fec0003800000 */
.L_x_481:
[----:B------:R-:W-:Y:S01]  /*1bbf0*/  BSSY.RECONVERGENT B0, `(.L_x_299) ;  /* 0x000000b000007945 */ /* 0x000fe20003800200 */
[----:B--2---:R-:W-:-:S03]  /*1bc00*/  MOV R3, 0x3f000000 ;  /* 0x3f00000000037802 */ /* 0x004fc60000000f00 */
[----:B------:R-:W-:Y:S05]  /*1bc10*/  @!P0 BRA `(.L_x_300) ;  /* 0x0000000000208947 */ /* 0x000fea0003800000 */
[----:B------:R-:W2:Y:S01]  /*1bc20*/  LDCU UR4, c[0x0][0x704] ;  /* 0x0000e080ff0477ac */ /* 0x000ea20008000800 */
[----:B------:R-:W-:-:S04]  /*1bc30*/  FADD R0, -R4, R17 ;  /* 0x0000001104007221 */ /* 0x000fc80000000100 */
[----:B--2---:R-:W-:-:S05]  /*1bc40*/  FMUL R0, R0, UR4 ;  /* 0x0000000400007c20 */ /* 0x004fca0008400000 */
[----:B------:R-:W-:-:S13]  /*1bc50*/  FSETP.GEU.AND P0, PT, R0, -126, PT ;  /* 0xc2fc00000000780b */ /* 0x000fda0003f0e000 */
[----:B------:R-:W-:-:S04]  /*1bc60*/  @!P0 FMUL R0, R0, 0.5 ;  /* 0x3f00000000008820 */ /* 0x000fc80000400000 */
[----:B------:R-:W2:Y:S02]  /*1bc70*/  MUFU.EX2 R3, R0 ;  /* 0x0000000000037308 */ /* 0x000ea40000000800 */
[----:B--2---:R-:W-:-:S04]  /*1bc80*/  @!P0 FMUL R3, R3, R3 ;  /* 0x0000000303038220 */ /* 0x004fc80000400000 */
[----:B------:R-:W-:Y:S02]  /*1bc90*/  FMUL R3, R3, 0.5 ;  /* 0x3f00000003037820 */ /* 0x000fe40000400000 */
.L_x_300:
[----:B------:R-:W-:Y:S05]  /*1bca0*/  BSYNC.RECONVERGENT B0 ;  /* 0x0000000000007941 */ /* 0x000fea0003800200 */
.L_x_299:
        /* <DEDUP_REMOVED lines=47> */
[----:B--2---:R-:W-:Y:S02]  /*1bfa0*/  FADD2 R90, R90.F32x2.HI_LO, R24.F32x2.HI_LO ;  /* 0x000000185a5a724b */ /* 0x004fe40000000000 */
[----:B---3--:R-:W-:Y:S02]  /*1bfb0*/  FADD2 R92, R92.F32x2.HI_LO, R22.F32x2.HI_LO ;  /* 0x000000165c5c724b */ /* 0x008fe40000000000 */
[----:B----4-:R-:W-:Y:S02]  /*1bfc0*/  FADD2 R94, R94.F32x2.HI_LO, R20.F32x2.HI_LO ;  /* 0x000000145e5e724b */ /* 0x010fe40000000000 */
[----:B-----5:R-:W-:-:S02]  /*1bfd0*/  FADD2 R88, R88.F32x2.HI_LO, R12.F32x2.HI_LO ;  /* 0x0000000c5858724b */ /* 0x020fc40000000000 */
        /* <DEDUP_REMOVED lines=9> */
[----:B------:R-:W-:-:S04]  /*1c070*/  FADD2 R88, R88.F32x2.HI_LO, R90.F32x2.HI_LO ;  /* 0x0000005a5858724b */ /* 0x000fc80000000000 */
[----:B------:R-:W-:-:S04]  /*1c080*/  FADD2 R88, R88.F32x2.HI_LO, R92.F32x2.HI_LO ;  /* 0x0000005c5858724b */ /* 0x000fc80000000000 */
[----:B------:R-:W-:-:S05]  /*1c090*/  FADD R0, R88, R89 ;  /* 0x0000005958007221 */ /* 0x000fca0000000000 */
[----:B------:R1:W-:Y:S01]  /*1c0a0*/  STL [R1+0x60], R0 ;  /* 0x0000600001007387 */ /* 0x0003e20000100800 */
[----:B------:R-:W-:Y:S05]  /*1c0b0*/  @P1 BRA `(.L_x_301) ;  /* 0x0000000000041947 */ /* 0x000fea0003800000 */
[----:B------:R-:W-:Y:S05]  /*1c0c0*/  BPT.TRAP 0x1 ;  /* 0x000000040000795c */ /* 0x000fea0000300000 */
.L_x_301:
[----:B------:R-:W-:Y:S01]  /*1c0d0*/  UISETP.NE.AND UP0, UPT, UR40, URZ, UPT ;  /* 0x000000ff2800728c */ /* 0x000fe2000bf05270 */
[----:B-1----:R-:W-:Y:S01]  /*1c0e0*/  IMAD.U32 R0, RZ, RZ, UR37 ;  /* 0x00000025ff007e24 */ /* 0x002fe2000f8e00ff */
[----:B------:R-:W-:Y:S01]  /*1c0f0*/  UIADD3 UR4, UPT, UPT, UR5, 0x38060, URZ ;  /* 0x0003806005047890 */ /* 0x000fe2000fffe0ff */
[----:B------:R-:W-:Y:S01]  /*1c100*/  IMAD.U32 R16, R60, 0x10000, RZ ;  /* 0x000100003c107824 */ /* 0x000fe200078e00ff */
[----:B------:R-:W-:Y:S02]  /*1c110*/  LOP3.LUT R61, R61, 0x3, RZ, 0xc0, !PT ;  /* 0x000000033d3d7812 */ /* 0x000fe400078ec0ff */
[----:B------:R-:W-:Y:S02]  /*1c120*/  SHF.L.U32 R0, R0, 0x1f, RZ ;  /* 0x0000001f00007819 */ /* 0x000fe400000006ff */
[----:B------:R-:W-:-:S03]  /*1c130*/  LOP3.LUT R16, R16, 0x600000, RZ, 0xc0, !PT ;  /* 0x0060000010107812 */ /* 0x000fc600078ec0ff */
[----:B------:R-:W-:Y:S01]  /*1c140*/  @UP0 UIADD3 UR4, UPT, UPT, UR5, 0x38050, URZ ;  /* 0x0003805005040890 */ /* 0x000fe2000fffe0ff */
[----:B------:R-:W-:Y:S01]  /*1c150*/  SHF.R.U32.HI R4, RZ, 0x15, R16 ;  /* 0x00000015ff047819 */ /* 0x000fe20000011610 */
[----:B------:R-:W-:-:S03]  /*1c160*/  USEL UR5, URZ, 0x80, UP0 ;  /* 0x00000080ff057887 */ /* 0x000fc60008000000 */
[----:B------:R-:W-:-:S03]  /*1c170*/  ISETP.NE.AND P0, PT, R61, R4, PT ;  /* 0x000000043d00720c */ /* 0x000fc60003f05270 */
[----:B------:R-:W-:Y:S01]  /*1c180*/  LOP3.LUT R16, R16, UR5, RZ, 0xfc, !PT ;  /* 0x0000000510107c12 */ /* 0x000fe2000f8efcff */
[----:B------:R-:W1:Y:S02]  /*1c190*/  SYNCS.PHASECHK.TRANS64.TRYWAIT P1, [UR4], R0 ;  /* 0x00000000ff0075a7 */ /* 0x000e640008021104 */
[----:B-1----:R-:W-:Y:S07]  /*1c1a0*/  @!P1 BRA `(.L_x_302) ;  /* 0x0000006c00249947 */ /* 0x002fee0003800000 */
.L_x_483:
        /* <DEDUP_REMOVED lines=17> */
.L_x_303:
[----:B------:R-:W-:Y:S05]  /*1c2c0*/  WARPSYNC.ALL ;  /* 0x0000000000007948 */ /* 0x000fea0003800000 */
[----:B------:R-:W2:Y:S01]  /*1c2d0*/  LDL.LU.64 R18, [R1+0x60] ;  /* 0x0000600001127983 */ /* 0x000ea20000300a00 */
[----:B------:R-:W-:Y:S01]  /*1c2e0*/  R2UR UR4, R16 ;  /* 0x00000000100472ca */ /* 0x000fe200000e0000 */
[----:B------:R-:W-:Y:S02]  /*1c2f0*/  UISETP.NE.AND UP0, UPT, UR40, URZ, UPT ;  /* 0x000000ff2800728c */ /* 0x000fe4000bf05270 */
[----:B------:R-:W-:Y:S02]  /*1c300*/  ULOP3.LUT UR44, UR44, 0x1, URZ, 0x3c, !UPT ;  /* 0x000000012c2c7892 */ /* 0x000fe4000f8e3cff */
[----:B------:R-:W-:-:S02]  /*1c310*/  USEL UR46, UR46, UR36, UP0 ;  /* 0x000000242e2e7287 */ /* 0x000fc40008000000 */
[----:B------:R-:W-:Y:S02]  /*1c320*/  USEL UR45, UR36, UR45, UP0 ;  /* 0x0000002d242d7287 */ /* 0x000fe40008000000 */
[----:B------:R-:W-:Y:S02]  /*1c330*/  USEL UR43, UR43, UR37, UP0 ;  /* 0x000000252b2b7287 */ /* 0x000fe40008000000 */
[----:B------:R-:W-:Y:S02]  /*1c340*/  USEL UR42, UR37, UR42, UP0 ;  /* 0x0000002a252a7287 */ /* 0x000fe40008000000 */
[----:B--2---:R3:W-:Y:S10]  /*1c350*/  STTM.x2 tmem[UR4], R18 ;  /* 0x00000012000079ed */ /* 0x0047f400080c0004 */
.L_x_284:
[----:B------:R-:W-:-:S09]  /*1c360*/  UISETP.NE.AND UP0, UPT, UR47, URZ, UPT ;  /* 0x000000ff2f00728c */ /* 0x000fd2000bf05270 */
[----:B------:R-:W-:Y:S05]  /*1c370*/  BRA.U UP0, `(.L_x_304) ;  /* 0x0000000100047547 */ /* 0x000fea000b800000 */
[----:B------:R-:W-:Y:S05]  /*1c380*/  BPT.TRAP 0x1 ;  /* 0x000000040000795c */ /* 0x000fea0000300000 */
.L_x_304:
[----:B------:R-:W4:Y:S01]  /*1c390*/  S2UR UR4, SR_CgaCtaId ;  /* 0x00000000000479c3 */ /* 0x000f220000008800 */
[----:B------:R-:W-:Y:S01]  /*1c3a0*/  UISETP.NE.AND UP1, UPT, UR40, URZ, UPT ;  /* 0x000000ff2800728c */ /* 0x000fe2000bf25270 */
[----:B------:R-:W-:-:S03]  /*1c3b0*/  UMOV UR5, 0x400 ;  /* 0x0000040000057882 */ /* 0x000fc60000000000 */
[----:B------:R-:W-:-:S04]  /*1c3c0*/  USEL UR6, UR45, UR46, UP1 ;  /* 0x0000002e2d067287 */ /* 0x000fc80008800000 */
[----:B------:R-:W-:Y:S02]  /*1c3d0*/  ULOP3.LUT UR6, UR6, 0x1, URZ, 0x3c, !UPT ;  /* 0x0000000106067892 */ /* 0x000fe4000f8e3cff */
[----:B----4-:R-:W-:-:S04]  /*1c3e0*/  ULEA UR4, UR4, UR5, 0x18 ;  /* 0x0000000504047291 */ /* 0x010fc8000f8ec0ff */
[----:B------:R-:W-:Y:S02]  /*1c3f0*/  UIADD3 UR5, UPT, UPT, UR4, 0x38080, URZ ;  /* 0x0003808004057890 */ /* 0x000fe4000fffe0ff */
[----:B------:R-:W-:-:S09]  /*1c400*/  @UP1 UIADD3 UR5, UPT, UPT, UR4, 0x38070, URZ ;  /* 0x0003807004051890 */ /* 0x000fd2000fffe0ff */
[----:B------:R-:W-:Y:S01]  /*1c410*/  SYNCS.ARRIVE.TRANS64.A1T0 RZ, [UR5], RZ ;  /* 0x000000ffffff79a7 */ /* 0x000fe20008100005 */
[----:B------:R-:W-:Y:S05]  /*1c420*/  BRA.U UP0, `(.L_x_305) ;  /* 0x0000000100047547 */ /* 0x000fea000b800000 */
[----:B------:R-:W-:Y:S05]  /*1c430*/  BPT.TRAP 0x1 ;  /* 0x000000040000795c */ /* 0x000fea0000300000 */
.L_x_305:
[----:B------:R-:W-:Y:S01]  /*1c440*/  UISETP.NE.AND UP0, UPT, UR40, URZ, UPT ;  /* 0x000000ff2800728c */ /* 0x000fe2000bf05270 */
[----:B-1----:R-:W-:Y:S01]  /*1c450*/  MOV R3, UR6 ;  /* 0x0000000600037c02 */ /* 0x002fe20008000f00 */
[----:B------:R-:W-:-:S03]  /*1c460*/  UIADD3 UR5, UPT, UPT, UR4, 0x38078, URZ ;  /* 0x0003807804057890 */ /* 0x000fc6000fffe0ff */
[----:B------:R-:W-:-:S06]  /*1c470*/  SHF.L.U32 R3, R3, 0x1f, RZ ;  /* 0x0000001f03037819 */ /* 0x000fcc00000006ff */
[----:B------:R-:W-:Y:S02]  /*1c480*/  @!UP0 UIADD3 UR5, UPT, UPT, UR4, 0x38088, URZ ;  /* 0x0003808804058890 */ /* 0x000fe4000fffe0ff */
[----:B------:R-:W-:-:S07]  /*1c490*/  UISETP.GT.U32.AND UP0, UPT, UR48, 0x1, UPT ;  /* 0x000000013000788c */ /* 0x000fce000bf04070 */
[----:B------:R-:W1:Y:S02]  /*1c4a0*/  SYNCS.PHASECHK.TRANS64.TRYWAIT P0, [UR5], R3 ;  /* 0x00000003ff0075a7 */ /* 0x000e640008001105 */
[----:B-1----:R-:W-:Y:S05]  /*1c4b0*/  @!P0 BRA `(.L_x_306) ;  /* 0x0000006800788947 */ /* 0x002fea0003800000 */
.L_x_485:
[----:B------:R-:W-:Y:S05]  /*1c4c0*/  BRA.U UP0, `(.L_x_307) ;  /* 0x0000000100087547 */ /* 0x000fea000b800000 */
[----:B------:R-:W-:Y:S05]  /*1c4d0*/  BPT.TRAP 0x1 ;  /* 0x000000040000795c */ /* 0x000fea0000300000 */
[----:B------:R-:W-:Y:S05]  /*1c4e0*/  BPT.TRAP 0x1 ;  /* 0x000000040000795c */ /* 0x000fea0000300000 */
.L_x_307:
[----:B------:R-:W4:Y:S01]  /*1c4f0*/  S2UR UR7, SR_CgaCtaId ;  /* 0x00000000000779c3 */ /* 0x000f220000008800 */
[----:B------:R-:W-:Y:S02]  /*1c500*/  UISETP.NE.AND UP0, UPT, UR40, URZ, UPT ;  /* 0x000000ff2800728c */ /* 0x000fe4000bf05270 */
[----:B------:R-:W-:Y:S02]  /*1c510*/  UIADD3 UR5, UPT, UPT, UR4, 0x38068, URZ ;  /* 0x0003806804057890 */ /* 0x000fe4000fffe0ff */
[----:B------:R-:W-:Y:S02]  /*1c520*/  USEL UR46, UR46, UR6, UP0 ;  /* 0x000000062e2e7287 */ /* 0x000fe40008000000 */
[----:B------:R-:W-:-:S05]  /*1c530*/  USEL UR45, UR6, UR45, UP0 ;  /* 0x0000002d062d7287 */ /* 0x000fca0008000000 */
[----:B------:R-:W-:Y:S02]  /*1c540*/  @UP0 UIADD3 UR5, UPT, UPT, UR4, 0x38058, URZ ;  /* 0x0003805804050890 */ /* 0x000fe4000fffe0ff */
[----:B------:R-:W-:-:S04]  /*1c550*/  USEL UR4, UR42, UR43, UP0 ;  /* 0x0000002b2a047287 */ /* 0x000fc80008000000 */
[----:B------:R-:W-:-:S04]  /*1c560*/  ULOP3.LUT UR4, UR4, 0x1, URZ, 0x3c, !UPT ;  /* 0x0000000104047892 */ /* 0x000fc8000f8e3cff */
[----:B------:R-:W-:Y:S02]  /*1c570*/  USEL UR42, UR4, UR42, UP0 ;  /* 0x0000002a042a7287 */ /* 0x000fe40008000000 */
[----:B----4-:R-:W-:Y:S02]  /*1c580*/  UPRMT UR5, UR7, 0x654, UR5 ;  /* 0x0000065407057896 */ /* 0x010fe40008000005 */
[----:B------:R-:W-:-:S07]  /*1c590*/  USEL UR43, UR43, UR4, UP0 ;  /* 0x000000042b2b7287 */ /* 0x000fce0008000000 */
[----:B------:R-:W-:Y:S05]  /*1c5a0*/  SYNCS.ARRIVE.TRANS64.RED.A1T0 RZ, [UR5], RZ ;  /* 0x000000ffffff79a7 */ /* 0x000fea0008100405 */
.L_x_259:
[----:B------:R-:W4:Y:S01]  /*1c5b0*/  LDCU UR4, c[0x0][0x370] ;  /* 0x00006e00ff0477ac */ /* 0x000f220008000800 */
[----:B------:R-:W-:Y:S01]  /*1c5c0*/  R2UR UR6, R2 ;  /* 0x00000000020672ca */ /* 0x000fe200000e0000 */
[----:B------:R-:W5:-:S12]  /*1c5d0*/  LDCU UR5, c[0x0][0x900] ;  /* 0x00012000ff0577ac */ /* 0x000f580008000800 */
[----:B----4-:R-:W-:-:S04]  /*1c5e0*/  UIADD3 UR6, UPT, UPT, UR4, UR6, URZ ;  /* 0x0000000604067290 */ /* 0x010fc8000fffe0ff */
[----:B-----5:R-:W-:Y:S02]  /*1c5f0*/  UISETP.GE.AND UP0, UPT, UR6, UR5, UPT ;  /* 0x000000050600728c */ /* 0x020fe4000bf06270 */
[----:B------:R-:W-:-:S07]  /*1c600*/  MOV R2, UR6 ;  /* 0x0000000600027c02 */ /* 0x000fce0008000f00 */
[----:B------:R-:W-:Y:S05]  /*1c610*/  BRA.U !UP0, `(.L_x_308) ;  /* 0xffffff5508ec7547 */ /* 0x000fea000b83ffff */
[----:B------:R-:W-:Y:S05]  /*1c620*/  EXIT ;  /* 0x000000000000794d */ /* 0x000fea0003800000 */
.L_x_26:
[----:B------:R-:W-:-:S05]  /*1c630*/  IMAD.MOV.U32 R0, RZ, RZ, -0x4 ;  /* 0xfffffffcff007424 */ /* 0x000fca00078e00ff */
[----:B------:R-:W-:-:S05]  /*1c640*/  VIADDMNMX.U32 R0, R3, R0, 0x2, PT ;  /* 0x0000000203007446 */ /* 0x000fca0003800000 */
[----:B------:R-:W-:-:S04]  /*1c650*/  IMAD.SHL.U32 R0, R0, 0x4, RZ ;  /* 0x0000000400007824 */ /* 0x000fc800078e00ff */
[----:B------:R-:W1:Y:S02]  /*1c660*/  LDC R4, c[0x2][R0] ;  /* 0x0080000000047b82 */ /* 0x000e640000000800 */
[----:B-1----:R-:W-:-:S04]  /*1c670*/  SHF.R.S32.HI R5, RZ, 0x1f, R4 ;  /* 0x0000001fff057819 */ /* 0x002fc80000011404 */
.L_x_538:
[----:B------:R-:W-:Y:S05]  /*1c680*/  BRX R4 -0x1c690                                                                                                                                                                                                                                                                                                                                                                                                                                                                                                                                                                                     (*"BRANCH_TARGETS .L_x_539,.L_x_540,.L_x_541"*) ;  /* 0xfffffe38045c7949 */ /* 0x000fea000383ffff */
.L_x_541:
[----:B------:R-:W-:-:S08]  /*1c690*/  NOP ;  /* 0x0000000000007918 */ /* 0x000fd00000000000 */
[----:B------:R-:W-:-:S00]  /*1c6a0*/  USETMAXREG.DEALLOC.CTAPOOL 0x18 ;  /* 0x00000018000079c8 */ /* 0x000fc000080e0500 */
[----:B------:R-:W-:Y:S05]  /*1c6b0*/  EXIT ;  /* 0x000000000000794d */ /* 0x000fea0003800000 */
.L_x_539:
[----:B------:R-:W-:-:S08]  /*1c6c0*/  NOP ;  /* 0x0000000000007918 */ /* 0x000fd00000000000 */
[----:B------:R-:W1:-:S00]  /*1c6d0*/  USETMAXREG.DEALLOC.CTAPOOL 0x20 ;  /* 0x00000020000079c8 */ /* 0x000e4000080e0500 */
[----:B-1----:R-:W1:Y:S01]  /*1c6e0*/  LDC R0, c[0x0][0x900] ;  /* 0x00024000ff007b82 */ /* 0x002e620000000800 */
[----:B------:R-:W-:-:S13]  /*1c6f0*/  R2UR UR4, R2 ;  /* 0x00000000020472ca */ /* 0x000fda00000e0000 */
[----:B-1----:R-:W-:-:S13]  /*1c700*/  ISETP.LE.AND P1, PT, R0, UR4, PT ;  /* 0x0000000400007c0c */ /* 0x002fda000bf23270 */
[----:B------:R-:W-:Y:S05]  /*1c710*/  @P1 EXIT ;  /* 0x000000000000194d */ /* 0x000fea0003800000 */
[----:B------:R-:W-:Y:S01]  /*1c720*/  HFMA2 R5, -RZ, RZ, 0, 5.9604644775390625e-08 ;  /* 0x00000001ff057431 */ /* 0x000fe200000001ff */
[----:B------:R-:W-:Y:S01]  /*1c730*/  PLOP3.LUT P5, PT, P5, P6, PT, 0xf8, 0x8f ;  /* 0x00000000008f781c */ /* 0x000fe20002fadf70 */
[----:B------:R-:W1:Y:S01]  /*1c740*/  LDCU.64 UR32, c[0x0][0x348] ;  /* 0x00006900ff2077ac */ /* 0x000e620008000a00 */
[----:B------:R-:W-:Y:S01]  /*1c750*/  UPLOP3.LUT UP1, UPT, UP2, UP3, UPT, 0xf8, 0x8f ;  /* 0x00000000008f789c */ /* 0x000fe20001727f70 */
[----:B------:R-:W-:Y:S01]  /*1c760*/  UMOV UR23, 0x1 ;  /* 0x0000000100177882 */ /* 0x000fe20000000000 */
[----:B------:R-:W-:-:S09]  /*1c770*/  UMOV UR15, URZ ;  /* 0x000000ff000f7c82 */ /* 0x000fd20008000000 */
.L_x_406:
[----:B--2---:R-:W2:Y:S01]  /*1c780*/  LDCU.64 UR6, c[0x0][0x908] ;  /* 0x00012100ff0677ac */ /* 0x004ea20008000a00 */
[----:B------:R-:W-:Y:S01]  /*1c790*/  R2UR UR11, R2 ;  /* 0x00000000020b72ca */ /* 0x000fe200000e0000 */
[----:B---3--:R-:W3:Y:S01]  /*1c7a0*/  LDCU UR10, c[0x0][0x904] ;  /* 0x00012080ff0a77ac */ /* 0x008ee20008000800 */
[----:B------:R-:W4:Y:S01]  /*1c7b0*/  LDCU.64 UR8, c[0x0][0x920] ;  /* 0x00012400ff0877ac */ /* 0x000f220008000a00 */
[----:B------:R-:W5:Y:S01]  /*1c7c0*/  LDCU UR12, c[0x0][0x91c] ;  /* 0x00012380ff0c77ac */ /* 0x000f620008000800 */
[----:B-1----:R-:W1:Y:S09]  /*1c7d0*/  LDCU.64 UR30, c[0x0][0x380] ;  /* 0x00007000ff1e77ac */ /* 0x002e720008000a00 */
[----:B--2---:R-:W-:-:S02]  /*1c7e0*/  UIMAD.WIDE.U32 UR4, UR11, UR6, URZ ;  /* 0x000000060b0472a5 */ /* 0x004fc4000f8e00ff */
[----:B---3--:R-:W-:-:S05]  /*1c7f0*/  UISETP.NE.AND UP2, UPT, UR10, 0x1, UPT ;  /* 0x000000010a00788c */ /* 0x008fca000bf45270 */
[----:B------:R-:W-:Y:S02]  /*1c800*/  UMOV UR4, UR5 ;  /* 0x0000000500047c82 */ /* 0x000fe40008000000 */
[----:B------:R-:W-:-:S04]  /*1c810*/  USHF.R.U32.HI UR4, URZ, UR7, UR4 ;  /* 0x00000007ff047299 */ /* 0x000fc80008011604 */
[----:B------:R-:W-:Y:S02]  /*1c820*/  USEL UR14, UR11, UR4, !UP2 ;  /* 0x000000040b0e7287 */ /* 0x000fe4000d000000 */
[----:B-----5:R-:W-:Y:S02]  /*1c830*/  UISETP.NE.AND UP2, UPT, UR12, 0x1, UPT ;  /* 0x000000010c00788c */ /* 0x020fe4000bf45270 */
[----:B----4-:R-:W-:-:S07]  /*1c840*/  UIMAD.WIDE.U32 UR4, UR14, UR8, URZ ;  /* 0x000000080e0472a5 */ /* 0x010fce000f8e00ff */
[----:B------:R-:W-:Y:S02]  /*1c850*/  UMOV UR4, UR5 ;  /* 0x0000000500047c82 */ /* 0x000fe40008000000 */
[----:B------:R-:W-:Y:S02]  /*1c860*/  USHF.R.U32.HI UR5, URZ, UR9, UR4 ;  /* 0x00000009ff057299 */ /* 0x000fe40008011604 */
[----:B------:R-:W-:Y:S02]  /*1c870*/  UIADD3 UR4, UPT, UPT, -UR14, URZ, URZ ;  /* 0x000000ff0e047290 */ /* 0x000fe4000fffe1ff */
[----:B------:R-:W-:Y:S02]  /*1c880*/  USEL UR6, UR14, UR5, !UP2 ;  /* 0x000000050e067287 */ /* 0x000fe4000d000000 */
[----:B------:R-:W-:Y:S02]  /*1c890*/  UIMAD UR4, UR10, UR4, UR11 ;  /* 0x000000040a0472a4 */ /* 0x000fe4000f8e020b */
[----:B-1----:R-:W-:-:S02]  /*1c8a0*/  UISETP.NE.AND UP2, UPT, UR31, URZ, UPT ;  /* 0x000000ff1f00728c */ /* 0x002fc4000bf45270 */
[----:B------:R-:W-:Y:S02]  /*1c8b0*/  USHF.L.U32 UR11, UR4, 0x8, URZ ;  /* 0x00000008040b7899 */ /* 0x000fe400080006ff */
[----:B------:R-:W-:Y:S02]  /*1c8c0*/  UIADD3 UR5, UPT, UPT, -UR6, URZ, URZ ;  /* 0x000000ff06057290 */ /* 0x000fe4000fffe1ff */
[----:B------:R-:W-:Y:S02]  /*1c8d0*/  UISETP.GE.OR UP2, UPT, UR11, UR30, !UP2 ;  /* 0x0000001e0b00728c */ /* 0x000fe4000d746670 */
[----:B------:R-:W-:-:S07]  /*1c8e0*/  UIMAD UR14, UR12, UR5, UR14 ;  /* 0x000000050c0e72a4 */ /* 0x000fce000f8e020e */
[----:B------:R-:W-:Y:S05]  /*1c8f0*/  BRA.U UP2, `(.L_x_309) ;  /* 0x0000003102087547 */ /* 0x000fea000b800000 */
[----:B------:R-:W1:Y:S01]  /*1c900*/  LDCU UR7, c[0x0][0x38c] ;  /* 0x00007180ff0777ac */ /* 0x000e620008000800 */
[----:B------:R-:W-:Y:S01]  /*1c910*/  BSSY.RECONVERGENT B0, `(.L_x_310) ;  /* 0x0000028000007945 */ /* 0x000fe20003800200 */
[----:B------:R-:W2:Y:S01]  /*1c920*/  LDCU.64 UR8, c[0x0][0x910] ;  /* 0x00012200ff0877ac */ /* 0x000ea20008000a00 */
[----:B------:R-:W3:Y:S01]  /*1c930*/  LDCU UR12, c[0x0][0x918] ;  /* 0x00012300ff0c77ac */ /* 0x000ee20008000800 */
[----:B-1----:R-:W-:Y:S01]  /*1c940*/  IMAD.U32 R4, RZ, RZ, UR7 ;  /* 0x00000007ff047e24 */ /* 0x002fe2000f8e00ff */
[----:B--2---:R-:W-:-:S04]  /*1c950*/  UIMAD.WIDE.U32 UR4, UR6, UR9, URZ ;  /* 0x00000009060472a5 */ /* 0x004fc8000f8e00ff */
[----:B------:R-:W-:Y:S01]  /*1c960*/  IABS R4, R4 ;  /* 0x0000000400047213 */ /* 0x000fe20000000000 */
[----:B------:R-:W-:-:S03]  /*1c970*/  UISETP.NE.AND UP2, UPT, UR8, 0x1, UPT ;  /* 0x000000010800788c */ /* 0x000fc6000bf45270 */
[----:B------:R-:W1:Y:S01]  /*1c980*/  I2F.RP R0, R4 ;  /* 0x0000000400007306 */ /* 0x000e620000209400 */
[----:B------:R-:W-:Y:S02]  /*1c990*/  UMOV UR4, UR5 ;  /* 0x0000000500047c82 */ /* 0x000fe40008000000 */
[----:B---3--:R-:W-:-:S04]  /*1c9a0*/  USHF.R.U32.HI UR12, URZ, UR12, UR4 ;  /* 0x0000000cff0c7299 */ /* 0x008fc80008011604 */
[----:B------:R-:W-:Y:S02]  /*1c9b0*/  USEL UR12, UR6, UR12, !UP2 ;  /* 0x0000000c060c7287 */ /* 0x000fe4000d000000 */
[----:B------:R-:W-:Y:S02]  /*1c9c0*/  UISETP.NE.AND UP2, UPT, UR7, URZ, UPT ;  /* 0x000000ff0700728c */ /* 0x000fe4000bf45270 */
[----:B------:R-:W-:Y:S01]  /*1c9d0*/  UIADD3 UR12, UPT, UPT, -UR12, URZ, URZ ;  /* 0x000000ff0c0c7290 */ /* 0x000fe2000fffe1ff */
[----:B-1----:R-:W1:Y:S03]  /*1c9e0*/  MUFU.RCP R6, R0 ;  /* 0x0000000000067308 */ /* 0x002e660000001000 */
[----:B------:R-:W-:-:S04]  /*1c9f0*/  UIMAD UR12, UR8, UR12, UR6 ;  /* 0x0000000c080c72a4 */ /* 0x000fc8000f8e0206 */
[----:B------:R-:W-:-:S04]  /*1ca00*/  ULOP3.LUT UR4, UR12, UR7, URZ, 0x3c, !UPT ;  /* 0x000000070c047292 */ /* 0x000fc8000f8e3cff */
[----:B------:R-:W-:Y:S01]  /*1ca10*/  UISETP.GE.AND UP3, UPT, UR4, URZ, UPT ;  /* 0x000000ff0400728c */ /* 0x000fe2000bf66270 */
[----:B-1----:R-:W-:Y:S02]  /*1ca20*/  IADD3 R6, PT, PT, R6, 0xffffffe, RZ ;  /* 0x0ffffffe06067810 */ /* 0x002fe40007ffe0ff */
[----:B------:R-:W-:Y:S02]  /*1ca30*/  MOV R0, UR12 ;  /* 0x0000000c00007c02 */ /* 0x000fe40008000f00 */
[----:B------:R-:W1:Y:S02]  /*1ca40*/  F2I.FTZ.U32.TRUNC.NTZ R7, R6 ;  /* 0x0000000600077305 */ /* 0x000e64000021f000 */
[----:B------:R-:W-:Y:S01]  /*1ca50*/  IABS R0, R0 ;  /* 0x0000000000007213 */ /* 0x000fe20000000000 */
[----:B-1----:R-:W-:Y:S02]  /*1ca60*/  IMAD.MOV R3, RZ, RZ, -R7 ;  /* 0x000000ffff037224 */ /* 0x002fe400078e0a07 */
[----:B------:R-:W-:-:S02]  /*1ca70*/  IMAD.MOV.U32 R6, RZ, RZ, RZ ;  /* 0x000000ffff067224 */ /* 0x000fc400078e00ff */
[----:B------:R-:W-:-:S04]  /*1ca80*/  IMAD R3, R3, R4, RZ ;  /* 0x0000000403037224 */ /* 0x000fc800078e02ff */
[----:B------:R-:W-:-:S06]  /*1ca90*/  IMAD.HI.U32 R3, R7, R3, R6 ;  /* 0x0000000307037227 */ /* 0x000fcc00078e0006 */
[----:B------:R-:W-:-:S05]  /*1caa0*/  IMAD.HI.U32 R6, R3, R0, RZ ;  /* 0x0000000003067227 */ /* 0x000fca00078e00ff */
[----:B------:R-:W-:-:S05]  /*1cab0*/  IADD3 R3, PT, PT, -R6, RZ, RZ ;  /* 0x000000ff06037210 */ /* 0x000fca0007ffe1ff */
[----:B------:R-:W-:-:S05]  /*1cac0*/  IMAD R3, R4, R3, R0 ;  /* 0x0000000304037224 */ /* 0x000fca00078e0200 */
[----:B------:R-:W-:-:S13]  /*1cad0*/  ISETP.GT.U32.AND P1, PT, R4, R3, PT ;  /* 0x000000030400720c */ /* 0x000fda0003f24070 */
[----:B------:R-:W-:Y:S01]  /*1cae0*/  @!P1 IMAD.IADD R3, R3, 0x1, -R4 ;  /* 0x0000000103039824 */ /* 0x000fe200078e0a04 */
[----:B------:R-:W-:-:S04]  /*1caf0*/  @!P1 IADD3 R6, PT, PT, R6, 0x1, RZ ;  /* 0x0000000106069810 */ /* 0x000fc80007ffe0ff */
[----:B------:R-:W-:-:S13]  /*1cb00*/  ISETP.GE.U32.AND P2, PT, R3, R4, PT ;  /* 0x000000040300720c */ /* 0x000fda0003f46070 */
[----:B------:R-:W-:-:S05]  /*1cb10*/  @P2 VIADD R6, R6, 0x1 ;  /* 0x0000000106062836 */ /* 0x000fca0000000000 */
[----:B------:R-:W-:-:S13]  /*1cb20*/  R2UR UR13, R6 ;  /* 0x00000000060d72ca */ /* 0x000fda00000e0000 */
[----:B------:R-:W-:Y:S02]  /*1cb30*/  @!UP3 UIADD3 UR13, UPT, UPT, -UR13, URZ, URZ ;  /* 0x000000ff0d0db290 */ /* 0x000fe4000fffe1ff */
[----:B------:R-:W-:-:S04]  /*1cb40*/  @!UP2 ULOP3.LUT UR13, URZ, UR7, URZ, 0x33, !UPT ;  /* 0x00000007ff0da292 */ /* 0x000fc8000f8e33ff */
[----:B------:R-:W-:-:S04]  /*1cb50*/  UIADD3 UR4, UPT, UPT, -UR13, URZ, URZ ;  /* 0x000000ff0d047290 */ /* 0x000fc8000fffe1ff */
[----:B------:R-:W-:Y:S01]  /*1cb60*/  UIMAD UR12, UR7, UR4, UR12 ;  /* 0x00000004070c72a4 */ /* 0x000fe2000f8e020c */
[----:B------:R-:W-:Y:S11]  /*1cb70*/  @!P3 BRA `(.L_x_311) ;  /* 0x000000000004b947 */ /* 0x000ff60003800000 */
[----:B------:R-:W-:Y:S05]  /*1cb80*/  BPT.TRAP 0x1 ;  /* 0x000000040000795c */ /* 0x000fea0000300000 */
.L_x_311:
[----:B------:R-:W-:Y:S05]  /*1cb90*/  BSYNC.RECONVERGENT B0 ;  /* 0x0000000000007941 */ /* 0x000fea0003800200 */
.L_x_310:
[----:B------:R-:W1:Y:S01]  /*1cba0*/  S2UR UR8, SR_CgaCtaId ;  /* 0x00000000000879c3 */ /* 0x000e620000008800 */
[----:B------:R-:W-:Y:S01]  /*1cbb0*/  UMOV UR4, 0x400 ;  /* 0x0000040000047882 */ /* 0x000fe20000000000 */
[----:B------:R-:W-:Y:S02]  /*1cbc0*/  SHF.L.U32 R4, R5, 0x1f, RZ ;  /* 0x0000001f05047819 */ /* 0x000fe400000006ff */
[----:B------:R-:W-:Y:S01]  /*1cbd0*/  @!P0 MOV R0, 0x8000 ;  /* 0x0000800000008802 */ /* 0x000fe20000000f00 */
[----:B-1----:R-:W-:-:S09]  /*1cbe0*/  ULEA UR8, UR8, UR4, 0x18 ;  /* 0x0000000408087291 */ /* 0x002fd2000f8ec0ff */
[----:B------:R-:W1:Y:S02]  /*1cbf0*/  SYNCS.PHASECHK.TRANS64.TRYWAIT P1, [UR8+0x38010], R4 ;  /* 0x03801004ff0075a7 */ /* 0x000e640008021108 */
[----:B-1----:R-:W-:Y:S05]  /*1cc00*/  @!P1 BRA `(.L_x_312) ;  /* 0x0000006000bc9947 */ /* 0x002fea0003800000 */
.L_x_487:
[----:B------:R2:W-:Y:S01]  /*1cc10*/  @!P0 SYNCS.ARRIVE.TRANS64 RZ, [UR8+0x38000], R0 ;  /* 0x03800000ffff89a7 */ /* 0x0005e20008000008 */
[----:B------:R-:W-:Y:S04]  /*1cc20*/  BSSY.RECONVERGENT B0, `(.L_x_313) ;  /* 0x0000003000007945 */ /* 0x000fe80003800200 */
[----:B------:R-:W-:Y:S05]  /*1cc30*/  @!P5 BRA `(.L_x_314) ;  /* 0x000000000004d947 */ /* 0x000fea0003800000 */
[----:B------:R-:W-:Y:S05]  /*1cc40*/  BPT.TRAP 0x1 ;  /* 0x000000040000795c */ /* 0x000fea0000300000 */
.L_x_314:
[----:B------:R-:W-:Y:S05]  /*1cc50*/  BSYNC.RECONVERGENT B0 ;  /* 0x0000000000007941 */ /* 0x000fea0003800200 */
.L_x_313:
[----:B--2---:R-:W2:Y:S01]  /*1cc60*/  S2R R0, SR_TID.X ;  /* 0x0000000000007919 */ /* 0x004ea20000002100 */
[----:B------:R-:W-:Y:S01]  /*1cc70*/  BSSY.RECONVERGENT B0, `(.L_x_315) ;  /* 0x0000005000007945 */ /* 0x000fe20003800200 */
[----:B--2---:R-:W-:-:S04]  /*1cc80*/  LOP3.LUT P2, RZ, R0, 0x1f, RZ, 0xc0, !PT ;  /* 0x0000001f00ff7812 */ /* 0x004fc8000784c0ff */
[----:B------:R-:W-:-:S13]  /*1cc90*/  PLOP3.LUT P2, PT, P2, P0, PT, 0x8f, 0xf8 ;  /* 0x0000000000f8781c */ /* 0x000fda0001741177 */
[----:B------:R-:W-:Y:S05]  /*1cca0*/  @P2 BRA `(.L_x_316) ;  /* 0x0000000000042947 */ /* 0x000fea0003800000 */
[----:B------:R-:W-:Y:S05]  /*1ccb0*/  BPT.TRAP 0x1 ;  /* 0x000000040000795c */ /* 0x000fea0000300000 */
.L_x_316:
[----:B------:R-:W-:Y:S05]  /*1ccc0*/  BSYNC.RECONVERGENT B0 ;  /* 0x0000000000007941 */ /* 0x000fea0003800200 */
.L_x_315:
[----:B------:R-:W-:Y:S02]  /*1ccd0*/  UIADD3 UR4, UP2, UPT, UR32, 0x80, URZ ;  /* 0x0000008020047890 */ /* 0x000fe4000ff5e0ff */
[----:B------:R-:W-:Y:S02]  /*1cce0*/  UIADD3 UR9, UPT, UPT, UR8, 0x38000, URZ ;  /* 0x0003800008097890 */ /* 0x000fe4000fffe0ff */
[----:B------:R-:W-:Y:S02]  /*1ccf0*/  UIADD3.X UR5, UPT, UPT, URZ, UR33, URZ, UP2, !UPT ;  /* 0x00000021ff057290 */ /* 0x000fe400097fe4ff */
[----:B------:R-:W-:Y:S01]  /*1cd00*/  UIADD3 UR16, UPT, UPT, UR8, 0x4000, URZ ;  /* 0x0000400008107890 */ /* 0x000fe2000fffe0ff */
[----:B------:R-:W-:Y:S01]  /*1cd10*/  UMOV UR6, 0x0 ;  /* 0x0000000000067882 */ /* 0x000fe20000000000 */
[----:B------:R-:W-:Y:S01]  /*1cd20*/  UMOV UR7, 0x10000000 ;  /* 0x1000000000077882 */ /* 0x000fe20000000000 */
[----:B------:R-:W-:Y:S01]  /*1cd30*/  UMOV UR10, URZ ;  /* 0x000000ff000a7c82 */ /* 0x000fe20008000000 */
[----:B------:R-:W-:Y:S01]  /*1cd40*/  UMOV UR18, 0x40 ;  /* 0x0000004000127882 */ /* 0x000fe20000000000 */
[----:B------:R-:W-:Y:S01]  /*1cd50*/  UMOV UR19, UR11 ;  /* 0x0000000b00137c82 */ /* 0x000fe20008000000 */
[----:B------:R-:W-:Y:S01]  /*1cd60*/  UMOV UR20, UR12 ;  /* 0x0000000c00147c82 */ /* 0x000fe20008000000 */
[----:B------:R-:W-:Y:S01]  /*1cd70*/  UMOV UR21, UR13 ;  /* 0x0000000d00157c82 */ /* 0x000fe20008000000 */
[----:B------:R-:W-:Y:S01]  /*1cd80*/  UMOV UR22, UR14 ;  /* 0x0000000e00167c82 */ /* 0x000fe20008000000 */
[----:B------:R-:W-:Y:S01]  /*1cd90*/  UMOV UR17, UR9 ;  /* 0x0000000900117c82 */ /* 0x000fe20008000000 */
[----:B------:R2:W-:Y:S01]  /*1cda0*/  UTMALDG.5D [UR8], [UR4], desc[UR6] ;  /* 0x00000608040075b4 */ /* 0x0005e20008021000 */
[----:B------:R2:W-:Y:S02]  /*1cdb0*/  UTMALDG.5D [UR16], [UR4], desc[UR6] ;  /* 0x00000610040075b4 */ /* 0x0005e40008021000 */
[----:B--2---:R-:W-:Y:S05]  /*1cdc0*/  BRA.U !UP0, `(.L_x_317) ;  /* 0x0000000108047547 */ /* 0x004fea000b800000 */
[----:B------:R-:W-:Y:S05]  /*1cdd0*/  BPT.TRAP 0x1 ;  /* 0x000000040000795c */ /* 0x000fea0000300000 */
.L_x_317:
[----:B------:R-:W-:Y:S01]  /*1cde0*/  ULEA UR25, UR15, UR8, 0x3 ;  /* 0x000000080f197291 */ /* 0x000fe2000f8e18ff */
[----:B------:R-:W-:Y:S01]  /*1cdf0*/  IMAD.U32 R7, RZ, RZ, UR23 ;  /* 0x00000017ff077e24 */ /* 0x000fe2000f8e00ff */
[----:B-1----:R-:W-:-:S04]  /*1ce00*/  @!P0 MOV R3, 0x8000 ;  /* 0x0000800000038802 */ /* 0x002fc80000000f00 */
[----:B------:R-:W-:-:S04]  /*1ce10*/  SHF.L.U32 R7, R7, 0x1f, RZ ;  /* 0x0000001f07077819 */ /* 0x000fc800000006ff */
[----:B------:R-:W1:Y:S02]  /*1ce20*/  SYNCS.PHASECHK.TRANS64.TRYWAIT P1, [UR25+0x38038], R7 ;  /* 0x03803807ff0075a7 */ /* 0x000e640008021119 */
[----:B-1----:R-:W-:Y:S05]  /*1ce30*/  @!P1 BRA `(.L_x_318) ;  /* 0x0000006000489947 */ /* 0x002fea0003800000 */
.L_x_489:
[----:B------:R2:W-:Y:S01]  /*1ce40*/  @!P0 SYNCS.ARRIVE.TRANS64 RZ, [UR25+0x38020], R3 ;  /* 0x03802003ffff89a7 */ /* 0x0005e20008000019 */
[----:B------:R-:W-:Y:S05]  /*1ce50*/  BRA.U !UP1, `(.L_x_319) ;  /* 0x0000000109047547 */ /* 0x000fea000b800000 */
[----:B------:R-:W-:Y:S05]  /*1ce60*/  BPT.TRAP 0x1 ;  /* 0x000000040000795c */ /* 0x000fea0000300000 */
.L_x_319:
[----:B------:R-:W-:Y:S04]  /*1ce70*/  BSSY.RECONVERGENT B0, `(.L_x_320) ;  /* 0x0000003000007945 */ /* 0x000fe80003800200 */
[----:B------:R-:W-:Y:S05]  /*1ce80*/  @P2 BRA `(.L_x_321) ;  /* 0x0000000000042947 */ /* 0x000fea0003800000 */
[----:B------:R-:W-:Y:S05]  /*1ce90*/  BPT.TRAP 0x1 ;  /* 0x000000040000795c */ /* 0x000fea0000300000 */
.L_x_321:
[----:B------:R-:W-:Y:S05]  /*1cea0*/  BSYNC.RECONVERGENT B0 ;  /* 0x0000000000007941 */ /* 0x000fea0003800200 */
.L_x_320:
[----:B------:R-:W-:Y:S01]  /*1ceb0*/  ULEA UR16, UR15, UR8, 0xf ;  /* 0x000000080f107291 */ /* 0x000fe2000f8e78ff */
[----:B------:R-:W-:Y:S01]  /*1cec0*/  BSSY.RECONVERGENT B0, `(.L_x_322) ;  /* 0x000001a000007945 */ /* 0x000fe20003800200 */
[----:B------:R-:W-:Y:S02]  /*1ced0*/  UIADD3 UR4, UP2, UPT, UR32, 0x180, URZ ;  /* 0x0000018020047890 */ /* 0x000fe4000ff5e0ff */
[----:B------:R-:W-:Y:S02]  /*1cee0*/  UIADD3 UR25, UPT, UPT, UR25, 0x38020, URZ ;  /* 0x0003802019197890 */ /* 0x000fe4000fffe0ff */
[----:B------:R-:W-:Y:S02]  /*1cef0*/  UIADD3.X UR5, UPT, UPT, URZ, UR33, URZ, UP2, !UPT ;  /* 0x00000021ff057290 */ /* 0x000fe400097fe4ff */
[----:B------:R-:W-:Y:S02]  /*1cf00*/  UIADD3 UR24, UPT, UPT, UR16, 0x10000, URZ ;  /* 0x0001000010187890 */ /* 0x000fe4000fffe0ff */
[----:B------:R-:W-:-:S02]  /*1cf10*/  UIADD3 UR16, UPT, UPT, UR16, 0x14000, URZ ;  /* 0x0001400010107890 */ /* 0x000fc4000fffe0ff */
[----:B------:R-:W-:Y:S01]  /*1cf20*/  UIADD3 UR15, UPT, UPT, UR15, 0x1, URZ ;  /* 0x000000010f0f7890 */ /* 0x000fe2000fffe0ff */
[----:B------:R-:W-:Y:S01]  /*1cf30*/  UMOV UR27, URZ ;  /* 0x000000ff001b7c82 */ /* 0x000fe20008000000 */
[----:B------:R-:W-:Y:S01]  /*1cf40*/  UMOV UR6, 0x0 ;  /* 0x0000000000067882 */ /* 0x000fe20000000000 */
[----:B------:R-:W-:Y:S01]  /*1cf50*/  UMOV UR7, 0x10000000 ;  /* 0x1000000000077882 */ /* 0x000fe20000000000 */
[----:B------:R-:W-:Y:S01]  /*1cf60*/  UMOV UR26, URZ ;  /* 0x000000ff001a7c82 */ /* 0x000fe20008000000 */
[----:B------:R-:W-:Y:S01]  /*1cf70*/  UMOV UR28, UR13 ;  /* 0x0000000d001c7c82 */ /* 0x000fe20008000000 */
[----:B------:R-:W-:Y:S01]  /*1cf80*/  UMOV UR29, UR14 ;  /* 0x0000000e001d7c82 */ /* 0x000fe20008000000 */
[----:B------:R-:W-:Y:S01]  /*1cf90*/  UISETP.NE.AND UP2, UPT, UR15, 0x3, UPT ;  /* 0x000000030f00788c */ /* 0x000fe2000bf45270 */
[----:B------:R-:W-:Y:S01]  /*1cfa0*/  UTMALDG.4D [UR24], [UR4], desc[UR6] ;  /* 0x00000618040075b4 */ /* 0x000fe20008019000 */
[----:B------:R-:W-:Y:S01]  /*1cfb0*/  UMOV UR18, 0x40 ;  /* 0x0000004000127882 */ /* 0x000fe20000000000 */
[----:B------:R-:W-:Y:S01]  /*1cfc0*/  UMOV UR20, UR13 ;  /* 0x0000000d00147c82 */ /* 0x000fe20008000000 */
[----:B------:R-:W-:Y:S01]  /*1cfd0*/  UMOV UR21, UR14 ;  /* 0x0000000e00157c82 */ /* 0x000fe20008000000 */
[----:B------:R-:W-:Y:S01]  /*1cfe0*/  UMOV UR17, UR25 ;  /* 0x0000001900117c82 */ /* 0x000fe20008000000 */
[----:B------:R-:W-:Y:S01]  /*1cff0*/  UMOV UR19, UR27 ;  /* 0x0000001b00137c82 */ /* 0x000fe20008000000 */
[----:B------:R-:W-:Y:S01]  /*1d000*/  USEL UR15, UR15, URZ, UP2 ;  /* 0x000000ff0f0f7287 */ /* 0x000fe20009000000 */
[----:B------:R3:W-:Y:S02]  /*1d010*/  UTMALDG.4D [UR16], [UR4], desc[UR6] ;  /* 0x00000610040075b4 */ /* 0x0007e40008019000 */
[----:B---3--:R-:W-:-:S04]  /*1d020*/  USEL UR4, URZ, 0x1, UP2 ;  /* 0x00000001ff047887 */ /* 0x008fc80009000000 */
[----:B------:R-:W-:Y:S01]  /*1d030*/  ULOP3.LUT UR6, UR23, UR4, URZ, 0x3c, !UPT ;  /* 0x0000000417067292 */ /* 0x000fe2000f8e3cff */
[----:B------:R-:W-:Y:S11]  /*1d040*/  @!P3 BRA `(.L_x_323) ;  /* 0x000000000004b947 */ /* 0x000ff60003800000 */
[----:B------:R-:W-:Y:S05]  /*1d050*/  BPT.TRAP 0x1 ;  /* 0x000000040000795c */ /* 0x000fea0000300000 */
.L_x_323:
[----:B------:R-:W-:Y:S05]  /*1d060*/  BSYNC.RECONVERGENT B0 ;  /* 0x0000000000007941 */ /* 0x000fea0003800200 */
.L_x_322:
[----:B------:R-:W3:Y:S01]  /*1d070*/  SYNCS.PHASECHK.TRANS64.TRYWAIT P1, [UR8+0x38018], R4 ;  /* 0x03801804ff0075a7 */ /* 0x000ee20008021108 */
[----:B-1----:R-:W-:Y:S01]  /*1d080*/  @!P0 MOV R0, 0x8000 ;  /* 0x0000800000008802 */ /* 0x002fe20000000f00 */
[----:B---3--:R-:W-:Y:S06]  /*1d090*/  @!P1 BRA `(.L_x_324) ;  /* 0x0000005c00c89947 */ /* 0x008fec0003800000 */
.L_x_491:
[----:B------:R3:W-:Y:S01]  /*1d0a0*/  @!P0 SYNCS.ARRIVE.TRANS64 RZ, [UR8+0x38008], R0 ;  /* 0x03800800ffff89a7 */ /* 0x0007e20008000008 */
[----:B------:R-:W-:Y:S04]  /*1d0b0*/  BSSY.RECONVERGENT B0, `(.L_x_325) ;  /* 0x0000003000007945 */ /* 0x000fe80003800200 */
[----:B------:R-:W-:Y:S05]  /*1d0c0*/  @!P5 BRA `(.L_x_326) ;  /* 0x000000000004d947 */ /* 0x000fea0003800000 */
[----:B------:R-:W-:Y:S05]  /*1d0d0*/  BPT.TRAP 0x1 ;  /* 0x000000040000795c */ /* 0x000fea0000300000 */
.L_x_326:
[----:B------:R-:W-:Y:S05]  /*1d0e0*/  BSYNC.RECONVERGENT B0 ;  /* 0x0000000000007941 */ /* 0x000fea0003800200 */
.L_x_325:
[----:B------:R-:W-:Y:S04]  /*1d0f0*/  BSSY.RECONVERGENT B0, `(.L_x_327) ;  /* 0x0000003000007945 */ /* 0x000fe80003800200 */
[----:B------:R-:W-:Y:S05]  /*1d100*/  @P2 BRA `(.L_x_328) ;  /* 0x0000000000042947 */ /* 0x000fea0003800000 */
[----:B------:R-:W-:Y:S05]  /*1d110*/  BPT.TRAP 0x1 ;  /* 0x000000040000795c */ /* 0x000fea0000300000 */
.L_x_328:
[----:B------:R-:W-:Y:S05]  /*1d120*/  BSYNC.RECONVERGENT B0 ;  /* 0x0000000000007941 */ /* 0x000fea0003800200 */
.L_x_327:
[----:B------:R-:W-:Y:S02]  /*1d130*/  UIADD3 UR4, UP2, UPT, UR32, 0x80, URZ ;  /* 0x0000008020047890 */ /* 0x000fe4000ff5e0ff */
[----:B------:R-:W-:Y:S02]  /*1d140*/  UIADD3 UR27, UPT, UPT, UR11, 0x80, URZ ;  /* 0x000000800b1b7890 */ /* 0x000fe4000fffe0ff */
[----:B------:R-:W-:Y:S02]  /*1d150*/  UIADD3 UR24, UPT, UPT, UR8, 0x8000, URZ ;  /* 0x0000800008187890 */ /* 0x000fe4000fffe0ff */
[----:B------:R-:W-:Y:S02]  /*1d160*/  UIADD3 UR25, UPT, UPT, UR8, 0x38008, URZ ;  /* 0x0003800808197890 */ /* 0x000fe4000fffe0ff */
[----:B------:R-:W-:Y:S02]  /*1d170*/  UIADD3.X UR5, UPT, UPT, URZ, UR33, URZ, UP2, !UPT ;  /* 0x00000021ff057290 */ /* 0x000fe400097fe4ff */
[----:B------:R-:W-:Y:S01]  /*1d180*/  UIADD3 UR16, UPT, UPT, UR8, 0xc000, URZ ;  /* 0x0000c00008107890 */ /* 0x000fe2000fffe0ff */
[----:B------:R-:W-:Y:S01]  /*1d190*/  UMOV UR34, 0x0 ;  /* 0x0000000000227882 */ /* 0x000fe20000000000 */
[----:B------:R-:W-:Y:S01]  /*1d1a0*/  UMOV UR35, 0x10000000 ;  /* 0x1000000000237882 */ /* 0x000fe20000000000 */
[----:B------:R-:W-:Y:S01]  /*1d1b0*/  UMOV UR26, URZ ;  /* 0x000000ff001a7c82 */ /* 0x000fe20008000000 */
[----:B------:R-:W-:Y:S01]  /*1d1c0*/  UMOV UR28, UR12 ;  /* 0x0000000c001c7c82 */ /* 0x000fe20008000000 */
[----:B------:R-:W-:Y:S01]  /*1d1d0*/  UMOV UR29, UR13 ;  /* 0x0000000d001d7c82 */ /* 0x000fe20008000000 */
[----:B------:R-:W-:Y:S01]  /*1d1e0*/  UMOV UR30, UR14 ;  /* 0x0000000e001e7c82 */ /* 0x000fe20008000000 */
        /* <DEDUP_REMOVED lines=8> */
[----:B----4-:R-:W-:Y:S05]  /*1d270*/  BRA.U !UP0, `(.L_x_329) ;  /* 0x0000000108047547 */ /* 0x010fea000b800000 */
[----:B------:R-:W-:Y:S05]  /*1d280*/  BPT.TRAP 0x1 ;  /* 0x000000040000795c */ /* 0x000fea0000300000 */
.L_x_329:
[----:B------:R-:W-:Y:S01]  /*1d290*/  ULEA UR25, UR15, UR8, 0x3 ;  /* 0x000000080f197291 */ /* 0x000fe2000f8e18ff */
[----:B------:R-:W-:Y:S01]  /*1d2a0*/  IMAD.U32 R7, RZ, RZ, UR6 ;  /* 0x00000006ff077e24 */ /* 0x000fe2000f8e00ff */
[----:B-12---:R-:W-:-:S04]  /*1d2b0*/  @!P0 MOV R3, 0x8000 ;  /* 0x0000800000038802 */ /* 0x006fc80000000f00 */
[----:B------:R-:W-:-:S04]  /*1d2c0*/  SHF.L.U32 R7, R7, 0x1f, RZ ;  /* 0x0000001f07077819 */ /* 0x000fc800000006ff */
[----:B------:R-:W1:Y:S02]  /*1d2d0*/  SYNCS.PHASECHK.TRANS64.TRYWAIT P1, [UR25+0x38038], R7 ;  /* 0x03803807ff0075a7 */ /* 0x000e640008021119 */
[----:B-1----:R-:W-:Y:S05]  /*1d2e0*/  @!P1 BRA `(.L_x_330) ;  /* 0x0000005c004c9947 */ /* 0x002fea0003800000 */
.L_x_493:
[----:B------:R2:W-:Y:S01]  /*1d2f0*/  @!P0 SYNCS.ARRIVE.TRANS64 RZ, [UR25+0x38020], R3 ;  /* 0x03802003ffff89a7 */ /* 0x0005e20008000019 */
[----:B------:R-:W-:Y:S05]  /*1d300*/  BRA.U !UP1, `(.L_x_331) ;  /* 0x0000000109047547 */ /* 0x000fea000b800000 */
[----:B------:R-:W-:Y:S05]  /*1d310*/  BPT.TRAP 0x1 ;  /* 0x000000040000795c */ /* 0x000fea0000300000 */
.L_x_331:
[----:B------:R-:W-:Y:S04]  /*1d320*/  BSSY.RECONVERGENT B0, `(.L_x_332) ;  /* 0x0000003000007945 */ /* 0x000fe80003800200 */
[----:B------:R-:W-:Y:S05]  /*1d330*/  @P2 BRA `(.L_x_333) ;  /* 0x0000000000042947 */ /* 0x000fea0003800000 */
[----:B------:R-:W-:Y:S05]  /*1d340*/  BPT.TRAP 0x1 ;  /* 0x000000040000795c */ /* 0x000fea0000300000 */
.L_x_333:
[----:B------:R-:W-:Y:S05]  /*1d350*/  BSYNC.RECONVERGENT B0 ;  /* 0x0000000000007941 */ /* 0x000fea0003800200 */
.L_x_332:
[----:B------:R-:W-:Y:S01]  /*1d360*/  ULEA UR16, UR15, UR8, 0xf ;  /* 0x000000080f107291 */ /* 0x000fe2000f8e78ff */
[----:B------:R-:W-:Y:S01]  /*1d370*/  LOP3.LUT R5, R5, 0x1, RZ, 0x3c, !PT ;  /* 0x0000000105057812 */ /* 0x000fe200078e3cff */
[----:B------:R-:W-:Y:S02]  /*1d380*/  UIADD3 UR4, UP2, UPT, UR32, 0x280, URZ ;  /* 0x0000028020047890 */ /* 0x000fe4000ff5e0ff */
[----:B------:R-:W-:Y:S02]  /*1d390*/  UIADD3 UR25, UPT, UPT, UR25, 0x38020, URZ ;  /* 0x0003802019197890 */ /* 0x000fe4000fffe0ff */
[----:B------:R-:W-:Y:S02]  /*1d3a0*/  UIADD3.X UR5, UPT, UPT, URZ, UR33, URZ, UP2, !UPT ;  /* 0x00000021ff057290 */ /* 0x000fe400097fe4ff */
[----:B------:R-:W-:Y:S02]  /*1d3b0*/  UIADD3 UR24, UPT, UPT, UR16, 0x10000, URZ ;  /* 0x0001000010187890 */ /* 0x000fe4000fffe0ff */
[----:B------:R-:W-:Y:S01]  /*1d3c0*/  UIADD3 UR16, UPT, UPT, UR16, 0x14000, URZ ;  /* 0x0001400010107890 */ /* 0x000fe2000fffe0ff */
[----:B------:R-:W-:Y:S01]  /*1d3d0*/  UMOV UR27, URZ ;  /* 0x000000ff001b7c82 */ /* 0x000fe20008000000 */
[----:B------:R-:W-:Y:S01]  /*1d3e0*/  UMOV UR10, 0x0 ;  /* 0x00000000000a7882 */ /* 0x000fe20000000000 */
[----:B------:R-:W-:Y:S01]  /*1d3f0*/  UMOV UR11, 0x10000000 ;  /* 0x10000000000b7882 */ /* 0x000fe20000000000 */
[----:B------:R-:W-:Y:S01]  /*1d400*/  UMOV UR26, URZ ;  /* 0x000000ff001a7c82 */ /* 0x000fe20008000000 */
[----:B------:R-:W-:Y:S01]  /*1d410*/  UMOV UR28, UR13 ;  /* 0x0000000d001c7c82 */ /* 0x000fe20008000000 */
[----:B------:R-:W-:Y:S01]  /*1d420*/  UMOV UR29, UR14 ;  /* 0x0000000e001d7c82 */ /* 0x000fe20008000000 */
[----:B------:R-:W-:Y:S01]  /*1d430*/  UMOV UR18, 0x40 ;  /* 0x0000004000127882 */ /* 0x000fe20000000000 */
[----:B------:R-:W-:Y:S01]  /*1d440*/  UMOV UR20, UR13 ;  /* 0x0000000d00147c82 */ /* 0x000fe20008000000 */
[----:B------:R-:W-:Y:S01]  /*1d450*/  UMOV UR21, UR14 ;  /* 0x0000000e00157c82 */ /* 0x000fe20008000000 */
[----:B------:R-:W-:Y:S01]  /*1d460*/  UMOV UR17, UR25 ;  /* 0x0000001900117c82 */ /* 0x000fe20008000000 */
[----:B------:R-:W-:Y:S01]  /*1d470*/  UMOV UR19, UR27 ;  /* 0x0000001b00137c82 */ /* 0x000fe20008000000 */
[----:B------:R4:W-:Y:S01]  /*1d480*/  UTMALDG.4D [UR24], [UR4], desc[UR10] ;  /* 0x00000a18040075b4 */ /* 0x0009e20008019000 */
[----:B------:R-:W-:-:S04]  /*1d490*/  UIADD3 UR15, UPT, UPT, UR15, 0x1, URZ ;  /* 0x000000010f0f7890 */ /* 0x000fc8000fffe0ff */
[----:B------:R-:W-:Y:S01]  /*1d4a0*/  UISETP.NE.AND UP2, UPT, UR15, 0x3, UPT ;  /* 0x000000030f00788c */ /* 0x000fe2000bf45270 */
[----:B------:R4:W-:Y:S03]  /*1d4b0*/  UTMALDG.4D [UR16], [UR4], desc[UR10] ;  /* 0x00000a10040075b4 */ /* 0x0009e60008019000 */
[----:B------:R-:W-:Y:S02]  /*1d4c0*/  USEL UR23, URZ, 0x1, UP2 ;  /* 0x00000001ff177887 */ /* 0x000fe40009000000 */
[----:B------:R-:W-:Y:S02]  /*1d4d0*/  USEL UR15, UR15, URZ, UP2 ;  /* 0x000000ff0f0f7287 */ /* 0x000fe40009000000 */
[----:B------:R-:W-:Y:S02]  /*1d4e0*/  UISETP.GE.AND UP2, UPT, UR31, 0x81, UPT ;  /* 0x000000811f00788c */ /* 0x000fe4000bf46270 */
[----:B------:R-:W-:-:S07]  /*1d4f0*/  ULOP3.LUT UR23, UR6, UR23, URZ, 0x3c, !UPT ;  /* 0x0000001706177292 */ /* 0x000fce000f8e3cff */
[----:B----4-:R-:W-:Y:S05]  /*1d500*/  BRA.U !UP2, `(.L_x_309) ;  /* 0x000000250a047547 */ /* 0x010fea000b800000 */
[----:B------:R-:W-:Y:S01]  /*1d510*/  UIADD3 UR5, UPT, UPT, UR31, 0x7f, URZ ;  /* 0x0000007f1f057890 */ /* 0x000fe2000fffe0ff */
[----:B------:R-:W-:-:S03]  /*1d520*/  UMOV UR11, 0x1 ;  /* 0x00000001000b7882 */ /* 0x000fc60000000000 */
[----:B------:R-:W-:-:S04]  /*1d530*/  USHF.R.S32.HI UR4, URZ, 0x1f, UR5 ;  /* 0x0000001fff047899 */ /* 0x000fc80008011405 */
[----:B------:R-:W-:-:S04]  /*1d540*/  ULEA.HI UR4, UR4, UR5, URZ, 0x7 ;  /* 0x0000000504047291 */ /* 0x000fc8000f8f38ff */
[----:B------:R-:W-:-:S04]  /*1d550*/  USHF.R.S32.HI UR4, URZ, 0x7, UR4 ;  /* 0x00000007ff047899 */ /* 0x000fc80008011404 */
[----:B------:R-:W-:-:S04]  /*1d560*/  UISETP.LT.AND UP2, UPT, UR4, 0x2, UPT ;  /* 0x000000020400788c */ /* 0x000fc8000bf41270 */
[----:B------:R-:W-:-:S04]  /*1d570*/  USEL UR5, UR4, 0x2, UP2 ;  /* 0x0000000204057887 */ /* 0x000fc80009000000 */
[----:B------:R-:W-:-:S04]  /*1d580*/  UIADD3 UR4, UPT, UPT, UR4, -UR5, URZ ;  /* 0x8000000504047290 */ /* 0x000fc8000fffe0ff */
[----:B------:R-:W-:Y:S02]  /*1d590*/  UISETP.GE.U32.AND UP2, UPT, UR4, 0x3, UPT ;  /* 0x000000030400788c */ /* 0x000fe4000bf46070 */
[----:B------:R-:W-:-:S04]  /*1d5a0*/  UIADD3 UR5, UPT, UPT, UR4, 0x1, URZ ;  /* 0x0000000104057890 */ /* 0x000fc8000fffe0ff */
[----:B------:R-:W-:-:S03]  /*1d5b0*/  ULOP3.LUT UR34, UR5, 0x3, URZ, 0xc0, !UPT ;  /* 0x0000000305227892 */ /* 0x000fc6000f8ec0ff */
[----:B------:R-:W-:Y:S09]  /*1d5c0*/  BRA.U !UP2, `(.L_x_334) ;  /* 0x000000150a107547 */ /* 0x000ff2000b800000 */
[----:B------:R-:W-:Y:S01]  /*1d5d0*/  ULOP3.LUT UR12, UR5, 0xfffffffc, URZ, 0xc0, !UPT ;  /* 0xfffffffc050c7892 */ /* 0x000fe2000f8ec0ff */
[----:B------:R-:W-:-:S11]  /*1d5e0*/  UMOV UR11, 0x1 ;  /* 0x00000001000b7882 */ /* 0x000fd60000000000 */
.L_x_375:
[----:B------:R-:W-:Y:S05]  /*1d5f0*/  BRA.U !UP0, `(.L_x_335) ;  /* 0x0000000108047547 */ /* 0x000fea000b800000 */
[----:B------:R-:W-:Y:S05]  /*1d600*/  BPT.TRAP 0x1 ;  /* 0x000000040000795c */ /* 0x000fea0000300000 */
.L_x_335:
[----:B------:R-:W4:Y:S01]  /*1d610*/  S2UR UR8, SR_CgaCtaId ;  /* 0x00000000000879c3 */ /* 0x000f220000008800 */
[----:B------:R-:W-:Y:S01]  /*1d620*/  UMOV UR4, 0x400 ;  /* 0x0000040000047882 */ /* 0x000fe20000000000 */
[----:B-1----:R-:W-:Y:S01]  /*1d630*/  IMAD.U32 R7, RZ, RZ, UR23 ;  /* 0x00000017ff077e24 */ /* 0x002fe2000f8e00ff */
[----:B--2---:R-:W-:-:S04]  /*1d640*/  @!P0 MOV R3, 0x8000 ;  /* 0x0000800000038802 */ /* 0x004fc80000000f00 */
[----:B------:R-:W-:Y:S01]  /*1d650*/  SHF.L.U32 R7, R7, 0x1f, RZ ;  /* 0x0000001f07077819 */ /* 0x000fe200000006ff */
[----:B----4-:R-:W-:-:S04]  /*1d660*/  ULEA UR8, UR8, UR4, 0x18 ;  /* 0x0000000408087291 */ /* 0x010fc8000f8ec0ff */
[----:B------:R-:W-:-:S09]  /*1d670*/  ULEA UR25, UR15, UR8, 0x3 ;  /* 0x000000080f197291 */ /* 0x000fd2000f8e18ff */
[----:B------:R-:W1:Y:S02]  /*1d680*/  SYNCS.PHASECHK.TRANS64.TRYWAIT P1, [UR25+0x38038], R7 ;  /* 0x03803807ff0075a7 */ /* 0x000e640008021119 */
[----:B-1----:R-:W-:Y:S05]  /*1d690*/  @!P1 BRA `(.L_x_336) ;  /* 0x0000005800789947 */ /* 0x002fea0003800000 */
.L_x_495:
[----:B------:R2:W-:Y:S01]  /*1d6a0*/  @!P0 SYNCS.ARRIVE.TRANS64 RZ, [UR25+0x38020], R3 ;  /* 0x03802003ffff89a7 */ /* 0x0005e20008000019 */
[----:B------:R-:W-:Y:S05]  /*1d6b0*/  BRA.U !UP1, `(.L_x_337) ;  /* 0x0000000109047547 */ /* 0x000fea000b800000 */
[----:B------:R-:W-:Y:S05]  /*1d6c0*/  BPT.TRAP 0x1 ;  /* 0x000000040000795c */ /* 0x000fea0000300000 */
.L_x_337:
[----:B-1-3--:R-:W1:Y:S01]  /*1d6d0*/  S2R R0, SR_TID.X ;  /* 0x0000000000007919 */ /* 0x00ae620000002100 */
[----:B------:R-:W-:Y:S01]  /*1d6e0*/  BSSY.RECONVERGENT B0, `(.L_x_338) ;  /* 0x0000005000007945 */ /* 0x000fe20003800200 */
[----:B-1----:R-:W-:-:S04]  /*1d6f0*/  LOP3.LUT P2, RZ, R0, 0x1f, RZ, 0xc0, !PT ;  /* 0x0000001f00ff7812 */ /* 0x002fc8000784c0ff */
[----:B------:R-:W-:-:S13]  /*1d700*/  PLOP3.LUT P2, PT, P2, P0, PT, 0x8f, 0xf8 ;  /* 0x0000000000f8781c */ /* 0x000fda0001741177 */
[----:B------:R-:W-:Y:S05]  /*1d710*/  @P2 BRA `(.L_x_339) ;  /* 0x0000000000042947 */ /* 0x000fea0003800000 */
[----:B------:R-:W-:Y:S05]  /*1d720*/  BPT.TRAP 0x1 ;  /* 0x000000040000795c */ /* 0x000fea0000300000 */
.L_x_339:
[----:B------:R-:W-:Y:S05]  /*1d730*/  BSYNC.RECONVERGENT B0 ;  /* 0x0000000000007941 */ /* 0x000fea0003800200 */
.L_x_338:
[----:B------:R-:W-:Y:S02]  /*1d740*/  ULEA UR16, UR15, UR8, 0xf ;  /* 0x000000080f107291 */ /* 0x000fe4000f8e78ff */
[----:B------:R-:W-:Y:S02]  /*1d750*/  UIADD3 UR6, UP2, UPT, UR32, 0x180, URZ ;  /* 0x0000018020067890 */ /* 0x000fe4000ff5e0ff */
[----:B------:R-:W-:Y:S02]  /*1d760*/  USHF.L.U32 UR27, UR11, 0x7, URZ ;  /* 0x000000070b1b7899 */ /* 0x000fe400080006ff */
[----:B------:R-:W-:Y:S02]  /*1d770*/  UIADD3 UR25, UPT, UPT, UR25, 0x38020, URZ ;  /* 0x0003802019197890 */ /* 0x000fe4000fffe0ff */
[----:B------:R-:W-:Y:S02]  /*1d780*/  UIADD3.X UR7, UPT, UPT, URZ, UR33, URZ, UP2, !UPT ;  /* 0x00000021ff077290 */ /* 0x000fe400097fe4ff */
[----:B------:R-:W-:-:S02]  /*1d790*/  UIADD3 UR24, UPT, UPT, UR16, 0x10000, URZ ;  /* 0x0001000010187890 */ /* 0x000fc4000fffe0ff */
[----:B------:R-:W-:Y:S01]  /*1d7a0*/  UIADD3 UR16, UPT, UPT, UR16, 0x14000, URZ ;  /* 0x0001400010107890 */ /* 0x000fe2000fffe0ff */
        /* <DEDUP_REMOVED lines=16> */
[----:B------:R-:W-:Y:S01]  /*1d8b0*/  ULOP3.LUT UR9, UR23, UR4, URZ, 0x3c, !UPT ;  /* 0x0000000417097292 */ /* 0x000fe2000f8e3cff */
[----:B-1----:R-:W-:Y:S11]  /*1d8c0*/  BRA.U !UP0, `(.L_x_340) ;  /* 0x0000000108047547 */ /* 0x002ff6000b800000 */
[----:B------:R-:W-:Y:S05]  /*1d8d0*/  BPT.TRAP 0x1 ;  /* 0x000000040000795c */ /* 0x000fea0000300000 */
.L_x_340:
[----:B------:R-:W-:Y:S01]  /*1d8e0*/  ULEA UR25, UR5, UR8, 0x3 ;  /* 0x0000000805197291 */ /* 0x000fe2000f8e18ff */
[----:B------:R-:W-:Y:S01]  /*1d8f0*/  IMAD.U32 R7, RZ, RZ, UR9 ;  /* 0x00000009ff077e24 */ /* 0x000fe2000f8e00ff */
[----:B--2---:R-:W-:-:S04]  /*1d900*/  @!P0 MOV R3, 0x8000 ;  /* 0x0000800000038802 */ /* 0x004fc80000000f00 */
[----:B------:R-:W-:-:S04]  /*1d910*/  SHF.L.U32 R7, R7, 0x1f, RZ ;  /* 0x0000001f07077819 */ /* 0x000fc800000006ff */
[----:B------:R-:W1:Y:S02]  /*1d920*/  SYNCS.PHASECHK.TRANS64.TRYWAIT P1, [UR25+0x38038], R7 ;  /* 0x03803807ff0075a7 */ /* 0x000e640008021119 */
[----:B-1----:R-:W-:Y:S05]  /*1d930*/  @!P1 BRA `(.L_x_341) ;  /* 0x0000005400e89947 */ /* 0x002fea0003800000 */
.L_x_497:
[----:B------:R2:W-:Y:S01]  /*1d940*/  @!P0 SYNCS.ARRIVE.TRANS64 RZ, [UR25+0x38020], R3 ;  /* 0x03802003ffff89a7 */ /* 0x0005e20008000019 */
[----:B------:R-:W-:Y:S05]  /*1d950*/  BRA.U !UP1, `(.L_x_342) ;  /* 0x0000000109047547 */ /* 0x000fea000b800000 */
[----:B------:R-:W-:Y:S05]  /*1d960*/  BPT.TRAP 0x1 ;  /* 0x000000040000795c */ /* 0x000fea0000300000 */
.L_x_342:
[----:B------:R-:W-:Y:S04]  /*1d970*/  BSSY.RECONVERGENT B0, `(.L_x_343) ;  /* 0x0000003000007945 */ /* 0x000fe80003800200 */
[----:B------:R-:W-:Y:S05]  /*1d980*/  @P2 BRA `(.L_x_344) ;  /* 0x0000000000042947 */ /* 0x000fea0003800000 */
[----:B------:R-:W-:Y:S05]  /*1d990*/  BPT.TRAP 0x1 ;  /* 0x000000040000795c */ /* 0x000fea0000300000 */
.L_x_344:
[----:B------:R-:W-:Y:S05]  /*1d9a0*/  BSYNC.RECONVERGENT B0 ;  /* 0x0000000000007941 */ /* 0x000fea0003800200 */
.L_x_343:
        /* <DEDUP_REMOVED lines=24> */
[----:B---3--:R-:W-:Y:S11]  /*1db30*/  BRA.U !UP0, `(.L_x_345) ;  /* 0x0000000108047547 */ /* 0x008ff6000b800000 */
[----:B------:R-:W-:Y:S05]  /*1db40*/  BPT.TRAP 0x1 ;  /* 0x000000040000795c */ /* 0x000fea0000300000 */
.L_x_345:
[----:B------:R-:W-:Y:S01]  /*1db50*/  ULEA UR25, UR5, UR8, 0x3 ;  /* 0x0000000805197291 */ /* 0x000fe2000f8e18ff */
[----:B-1----:R-:W-:Y:S01]  /*1db60*/  IMAD.U32 R7, RZ, RZ, UR9 ;  /* 0x00000009ff077e24 */ /* 0x002fe2000f8e00ff */
[----:B--2---:R-:W-:-:S04]  /*1db70*/  @!P0 MOV R3, 0x8000 ;  /* 0x0000800000038802 */ /* 0x004fc80000000f00 */
[----:B------:R-:W-:-:S04]  /*1db80*/  SHF.L.U32 R7, R7, 0x1f, RZ ;  /* 0x0000001f07077819 */ /* 0x000fc800000006ff */
[----:B------:R-:W1:Y:S02]  /*1db90*/  SYNCS.PHASECHK.TRANS64.TRYWAIT P1, [UR25+0x38038], R7 ;  /* 0x03803807ff0075a7 */ /* 0x000e640008021119 */
[----:B-1----:R-:W-:Y:S05]  /*1dba0*/  @!P1 BRA `(.L_x_346) ;  /* 0x0000005400649947 */ /* 0x002fea0003800000 */
.L_x_499:
[----:B------:R2:W-:Y:S01]  /*1dbb0*/  @!P0 SYNCS.ARRIVE.TRANS64 RZ, [UR25+0x38020], R3 ;  /* 0x03802003ffff89a7 */ /* 0x0005e20008000019 */
[----:B------:R-:W-:Y:S05]  /*1dbc0*/  BRA.U !UP1, `(.L_x_347) ;  /* 0x0000000109047547 */ /* 0x000fea000b800000 */
[----:B------:R-:W-:Y:S05]  /*1dbd0*/  BPT.TRAP 0x1 ;  /* 0x000000040000795c */ /* 0x000fea0000300000 */
.L_x_347:
[----:B------:R-:W-:Y:S04]  /*1dbe0*/  BSSY.RECONVERGENT B0, `(.L_x_348) ;  /* 0x0000003000007945 */ /* 0x000fe80003800200 */
[----:B------:R-:W-:Y:S05]  /*1dbf0*/  @P2 BRA `(.L_x_349) ;  /* 0x0000000000042947 */ /* 0x000fea0003800000 */
[----:B------:R-:W-:Y:S05]  /*1dc00*/  BPT.TRAP 0x1 ;  /* 0x000000040000795c */ /* 0x000fea0000300000 */
.L_x_349:
[----:B------:R-:W-:Y:S05]  /*1dc10*/  BSYNC.RECONVERGENT B0 ;  /* 0x0000000000007941 */ /* 0x000fea0003800200 */
.L_x_348:
[----:B------:R-:W-:Y:S02]  /*1dc20*/  ULEA UR16, UR5, UR8, 0xf ;  /* 0x0000000805107291 */ /* 0x000fe4000f8e78ff */
[----:B------:R-:W-:Y:S02]  /*1dc30*/  UIADD3 UR6, UP2, UPT, UR32, 0x180, URZ ;  /* 0x0000018020067890 */ /* 0x000fe4000ff5e0ff */
[----:B------:R-:W-:Y:S02]  /*1dc40*/  ULEA UR27, UR11, 0x80, 0x7 ;  /* 0x000000800b1b7891 */ /* 0x000fe4000f8e38ff */
        /* <DEDUP_REMOVED lines=23> */
.L_x_350:
[----:B------:R-:W-:Y:S01]  /*1ddc0*/  ULEA UR25, UR5, UR8, 0x3 ;  /* 0x0000000805197291 */ /* 0x000fe2000f8e18ff */
[----:B-1----:R-:W-:Y:S01]  /*1ddd0*/  IMAD.U32 R7, RZ, RZ, UR9 ;  /* 0x00000009ff077e24 */ /* 0x002fe2000f8e00ff */
[----:B--2---:R-:W-:-:S04]  /*1dde0*/  @!P0 MOV R3, 0x8000 ;  /* 0x0000800000038802 */ /* 0x004fc80000000f00 */
[----:B------:R-:W-:-:S04]  /*1ddf0*/  SHF.L.U32 R7, R7, 0x1f, RZ ;  /* 0x0000001f07077819 */ /* 0x000fc800000006ff */
[----:B------:R-:W1:Y:S02]  /*1de00*/  SYNCS.PHASECHK.TRANS64.TRYWAIT P1, [UR25+0x38038], R7 ;  /* 0x03803807ff0075a7 */ /* 0x000e640008021119 */
[----:B-1----:R-:W-:Y:S05]  /*1de10*/  @!P1 BRA `(.L_x_351) ;  /* 0x0000005000e09947 */ /* 0x002fea0003800000 */
.L_x_501:
[----:B------:R2:W-:Y:S01]  /*1de20*/  @!P0 SYNCS.ARRIVE.TRANS64 RZ, [UR25+0x38020], R3 ;  /* 0x03802003ffff89a7 */ /* 0x0005e20008000019 */
[----:B------:R-:W-:Y:S05]  /*1de30*/  BRA.U !UP1, `(.L_x_352) ;  /* 0x0000000109047547 */ /* 0x000fea000b800000 */
[----:B------:R-:W-:Y:S05]  /*1de40*/  BPT.TRAP 0x1 ;  /* 0x000000040000795c */ /* 0x000fea0000300000 */
.L_x_352:
[----:B------:R-:W-:Y:S04]  /*1de50*/  BSSY.RECONVERGENT B0, `(.L_x_353) ;  /* 0x0000003000007945 */ /* 0x000fe80003800200 */
[----:B------:R-:W-:Y:S05]  /*1de60*/  @P2 BRA `(.L_x_354) ;  /* 0x0000000000042947 */ /* 0x000fea0003800000 */
[----:B------:R-:W-:Y:S05]  /*1de70*/  BPT.TRAP 0x1 ;  /* 0x000000040000795c */ /* 0x000fea0000300000 */
.L_x_354:
[----:B------:R-:W-:Y:S05]  /*1de80*/  BSYNC.RECONVERGENT B0 ;  /* 0x0000000000007941 */ /* 0x000fea0003800200 */
.L_x_353:
        /* <DEDUP_REMOVED lines=26> */
.L_x_355:
[----:B------:R-:W-:Y:S01]  /*1e030*/  ULEA UR25, UR5, UR8, 0x3 ;  /* 0x0000000805197291 */ /* 0x000fe2000f8e18ff */
[----:B-1----:R-:W-:Y:S01]  /*1e040*/  IMAD.U32 R7, RZ, RZ, UR9 ;  /* 0x00000009ff077e24 */ /* 0x002fe2000f8e00ff */
[----:B--2---:R-:W-:-:S04]  /*1e050*/  @!P0 MOV R3, 0x8000 ;  /* 0x0000800000038802 */ /* 0x004fc80000000f00 */
[----:B------:R-:W-:-:S04]  /*1e060*/  SHF.L.U32 R7, R7, 0x1f, RZ ;  /* 0x0000001f07077819 */ /* 0x000fc800000006ff */
[----:B------:R-:W1:Y:S02]  /*1e070*/  SYNCS.PHASECHK.TRANS64.TRYWAIT P1, [UR25+0x38038], R7 ;  /* 0x03803807ff0075a7 */ /* 0x000e640008021119 */
[----:B-1----:R-:W-:Y:S05]  /*1e080*/  @!P1 BRA `(.L_x_356) ;  /* 0x00000050005c9947 */ /* 0x002fea0003800000 */
.L_x_503:
[----:B------:R2:W-:Y:S01]  /*1e090*/  @!P0 SYNCS.ARRIVE.TRANS64 RZ, [UR25+0x38020], R3 ;  /* 0x03802003ffff89a7 */ /* 0x0005e20008000019 */
[----:B------:R-:W-:Y:S05]  /*1e0a0*/  BRA.U !UP1, `(.L_x_357) ;  /* 0x0000000109047547 */ /* 0x000fea000b800000 */
[----:B------:R-:W-:Y:S05]  /*1e0b0*/  BPT.TRAP 0x1 ;  /* 0x000000040000795c */ /* 0x000fea0000300000 */
.L_x_357:
[----:B------:R-:W-:Y:S04]  /*1e0c0*/  BSSY.RECONVERGENT B0, `(.L_x_358) ;  /* 0x0000003000007945 */ /* 0x000fe80003800200 */
[----:B------:R-:W-:Y:S05]  /*1e0d0*/  @P2 BRA `(.L_x_359) ;  /* 0x0000000000042947 */ /* 0x000fea0003800000 */
[----:B------:R-:W-:Y:S05]  /*1e0e0*/  BPT.TRAP 0x1 ;  /* 0x000000040000795c */ /* 0x000fea0000300000 */
.L_x_359:
[----:B------:R-:W-:Y:S05]  /*1e0f0*/  BSYNC.RECONVERGENT B0 ;  /* 0x0000000000007941 */ /* 0x000fea0003800200 */
.L_x_358:
        /* <DEDUP_REMOVED lines=26> */
.L_x_360:
[----:B------:R-:W-:Y:S01]  /*1e2a0*/  ULEA UR25, UR5, UR8, 0x3 ;  /* 0x0000000805197291 */ /* 0x000fe2000f8e18ff */
[----:B-1----:R-:W-:Y:S01]  /*1e2b0*/  IMAD.U32 R7, RZ, RZ, UR9 ;  /* 0x00000009ff077e24 */ /* 0x002fe2000f8e00ff */
[----:B--2---:R-:W-:-:S04]  /*1e2c0*/  @!P0 MOV R3, 0x8000 ;  /* 0x0000800000038802 */ /* 0x004fc80000000f00 */
[----:B------:R-:W-:-:S04]  /*1e2d0*/  SHF.L.U32 R7, R7, 0x1f, RZ ;  /* 0x0000001f07077819 */ /* 0x000fc800000006ff */
[----:B------:R-:W1:Y:S02]  /*1e2e0*/  SYNCS.PHASECHK.TRANS64.TRYWAIT P1, [UR25+0x38038], R7 ;  /* 0x03803807ff0075a7 */ /* 0x000e640008021119 */
[----:B-1----:R-:W-:Y:S05]  /*1e2f0*/  @!P1 BRA `(.L_x_361) ;  /* 0x0000004c00d89947 */ /* 0x002fea0003800000 */
.L_x_505:
[----:B------:R2:W-:Y:S01]  /*1e300*/  @!P0 SYNCS.ARRIVE.TRANS64 RZ, [UR25+0x38020], R3 ;  /* 0x03802003ffff89a7 */ /* 0x0005e20008000019 */
[----:B------:R-:W-:Y:S05]  /*1e310*/  BRA.U !UP1, `(.L_x_362) ;  /* 0x0000000109047547 */ /* 0x000fea000b800000 */
[----:B------:R-:W-:Y:S05]  /*1e320*/  BPT.TRAP 0x1 ;  /* 0x000000040000795c */ /* 0x000fea0000300000 */
.L_x_362:
[----:B------:R-:W-:Y:S04]  /*1e330*/  BSSY.RECONVERGENT B0, `(.L_x_363) ;  /* 0x0000003000007945 */ /* 0x000fe80003800200 */
[----:B------:R-:W-:Y:S05]  /*1e340*/  @P2 BRA `(.L_x_364) ;  /* 0x0000000000042947 */ /* 0x000fea0003800000 */
[----:B------:R-:W-:Y:S05]  /*1e350*/  BPT.TRAP 0x1 ;  /* 0x000000040000795c */ /* 0x000fea0000300000 */
.L_x_364:
[----:B------:R-:W-:Y:S05]  /*1e360*/  BSYNC.RECONVERGENT B0 ;  /* 0x0000000000007941 */ /* 0x000fea0003800200 */
.L_x_363:
        /* <DEDUP_REMOVED lines=18> */
[----:B------:R-:W-:-:S02]  /*1e490*/  UIADD3 UR5, UPT, UPT, UR5, 0x1, URZ ;  /* 0x0000000105057890 */ /* 0x000fc4000fffe0ff */
[----:B------:R-:W-:Y:S02]  /*1e4a0*/  UIADD3 UR10, UPT, UPT, UR11, 0x3, URZ ;  /* 0x000000030b0a7890 */ /* 0x000fe4000fffe0ff */
[----:B------:R-:W-:Y:S01]  /*1e4b0*/  UISETP.NE.AND UP2, UPT, UR5, 0x3, UPT ;  /* 0x000000030500788c */ /* 0x000fe2000bf45270 */
[----:B------:R3:W-:Y:S03]  /*1e4c0*/  UTMALDG.4D [UR16], [UR6], desc[UR22] ;  /* 0x00001610060075b4 */ /* 0x0007e60008019000 */
[----:B------:R-:W-:Y:S02]  /*1e4d0*/  USEL UR4, URZ, 0x1, UP2 ;  /* 0x00000001ff047887 */ /* 0x000fe40009000000 */
[----:B------:R-:W-:Y:S02]  /*1e4e0*/  USEL UR5, UR5, URZ, UP2 ;  /* 0x000000ff05057287 */ /* 0x000fe40009000000 */
[----:B------:R-:W-:Y:S01]  /*1e4f0*/  ULOP3.LUT UR9, UR9, UR4, URZ, 0x3c, !UPT ;  /* 0x0000000409097292 */ /* 0x000fe2000f8e3cff */
[----:B---3--:R-:W-:Y:S11]  /*1e500*/  BRA.U !UP0, `(.L_x_365) ;  /* 0x0000000108047547 */ /* 0x008ff6000b800000 */
[----:B------:R-:W-:Y:S05]  /*1e510*/  BPT.TRAP 0x1 ;  /* 0x000000040000795c */ /* 0x000fea0000300000 */
.L_x_365:
[----:B------:R-:W-:Y:S01]  /*1e520*/  ULEA UR25, UR5, UR8, 0x3 ;  /* 0x0000000805197291 */ /* 0x000fe2000f8e18ff */
[----:B-1----:R-:W-:Y:S01]  /*1e530*/  IMAD.U32 R7, RZ, RZ, UR9 ;  /* 0x00000009ff077e24 */ /* 0x002fe2000f8e00ff */
[----:B--2---:R-:W-:-:S04]  /*1e540*/  @!P0 MOV R3, 0x8000 ;  /* 0x0000800000038802 */ /* 0x004fc80000000f00 */
[----:B------:R-:W-:-:S04]  /*1e550*/  SHF.L.U32 R7, R7, 0x1f, RZ ;  /* 0x0000001f07077819 */ /* 0x000fc800000006ff */
[----:B------:R-:W1:Y:S02]  /*1e560*/  SYNCS.PHASECHK.TRANS64.TRYWAIT P1, [UR25+0x38038], R7 ;  /* 0x03803807ff0075a7 */ /* 0x000e640008021119 */
[----:B-1----:R-:W-:Y:S05]  /*1e570*/  @!P1 BRA `(.L_x_366) ;  /* 0x0000004c00509947 */ /* 0x002fea0003800000 */
.L_x_507:
[----:B------:R2:W-:Y:S01]  /*1e580*/  @!P0 SYNCS.ARRIVE.TRANS64 RZ, [UR25+0x38020], R3 ;  /* 0x03802003ffff89a7 */ /* 0x0005e20008000019 */
[----:B------:R-:W-:Y:S05]  /*1e590*/  BRA.U !UP1, `(.L_x_367) ;  /* 0x0000000109047547 */ /* 0x000fea000b800000 */
[----:B------:R-:W-:Y:S05]  /*1e5a0*/  BPT.TRAP 0x1 ;  /* 0x000000040000795c */ /* 0x000fea0000300000 */
.L_x_367:
[----:B------:R-:W-:Y:S04]  /*1e5b0*/  BSSY.RECONVERGENT B0, `(.L_x_368) ;  /* 0x0000003000007945 */ /* 0x000fe80003800200 */
[----:B------:R-:W-:Y:S05]  /*1e5c0*/  @P2 BRA `(.L_x_369) ;  /* 0x0000000000042947 */ /* 0x000fea0003800000 */
[----:B------:R-:W-:Y:S05]  /*1e5d0*/  BPT.TRAP 0x1 ;  /* 0x000000040000795c */ /* 0x000fea0000300000 */
.L_x_369:
[----:B------:R-:W-:Y:S05]  /*1e5e0*/  BSYNC.RECONVERGENT B0 ;  /* 0x0000000000007941 */ /* 0x000fea0003800200 */
.L_x_368:
        /* <DEDUP_REMOVED lines=26> */
.L_x_370:
[----:B------:R-:W-:Y:S01]  /*1e790*/  ULEA UR25, UR5, UR8, 0x3 ;  /* 0x0000000805197291 */ /* 0x000fe2000f8e18ff */
[----:B-1----:R-:W-:Y:S01]  /*1e7a0*/  IMAD.U32 R7, RZ, RZ, UR9 ;  /* 0x00000009ff077e24 */ /* 0x002fe2000f8e00ff */
[----:B--2---:R-:W-:-:S04]  /*1e7b0*/  @!P0 MOV R3, 0x8000 ;  /* 0x0000800000038802 */ /* 0x004fc80000000f00 */
[----:B------:R-:W-:-:S04]  /*1e7c0*/  SHF.L.U32 R7, R7, 0x1f, RZ ;  /* 0x0000001f07077819 */ /* 0x000fc800000006ff */
[----:B------:R-:W1:Y:S02]  /*1e7d0*/  SYNCS.PHASECHK.TRANS64.TRYWAIT P1, [UR25+0x38038], R7 ;  /* 0x03803807ff0075a7 */ /* 0x000e640008021119 */
[----:B-1----:R-:W-:Y:S05]  /*1e7e0*/  @!P1 BRA `(.L_x_371) ;  /* 0x0000004800cc9947 */ /* 0x002fea0003800000 */
.L_x_509:
[----:B------:R2:W-:Y:S01]  /*1e7f0*/  @!P0 SYNCS.ARRIVE.TRANS64 RZ, [UR25+0x38020], R3 ;  /* 0x03802003ffff89a7 */ /* 0x0005e20008000019 */
[----:B------:R-:W-:Y:S05]  /*1e800*/  BRA.U !UP1, `(.L_x_372) ;  /* 0x0000000109047547 */ /* 0x000fea000b800000 */
[----:B------:R-:W-:Y:S05]  /*1e810*/  BPT.TRAP 0x1 ;  /* 0x000000040000795c */ /* 0x000fea0000300000 */
.L_x_372:
[----:B------:R-:W-:Y:S04]  /*1e820*/  BSSY.RECONVERGENT B0, `(.L_x_373) ;  /* 0x0000003000007945 */ /* 0x000fe80003800200 */
[----:B------:R-:W-:Y:S05]  /*1e830*/  @P2 BRA `(.L_x_374) ;  /* 0x0000000000042947 */ /* 0x000fea0003800000 */
[----:B------:R-:W-:Y:S05]  /*1e840*/  BPT.TRAP 0x1 ;  /* 0x000000040000795c */ /* 0x000fea0000300000 */
.L_x_374:
[----:B------:R-:W-:Y:S05]  /*1e850*/  BSYNC.RECONVERGENT B0 ;  /* 0x0000000000007941 */ /* 0x000fea0003800200 */
.L_x_373:
[----:B------:R-:W-:Y:S02]  /*1e860*/  ULEA UR16, UR5, UR8, 0xf ;  /* 0x0000000805107291 */ /* 0x000fe4000f8e78ff */
[----:B------:R-:W-:Y:S02]  /*1e870*/  UIADD3 UR6, UP2, UPT, UR32, 0x280, URZ ;  /* 0x0000028020067890 */ /* 0x000fe4000ff5e0ff */
[----:B------:R-:W-:Y:S02]  /*1e880*/  UIADD3 UR5, UPT, UPT, UR5, 0x1, URZ ;  /* 0x0000000105057890 */ /* 0x000fe4000fffe0ff */
[----:B------:R-:W-:Y:S02]  /*1e890*/  UIADD3.X UR7, UPT, UPT, URZ, UR33, URZ, UP2, !UPT ;  /* 0x00000021ff077290 */ /* 0x000fe400097fe4ff */
[----:B------:R-:W-:Y:S02]  /*1e8a0*/  UISETP.NE.AND UP2, UPT, UR5, 0x3, UPT ;  /* 0x000000030500788c */ /* 0x000fe4000bf45270 */
[----:B------:R-:W-:-:S02]  /*1e8b0*/  USHF.L.U32 UR27, UR10, 0x7, URZ ;  /* 0x000000070a1b7899 */ /* 0x000fc400080006ff */
[----:B------:R-:W-:Y:S02]  /*1e8c0*/  USEL UR4, URZ, 0x1, UP2 ;  /* 0x00000001ff047887 */ /* 0x000fe40009000000 */
[----:B------:R-:W-:Y:S02]  /*1e8d0*/  USEL UR15, UR5, URZ, UP2 ;  /* 0x000000ff050f7287 */ /* 0x000fe40009000000 */
[----:B------:R-:W-:Y:S02]  /*1e8e0*/  UISETP.NE.AND UP2, UPT, UR10, UR12, UPT ;  /* 0x0000000c0a00728c */ /* 0x000fe4000bf45270 */
[----:B------:R-:W-:Y:S02]  /*1e8f0*/  UIADD3 UR25, UPT, UPT, UR25, 0x38020, URZ ;  /* 0x0003802019197890 */ /* 0x000fe4000fffe0ff */
[----:B------:R-:W-:Y:S02]  /*1e900*/  UIADD3 UR24, UPT, UPT, UR16, 0x10000, URZ ;  /* 0x0001000010187890 */ /* 0x000fe4000fffe0ff */
        /* <DEDUP_REMOVED lines=11> */
[----:B------:R-:W-:Y:S01]  /*1e9c0*/  UTMALDG.4D [UR24], [UR6], desc[UR22] ;  /* 0x00001618060075b4 */ /* 0x000fe20008019000 */
[----:B------:R-:W-:Y:S01]  /*1e9d0*/  UIADD3 UR11, UPT, UPT, UR11, 0x4, URZ ;  /* 0x000000040b0b7890 */ /* 0x000fe2000fffe0ff */
[----:B------:R3:W-:Y:S02]  /*1e9e0*/  UTMALDG.4D [UR16], [UR6], desc[UR22] ;  /* 0x00001610060075b4 */ /* 0x0007e40008019000 */
[----:B---3--:R-:W-:Y:S01]  /*1e9f0*/  ULOP3.LUT UR23, UR9, UR4, URZ, 0x3c, !UPT ;  /* 0x0000000409177292 */ /* 0x008fe2000f8e3cff */
[----:B------:R-:W-:Y:S11]  /*1ea00*/  BRA.U UP2, `(.L_x_375) ;  /* 0xffffffe902f87547 */ /* 0x000ff6000b83ffff */
.L_x_334:
[----:B------:R-:W-:-:S09]  /*1ea10*/  UISETP.NE.AND UP2, UPT, UR34, URZ, UPT ;  /* 0x000000ff2200728c */ /* 0x000fd2000bf45270 */
[----:B------:R-:W-:Y:S05]  /*1ea20*/  BRA.U !UP2, `(.L_x_309) ;  /* 0x0000000d0abc7547 */ /* 0x000fea000b800000 */
[----:B------:R-:W-:Y:S05]  /*1ea30*/  BRA.U !UP0, `(.L_x_376) ;  /* 0x0000000108047547 */ /* 0x000fea000b800000 */
[----:B------:R-:W-:Y:S05]  /*1ea40*/  BPT.TRAP 0x1 ;  /* 0x000000040000795c */ /* 0x000fea0000300000 */
.L_x_376:
[----:B------:R-:W-:Y:S01]  /*1ea50*/  ULEA UR25, UR15, UR8, 0x3 ;  /* 0x000000080f197291 */ /* 0x000fe2000f8e18ff */
[----:B-1----:R-:W-:Y:S01]  /*1ea60*/  IMAD.U32 R7, RZ, RZ, UR23 ;  /* 0x00000017ff077e24 */ /* 0x002fe2000f8e00ff */
[----:B--2---:R-:W-:-:S04]  /*1ea70*/  @!P0 MOV R3, 0x8000 ;  /* 0x0000800000038802 */ /* 0x004fc80000000f00 */
[----:B------:R-:W-:-:S04]  /*1ea80*/  SHF.L.U32 R7, R7, 0x1f, RZ ;  /* 0x0000001f07077819 */ /* 0x000fc800000006ff */
[----:B------:R-:W1:Y:S02]  /*1ea90*/  SYNCS.PHASECHK.TRANS64.TRYWAIT P1, [UR25+0x38038], R7 ;  /* 0x03803807ff0075a7 */ /* 0x000e640008021119 */
[----:B-1----:R-:W-:Y:S05]  /*1eaa0*/  @!P1 BRA `(.L_x_377) ;  /* 0x0000004800349947 */ /* 0x002fea0003800000 */
.L_x_511:
[----:B------:R2:W-:Y:S01]  /*1eab0*/  @!P0 SYNCS.ARRIVE.TRANS64 RZ, [UR25+0x38020], R3 ;  /* 0x03802003ffff89a7 */ /* 0x0005e20008000019 */
[----:B------:R-:W-:Y:S05]  /*1eac0*/  BRA.U !UP1, `(.L_x_378) ;  /* 0x0000000109047547 */ /* 0x000fea000b800000 */
[----:B------:R-:W-:Y:S05]  /*1ead0*/  BPT.TRAP 0x1 ;  /* 0x000000040000795c */ /* 0x000fea0000300000 */
.L_x_378:
[----:B------:R-:W-:Y:S04]  /*1eae0*/  BSSY.RECONVERGENT B0, `(.L_x_379) ;  /* 0x0000003000007945 */ /* 0x000fe80003800200 */
[----:B------:R-:W-:Y:S05]  /*1eaf0*/  @P2 BRA `(.L_x_380) ;  /* 0x0000000000042947 */ /* 0x000fea0003800000 */
[----:B------:R-:W-:Y:S05]  /*1eb00*/  BPT.TRAP 0x1 ;  /* 0x000000040000795c */ /* 0x000fea0000300000 */
.L_x_380:
[----:B------:R-:W-:Y:S05]  /*1eb10*/  BSYNC.RECONVERGENT B0 ;  /* 0x0000000000007941 */ /* 0x000fea0003800200 */
.L_x_379:
        /* <DEDUP_REMOVED lines=24> */
[----:B----4-:R-:W-:Y:S11]  /*1eca0*/  BRA.U !UP0, `(.L_x_381) ;  /* 0x0000000108047547 */ /* 0x010ff6000b800000 */
[----:B------:R-:W-:Y:S05]  /*1ecb0*/  BPT.TRAP 0x1 ;  /* 0x000000040000795c */ /* 0x000fea0000300000 */
.L_x_381:
[----:B------:R-:W-:Y:S01]  /*1ecc0*/  ULEA UR25, UR5, UR8, 0x3 ;  /* 0x0000000805197291 */ /* 0x000fe2000f8e18ff */
[----:B-1----:R-:W-:Y:S01]  /*1ecd0*/  IMAD.U32 R7, RZ, RZ, UR4 ;  /* 0x00000004ff077e24 */ /* 0x002fe2000f8e00ff */
[----:B--2---:R-:W-:-:S04]  /*1ece0*/  @!P0 MOV R3, 0x8000 ;  /* 0x0000800000038802 */ /* 0x004fc80000000f00 */
[----:B------:R-:W-:-:S04]  /*1ecf0*/  SHF.L.U32 R7, R7, 0x1f, RZ ;  /* 0x0000001f07077819 */ /* 0x000fc800000006ff */
[----:B------:R-:W1:Y:S02]  /*1ed00*/  SYNCS.PHASECHK.TRANS64.TRYWAIT P1, [UR25+0x38038], R7 ;  /* 0x03803807ff0075a7 */ /* 0x000e640008021119 */
[----:B-1----:R-:W-:Y:S05]  /*1ed10*/  @!P1 BRA `(.L_x_382) ;  /* 0x0000004400b09947 */ /* 0x002fea0003800000 */
.L_x_513:
[----:B------:R2:W-:Y:S01]  /*1ed20*/  @!P0 SYNCS.ARRIVE.TRANS64 RZ, [UR25+0x38020], R3 ;  /* 0x03802003ffff89a7 */ /* 0x0005e20008000019 */
[----:B------:R-:W-:Y:S05]  /*1ed30*/  BRA.U !UP1, `(.L_x_383) ;  /* 0x0000000109047547 */ /* 0x000fea000b800000 */
[----:B------:R-:W-:Y:S05]  /*1ed40*/  BPT.TRAP 0x1 ;  /* 0x000000040000795c */ /* 0x000fea0000300000 */
.L_x_383:
[----:B------:R-:W-:Y:S04]  /*1ed50*/  BSSY.RECONVERGENT B0, `(.L_x_384) ;  /* 0x0000003000007945 */ /* 0x000fe80003800200 */
[----:B------:R-:W-:Y:S05]  /*1ed60*/  @P2 BRA `(.L_x_385) ;  /* 0x0000000000042947 */ /* 0x000fea0003800000 */
[----:B------:R-:W-:Y:S05]  /*1ed70*/  BPT.TRAP 0x1 ;  /* 0x000000040000795c */ /* 0x000fea0000300000 */
.L_x_385:
[----:B------:R-:W-:Y:S05]  /*1ed80*/  BSYNC.RECONVERGENT B0 ;  /* 0x0000000000007941 */ /* 0x000fea0003800200 */
.L_x_384:
[----:B------:R-:W-:Y:S02]  /*1ed90*/  ULEA UR16, UR5, UR8, 0xf ;  /* 0x0000000805107291 */ /* 0x000fe4000f8e78ff */
[----:B------:R-:W-:Y:S02]  /*1eda0*/  UIADD3 UR6, UP2, UPT, UR32, 0x280, URZ ;  /* 0x0000028020067890 */ /* 0x000fe4000ff5e0ff */
[----:B------:R-:W-:Y:S02]  /*1edb0*/  USHF.L.U32 UR27, UR11, 0x7, URZ ;  /* 0x000000070b1b7899 */ /* 0x000fe400080006ff */
[----:B------:R-:W-:Y:S02]  /*1edc0*/  UIADD3 UR25, UPT, UPT, UR25, 0x38020, URZ ;  /* 0x0003802019197890 */ /* 0x000fe4000fffe0ff */
[----:B------:R-:W-:Y:S02]  /*1edd0*/  UIADD3.X UR7, UPT, UPT, URZ, UR33, URZ, UP2, !UPT ;  /* 0x00000021ff077290 */ /* 0x000fe400097fe4ff */
[----:B------:R-:W-:-:S02]  /*1ede0*/  UIADD3 UR24, UPT, UPT, UR16, 0x10000, URZ ;  /* 0x0001000010187890 */ /* 0x000fc4000fffe0ff */
[----:B------:R-:W-:Y:S02]  /*1edf0*/  UIADD3 UR16, UPT, UPT, UR16, 0x14000, URZ ;  /* 0x0001400010107890 */ /* 0x000fe4000fffe0ff */
[----:B------:R-:W-:Y:S01]  /*1ee00*/  UIADD3 UR5, UPT, UPT, UR5, 0x1, URZ ;  /* 0x0000000105057890 */ /* 0x000fe2000fffe0ff */
        /* <DEDUP_REMOVED lines=14> */
[----:B----4-:R-:W-:-:S02]  /*1eef0*/  USEL UR23, URZ, 0x1, UP2 ;  /* 0x00000001ff177887 */ /* 0x010fc40009000000 */
[----:B------:R-:W-:Y:S02]  /*1ef00*/  UISETP.NE.AND UP2, UPT, UR34, 0x1, UPT ;  /* 0x000000012200788c */ /* 0x000fe4000bf45270 */
[----:B------:R-:W-:-:S07]  /*1ef10*/  ULOP3.LUT UR23, UR4, UR23, URZ, 0x3c, !UPT ;  /* 0x0000001704177292 */ /* 0x000fce000f8e3cff */
[----:B------:R-:W-:Y:S05]  /*1ef20*/  BRA.U !UP2, `(.L_x_309) ;  /* 0x000000090a7c7547 */ /* 0x000fea000b800000 */
[----:B------:R-:W-:Y:S05]  /*1ef30*/  BRA.U !UP0, `(.L_x_386) ;  /* 0x0000000108047547 */ /* 0x000fea000b800000 */
[----:B------:R-:W-:Y:S05]  /*1ef40*/  BPT.TRAP 0x1 ;  /* 0x000000040000795c */ /* 0x000fea0000300000 */
.L_x_386:
[----:B------:R-:W-:Y:S01]  /*1ef50*/  ULEA UR25, UR15, UR8, 0x3 ;  /* 0x000000080f197291 */ /* 0x000fe2000f8e18ff */
[----:B-1----:R-:W-:Y:S01]  /*1ef60*/  IMAD.U32 R7, RZ, RZ, UR23 ;  /* 0x00000017ff077e24 */ /* 0x002fe2000f8e00ff */
[----:B--2---:R-:W-:-:S04]  /*1ef70*/  @!P0 MOV R3, 0x8000 ;  /* 0x0000800000038802 */ /* 0x004fc80000000f00 */
[----:B------:R-:W-:-:S04]  /*1ef80*/  SHF.L.U32 R7, R7, 0x1f, RZ ;  /* 0x0000001f07077819 */ /* 0x000fc800000006ff */
[----:B------:R-:W1:Y:S02]  /*1ef90*/  SYNCS.PHASECHK.TRANS64.TRYWAIT P1, [UR25+0x38038], R7 ;  /* 0x03803807ff0075a7 */ /* 0x000e640008021119 */
[----:B-1----:R-:W-:Y:S05]  /*1efa0*/  @!P1 BRA `(.L_x_387) ;  /* 0x0000004400249947 */ /* 0x002fea0003800000 */
.L_x_515:
[----:B------:R2:W-:Y:S01]  /*1efb0*/  @!P0 SYNCS.ARRIVE.TRANS64 RZ, [UR25+0x38020], R3 ;  /* 0x03802003ffff89a7 */ /* 0x0005e20008000019 */
[----:B------:R-:W-:Y:S05]  /*1efc0*/  BRA.U !UP1, `(.L_x_388) ;  /* 0x0000000109047547 */ /* 0x000fea000b800000 */
[----:B------:R-:W-:Y:S05]  /*1efd0*/  BPT.TRAP 0x1 ;  /* 0x000000040000795c */ /* 0x000fea0000300000 */
.L_x_388:
[----:B------:R-:W-:Y:S04]  /*1efe0*/  BSSY.RECONVERGENT B0, `(.L_x_389) ;  /* 0x0000003000007945 */ /* 0x000fe80003800200 */
[----:B------:R-:W-:Y:S05]  /*1eff0*/  @P2 BRA `(.L_x_390) ;  /* 0x0000000000042947 */ /* 0x000fea0003800000 */
[----:B------:R-:W-:Y:S05]  /*1f000*/  BPT.TRAP 0x1 ;  /* 0x000000040000795c */ /* 0x000fea0000300000 */
.L_x_390:
[----:B------:R-:W-:Y:S05]  /*1f010*/  BSYNC.RECONVERGENT B0 ;  /* 0x0000000000007941 */ /* 0x000fea0003800200 */
.L_x_389:
        /* <DEDUP_REMOVED lines=26> */
.L_x_391:
[----:B------:R-:W-:Y:S01]  /*1f1c0*/  ULEA UR25, UR5, UR8, 0x3 ;  /* 0x0000000805197291 */ /* 0x000fe2000f8e18ff */
[----:B-1----:R-:W-:Y:S01]  /*1f1d0*/  IMAD.U32 R7, RZ, RZ, UR4 ;  /* 0x00000004ff077e24 */ /* 0x002fe2000f8e00ff */
[----:B--2---:R-:W-:-:S04]  /*1f1e0*/  @!P0 MOV R3, 0x8000 ;  /* 0x0000800000038802 */ /* 0x004fc80000000f00 */
[----:B------:R-:W-:-:S04]  /*1f1f0*/  SHF.L.U32 R7, R7, 0x1f, RZ ;  /* 0x0000001f07077819 */ /* 0x000fc800000006ff */
[----:B------:R-:W1:Y:S02]  /*1f200*/  SYNCS.PHASECHK.TRANS64.TRYWAIT P1, [UR25+0x38038], R7 ;  /* 0x03803807ff0075a7 */ /* 0x000e640008021119 */
[----:B-1----:R-:W-:Y:S05]  /*1f210*/  @!P1 BRA `(.L_x_392) ;  /* 0x0000004000a09947 */ /* 0x002fea0003800000 */
.L_x_517:
[----:B------:R2:W-:Y:S01]  /*1f220*/  @!P0 SYNCS.ARRIVE.TRANS64 RZ, [UR25+0x38020], R3 ;  /* 0x03802003ffff89a7 */ /* 0x0005e20008000019 */
[----:B------:R-:W-:Y:S05]  /*1f230*/  BRA.U !UP1, `(.L_x_393) ;  /* 0x0000000109047547 */ /* 0x000fea000b800000 */
[----:B------:R-:W-:Y:S05]  /*1f240*/  BPT.TRAP 0x1 ;  /* 0x000000040000795c */ /* 0x000fea0000300000 */
.L_x_393:
[----:B------:R-:W-:Y:S04]  /*1f250*/  BSSY.RECONVERGENT B0, `(.L_x_394) ;  /* 0x0000003000007945 */ /* 0x000fe80003800200 */
[----:B------:R-:W-:Y:S05]  /*1f260*/  @P2 BRA `(.L_x_395) ;  /* 0x0000000000042947 */ /* 0x000fea0003800000 */
[----:B------:R-:W-:Y:S05]  /*1f270*/  BPT.TRAP 0x1 ;  /* 0x000000040000795c */ /* 0x000fea0000300000 */
.L_x_395:
[----:B------:R-:W-:Y:S05]  /*1f280*/  BSYNC.RECONVERGENT B0 ;  /* 0x0000000000007941 */ /* 0x000fea0003800200 */
.L_x_394:
[----:B------:R-:W-:Y:S02]  /*1f290*/  ULEA UR16, UR5, UR8, 0xf ;  /* 0x0000000805107291 */ /* 0x000fe4000f8e78ff */
[----:B------:R-:W-:Y:S02]  /*1f2a0*/  UIADD3 UR6, UP2, UPT, UR32, 0x280, URZ ;  /* 0x0000028020067890 */ /* 0x000fe4000ff5e0ff */
[----:B------:R-:W-:Y:S02]  /*1f2b0*/  ULEA UR27, UR11, 0x80, 0x7 ;  /* 0x000000800b1b7891 */ /* 0x000fe4000f8e38ff */
        /* <DEDUP_REMOVED lines=23> */
[----:B------:R-:W-:Y:S01]  /*1f430*/  UIADD3 UR11, UPT, UPT, UR11, 0x2, URZ ;  /* 0x000000020b0b7890 */ /* 0x000fe2000fffe0ff */
[----:B------:R-:W-:Y:S11]  /*1f440*/  BRA.U !UP0, `(.L_x_396) ;  /* 0x0000000108047547 */ /* 0x000ff6000b800000 */
[----:B------:R-:W-:Y:S05]  /*1f450*/  BPT.TRAP 0x1 ;  /* 0x000000040000795c */ /* 0x000fea0000300000 */
.L_x_396:
[----:B------:R-:W-:Y:S01]  /*1f460*/  ULEA UR25, UR15, UR8, 0x3 ;  /* 0x000000080f197291 */ /* 0x000fe2000f8e18ff */
[----:B-1----:R-:W-:Y:S01]  /*1f470*/  IMAD.U32 R7, RZ, RZ, UR23 ;  /* 0x00000017ff077e24 */ /* 0x002fe2000f8e00ff */
[----:B--2---:R-:W-:-:S04]  /*1f480*/  @!P0 MOV R3, 0x8000 ;  /* 0x0000800000038802 */ /* 0x004fc80000000f00 */
[----:B------:R-:W-:-:S04]  /*1f490*/  SHF.L.U32 R7, R7, 0x1f, RZ ;  /* 0x0000001f07077819 */ /* 0x000fc800000006ff */
[----:B------:R-:W1:Y:S02]  /*1f4a0*/  SYNCS.PHASECHK.TRANS64.TRYWAIT P1, [UR25+0x38038], R7 ;  /* 0x03803807ff0075a7 */ /* 0x000e640008021119 */
[----:B-1----:R-:W-:Y:S05]  /*1f4b0*/  @!P1 BRA `(.L_x_397) ;  /* 0x0000004000109947 */ /* 0x002fea0003800000 */
.L_x_519:
[----:B------:R2:W-:Y:S01]  /*1f4c0*/  @!P0 SYNCS.ARRIVE.TRANS64 RZ, [UR25+0x38020], R3 ;  /* 0x03802003ffff89a7 */ /* 0x0005e20008000019 */
[----:B------:R-:W-:Y:S05]  /*1f4d0*/  BRA.U !UP1, `(.L_x_398) ;  /* 0x0000000109047547 */ /* 0x000fea000b800000 */
[----:B------:R-:W-:Y:S05]  /*1f4e0*/  BPT.TRAP 0x1 ;  /* 0x000000040000795c */ /* 0x000fea0000300000 */
.L_x_398:
[----:B------:R-:W-:Y:S04]  /*1f4f0*/  BSSY.RECONVERGENT B0, `(.L_x_399) ;  /* 0x0000003000007945 */ /* 0x000fe80003800200 */
[----:B------:R-:W-:Y:S05]  /*1f500*/  @P2 BRA `(.L_x_400) ;  /* 0x0000000000042947 */ /* 0x000fea0003800000 */
[----:B------:R-:W-:Y:S05]  /*1f510*/  BPT.TRAP 0x1 ;  /* 0x000000040000795c */ /* 0x000fea0000300000 */
.L_x_400:
[----:B------:R-:W-:Y:S05]  /*1f520*/  BSYNC.RECONVERGENT B0 ;  /* 0x0000000000007941 */ /* 0x000fea0003800200 */
.L_x_399:
        /* <DEDUP_REMOVED lines=22> */
[----:B----4-:R-:W-:-:S04]  /*1f690*/  USEL UR4, URZ, 0x1, UP2 ;  /* 0x00000001ff047887 */ /* 0x010fc80009000000 */
[----:B------:R-:W-:Y:S01]  /*1f6a0*/  ULOP3.LUT UR23, UR23, UR4, URZ, 0x3c, !UPT ;  /* 0x0000000417177292 */ /* 0x000fe2000f8e3cff */
[----:B------:R-:W-:Y:S11]  /*1f6b0*/  BRA.U !UP0, `(.L_x_401) ;  /* 0x0000000108047547 */ /* 0x000ff6000b800000 */
[----:B------:R-:W-:Y:S05]  /*1f6c0*/  BPT.TRAP 0x1 ;  /* 0x000000040000795c */ /* 0x000fea0000300000 */
.L_x_401:
[----:B------:R-:W-:Y:S01]  /*1f6d0*/  ULEA UR17, UR15, UR8, 0x3 ;  /* 0x000000080f117291 */ /* 0x000fe2000f8e18ff */
[----:B-1----:R-:W-:Y:S01]  /*1f6e0*/  IMAD.U32 R7, RZ, RZ, UR23 ;  /* 0x00000017ff077e24 */ /* 0x002fe2000f8e00ff */
[----:B--2---:R-:W-:-:S04]  /*1f6f0*/  @!P0 MOV R3, 0x8000 ;  /* 0x0000800000038802 */ /* 0x004fc80000000f00 */
[----:B------:R-:W-:-:S04]  /*1f700*/  SHF.L.U32 R7, R7, 0x1f, RZ ;  /* 0x0000001f07077819 */ /* 0x000fc800000006ff */
[----:B------:R-:W1:Y:S02]  /*1f710*/  SYNCS.PHASECHK.TRANS64.TRYWAIT P1, [UR17+0x38038], R7 ;  /* 0x03803807ff0075a7 */ /* 0x000e640008021111 */
[----:B-1----:R-:W-:Y:S05]  /*1f720*/  @!P1 BRA `(.L_x_402) ;  /* 0x0000003c008c9947 */ /* 0x002fea0003800000 */
.L_x_521:
[----:B------:R2:W-:Y:S01]  /*1f730*/  @!P0 SYNCS.ARRIVE.TRANS64 RZ, [UR17+0x38020], R3 ;  /* 0x03802003ffff89a7 */ /* 0x0005e20008000011 */
[----:B------:R-:W-:Y:S05]  /*1f740*/  BRA.U !UP1, `(.L_x_403) ;  /* 0x0000000109047547 */ /* 0x000fea000b800000 */
[----:B------:R-:W-:Y:S05]  /*1f750*/  BPT.TRAP 0x1 ;  /* 0x000000040000795c */ /* 0x000fea0000300000 */
.L_x_403:
[----:B------:R-:W-:Y:S04]  /*1f760*/  BSSY.RECONVERGENT B0, `(.L_x_404) ;  /* 0x0000003000007945 */ /* 0x000fe80003800200 */
[----:B------:R-:W-:Y:S05]  /*1f770*/  @P2 BRA `(.L_x_405) ;  /* 0x0000000000042947 */ /* 0x000fea0003800000 */
[----:B------:R-:W-:Y:S05]  /*1f780*/  BPT.TRAP 0x1 ;  /* 0x000000040000795c */ /* 0x000fea0000300000 */
.L_x_405:
[----:B------:R-:W-:Y:S05]  /*1f790*/  BSYNC.RECONVERGENT B0 ;  /* 0x0000000000007941 */ /* 0x000fea0003800200 */
.L_x_404:
        /* <DEDUP_REMOVED lines=20> */
[----:B------:R-:W-:Y:S01]  /*1f8e0*/  USEL UR15, UR15, URZ, UP2 ;  /* 0x000000ff0f0f7287 */ /* 0x000fe20009000000 */
[----:B------:R4:W-:Y:S02]  /*1f8f0*/  UTMALDG.4D [UR8], [UR4], desc[UR6] ;  /* 0x00000608040075b4 */ /* 0x0009e40008019000 */
[----:B----4-:R-:W-:-:S04]  /*1f900*/  USEL UR4, URZ, 0x1, UP2 ;  /* 0x00000001ff047887 */ /* 0x010fc80009000000 */
[----:B------:R-:W-:-:S12]  /*1f910*/  ULOP3.LUT UR23, UR23, UR4, URZ, 0x3c, !UPT ;  /* 0x0000000417177292 */ /* 0x000fd8000f8e3cff */
.L_x_309:
        /* <DEDUP_REMOVED lines=8> */
.L_x_540:
[----:B------:R-:W-:-:S08]  /*1f9a0*/  NOP ;  /* 0x0000000000007918 */ /* 0x000fd00000000000 */
[----:B------:R-:W1:-:S00]  /*1f9b0*/  USETMAXREG.DEALLOC.CTAPOOL 0x20 ;  /* 0x00000020000079c8 */ /* 0x000e4000080e0500 */
[----:B-1----:R-:W1:Y:S01]  /*1f9c0*/  LDC R0, c[0x0][0x900] ;  /* 0x00024000ff007b82 */ /* 0x002e620000000800 */
[----:B------:R-:W-:-:S13]  /*1f9d0*/  R2UR UR4, R2 ;  /* 0x00000000020472ca */ /* 0x000fda00000e0000 */
[----:B-1----:R-:W-:-:S13]  /*1f9e0*/  ISETP.LE.AND P0, PT, R0, UR4, PT ;  /* 0x0000000400007c0c */ /* 0x002fda000bf03270 */
[----:B------:R-:W-:Y:S05]  /*1f9f0*/  @P0 EXIT ;  /* 0x000000000000094d */ /* 0x000fea0003800000 */
[----:B------:R-:W-:Y:S01]  /*1fa00*/  HFMA2 R3, -RZ, RZ, 0, 0 ;  /* 0x00000000ff037431 */ /* 0x000fe200000001ff */
[----:B------:R-:W-:Y:S01]  /*1fa10*/  PRMT R0, RZ, 0x7610, R0 ;  /* 0x00007610ff007816 */ /* 0x000fe20000000000 */
[----:B------:R-:W1:Y:S01]  /*1fa20*/  LDCU.64 UR46, c[0x0][0x348] ;  /* 0x00006900ff2e77ac */ /* 0x000e620008000a00 */
[----:B------:R-:W2:Y:S01]  /*1fa30*/  LDCU UR62, c[0x0][0x900] ;  /* 0x00012000ff3e77ac */ /* 0x000ea20008000800 */
[----:B------:R-:W3:Y:S01]  /*1fa40*/  LDCU UR23, c[0x0][0x904] ;  /* 0x00012080ff1777ac */ /* 0x000ee20008000800 */
[----:B------:R-:W4:Y:S01]  /*1fa50*/  LDCU UR70, c[0x0][0x380] ;  /* 0x00007000ff4677ac */ /* 0x000f220008000800 */
[----:B------:R-:W1:Y:S01]  /*1fa60*/  LDCU UR22, c[0x0][0x38c] ;  /* 0x00007180ff1677ac */ /* 0x000e620008000800 */
[----:B------:R-:W1:Y:S01]  /*1fa70*/  LDCU UR54, c[0x0][0x91c] ;  /* 0x00012380ff3677ac */ /* 0x000e620008000800 */
[----:B------:R-:W1:Y:S01]  /*1fa80*/  LDCU UR63, c[0x0][0x918] ;  /* 0x00012300ff3f77ac */ /* 0x000e620008000800 */
[----:B------:R-:W1:Y:S01]  /*1fa90*/  LDCU.64 UR30, c[0x0][0x908] ;  /* 0x00012100ff1e77ac */ /* 0x000e620008000a00 */
[----:B------:R-:W1:Y:S01]  /*1faa0*/  LDCU.64 UR38, c[0x0][0x920] ;  /* 0x00012400ff2677ac */ /* 0x000e620008000a00 */
[----:B------:R-:W1:Y:S02]  /*1fab0*/  LDCU.64 UR14, c[0x0][0x910] ;  /* 0x00012200ff0e77ac */ /* 0x000e640008000a00 */
.L_x_418:
[----:B------:R-:W-:Y:S01]  /*1fac0*/  R2UR UR8, R2 ;  /* 0x00000000020872ca */ /* 0x000fe200000e0000 */
[----:B---3--:R-:W-:-:S12]  /*1fad0*/  UISETP.NE.AND UP0, UPT, UR23, 0x1, UPT ;  /* 0x000000011700788c */ /* 0x008fd8000bf05270 */
[----:B-1----:R-:W-:-:S07]  /*1fae0*/  UIMAD.WIDE.U32 UR4, UR8, UR30, URZ ;  /* 0x0000001e080472a5 */ /* 0x002fce000f8e00ff */
[----:B------:R-:W-:Y:S02]  /*1faf0*/  UMOV UR4, UR5 ;  /* 0x0000000500047c82 */ /* 0x000fe40008000000 */
[----:B------:R-:W-:-:S04]  /*1fb00*/  USHF.R.U32.HI UR4, URZ, UR31, UR4 ;  /* 0x0000001fff047299 */ /* 0x000fc80008011604 */
[----:B------:R-:W-:Y:S02]  /*1fb10*/  USEL UR6, UR8, UR4, !UP0 ;  /* 0x0000000408067287 */ /* 0x000fe4000c000000 */
[----:B------:R-:W-:Y:S02]  /*1fb20*/  UISETP.NE.AND UP0, UPT, UR54, 0x1, UPT ;  /* 0x000000013600788c */ /* 0x000fe4000bf05270 */
[----:B------:R-:W-:-:S07]  /*1fb30*/  UIMAD.WIDE.U32 UR4, UR6, UR38, URZ ;  /* 0x00000026060472a5 */ /* 0x000fce000f8e00ff */
[----:B------:R-:W-:Y:S02]  /*1fb40*/  UMOV UR4, UR5 ;  /* 0x0000000500047c82 */ /* 0x000fe40008000000 */
[----:B------:R-:W-:Y:S02]  /*1fb50*/  USHF.R.U32.HI UR5, URZ, UR39, UR4 ;  /* 0x00000027ff057299 */ /* 0x000fe40008011604 */
[----:B------:R-:W-:Y:S02]  /*1fb60*/  UIADD3 UR4, UPT, UPT, -UR6, URZ, URZ ;  /* 0x000000ff06047290 */ /* 0x000fe4000fffe1ff */
[----:B------:R-:W-:Y:S02]  /*1fb70*/  USEL UR7, UR6, UR5, !UP0 ;  /* 0x0000000506077287 */ /* 0x000fe4000c000000 */
[----:B------:R-:W-:Y:S02]  /*1fb80*/  UIMAD UR4, UR23, UR4, UR8 ;  /* 0x00000004170472a4 */ /* 0x000fe4000f8e0208 */
[----:B------:R-:W-:-:S02]  /*1fb90*/  UIADD3 UR5, UPT, UPT, -UR7, URZ, URZ ;  /* 0x000000ff07057290 */ /* 0x000fc4000fffe1ff */
[----:B------:R-:W-:Y:S02]  /*1fba0*/  USHF.L.U32 UR8, UR4, 0x8, URZ ;  /* 0x0000000804087899 */ /* 0x000fe400080006ff */
[----:B------:R-:W-:Y:S02]  /*1fbb0*/  UIMAD UR4, UR54, UR5, UR6 ;  /* 0x00000005360472a4 */ /* 0x000fe4000f8e0206 */
[----:B----4-:R-:W-:Y:S02]  /*1fbc0*/  UISETP.GE.AND UP0, UPT, UR8, UR70, UPT ;  /* 0x000000460800728c */ /* 0x010fe4000bf06270 */
[----:B------:R-:W-:Y:S02]  /*1fbd0*/  IMAD.U32 R18, RZ, RZ, UR8 ;  /* 0x00000008ff127e24 */ /* 0x000fe4000f8e00ff */
[----:B------:R-:W-:-:S05]  /*1fbe0*/  MOV R19, UR4 ;  /* 0x0000000400137c02 */ /* 0x000fca0008000f00 */
[----:B------:R-:W-:Y:S05]  /*1fbf0*/  BRA.U UP0, `(.L_x_407) ;  /* 0x0000002100587547 */ /* 0x000fea000b800000 */
[----:B------:R-:W-:Y:S01]  /*1fc00*/  IMAD.U32 R5, RZ, RZ, UR22 ;  /* 0x00000016ff057e24 */ /* 0x000fe2000f8e00ff */
[----:B------:R-:W-:Y:S02]  /*1fc10*/  UIMAD.WIDE.U32 UR4, UR7, UR15, URZ ;  /* 0x0000000f070472a5 */ /* 0x000fe4000f8e00ff */
[----:B------:R-:W-:Y:S02]  /*1fc20*/  UISETP.NE.AND UP0, UPT, UR14, 0x1, UPT ;  /* 0x000000010e00788c */ /* 0x000fe4000bf05270 */
[----:B------:R-:W-:-:S03]  /*1fc30*/  IABS R5, R5 ;  /* 0x0000000500057213 */ /* 0x000fc60000000000 */
[----:B------:R-:W-:Y:S01]  /*1fc40*/  UMOV UR4, UR5 ;  /* 0x0000000500047c82 */ /* 0x000fe20008000000 */
[----:B------:R-:W1:Y:S01]  /*1fc50*/  I2F.RP R0, R5 ;  /* 0x0000000500007306 */ /* 0x000e620000209400 */
[----:B------:R-:W-:-:S04]  /*1fc60*/  USHF.R.U32.HI UR4, URZ, UR63, UR4 ;  /* 0x0000003fff047299 */ /* 0x000fc80008011604 */
[----:B------:R-:W-:Y:S02]  /*1fc70*/  USEL UR4, UR7, UR4, !UP0 ;  /* 0x0000000407047287 */ /* 0x000fe4000c000000 */
[----:B------:R-:W-:Y:S02]  /*1fc80*/  UISETP.NE.AND UP0, UPT, UR22, URZ, UPT ;  /* 0x000000ff1600728c */ /* 0x000fe4000bf05270 */
[----:B------:R-:W-:-:S04]  /*1fc90*/  UIADD3 UR4, UPT, UPT, -UR4, URZ, URZ ;  /* 0x000000ff04047290 */ /* 0x000fc8000fffe1ff */
[----:B------:R-:W-:Y:S01]  /*1fca0*/  UIMAD UR4, UR14, UR4, UR7 ;  /* 0x000000040e0472a4 */ /* 0x000fe2000f8e0207 */
[----:B-1----:R-:W1:Y:S03]  /*1fcb0*/  MUFU.RCP R6, R0 ;  /* 0x0000000000067308 */ /* 0x002e660000001000 */
        /* <DEDUP_REMOVED lines=17> */
[----:B------:R-:W-:Y:S01]  /*1fdd0*/  @P1 VIADD R6, R6, 0x1 ;  /* 0x0000000106061836 */ /* 0x000fe20000000000 */
[----:B------:R-:W-:-:S04]  /*1fde0*/  ELECT P1, URZ, PT ;  /* 0x0000000000ff782f */ /* 0x000fc80003820000 */
[----:B------:R-:W-:-:S13]  /*1fdf0*/  R2UR UR6, R6 ;  /* 0x00000000060672ca */ /* 0x000fda00000e0000 */
[----:B------:R-:W-:Y:S02]  /*1fe00*/  @!UP1 UIADD3 UR6, UPT, UPT, -UR6, URZ, URZ ;  /* 0x000000ff06069290 */ /* 0x000fe4000fffe1ff */
[----:B------:R-:W-:-:S04]  /*1fe10*/  @!UP0 ULOP3.LUT UR6, URZ, UR22, URZ, 0x33, !UPT ;  /* 0x00000016ff068292 */ /* 0x000fc8000f8e33ff */
[----:B------:R-:W-:Y:S02]  /*1fe20*/  UIADD3 UR5, UPT, UPT, -UR6, URZ, URZ ;  /* 0x000000ff06057290 */ /* 0x000fe4000fffe1ff */
[----:B------:R-:W-:Y:S02]  /*1fe30*/  MOV R17, UR6 ;  /* 0x0000000600117c02 */ /* 0x000fe40008000f00 */
[----:B------:R-:W-:-:S06]  /*1fe40*/  UIMAD UR4, UR22, UR5, UR4 ;  /* 0x00000005160472a4 */ /* 0x000fcc000f8e0204 */
[----:B------:R-:W-:Y:S01]  /*1fe50*/  IMAD.U32 R16, RZ, RZ, UR4 ;  /* 0x00000004ff107e24 */ /* 0x000fe2000f8e00ff */
[----:B------:R-:W-:Y:S06]  /*1fe60*/  BRA.U UP6, `(.L_x_408) ;  /* 0x0000000106047547 */ /* 0x000fec000b800000 */
[----:B--2---:R-:W-:Y:S05]  /*1fe70*/  BPT.TRAP 0x1 ;  /* 0x000000040000795c */ /* 0x004fea0000300000 */
.L_x_408:
[----:B------:R-:W1:Y:S01]  /*1fe80*/  S2UR UR55, SR_CgaCtaId ;  /* 0x00000000003779c3 */ /* 0x000e620000008800 */
[----:B------:R-:W-:Y:S01]  /*1fe90*/  UMOV UR5, 0x400 ;  /* 0x0000040000057882 */ /* 0x000fe20000000000 */
[----:B------:R-:W-:Y:S01]  /*1fea0*/  SHF.L.U32 R0, R3, 0x1f, RZ ;  /* 0x0000001f03007819 */ /* 0x000fe200000006ff */
[----:B-1----:R-:W-:-:S09]  /*1feb0*/  ULEA UR5, UR55, UR5, 0x18 ;  /* 0x0000000537057291 */ /* 0x002fd2000f8ec0ff */
[----:B------:R-:W1:Y:S02]  /*1fec0*/  SYNCS.PHASECHK.TRANS64.TRYWAIT P0, [UR5+0x380b0], R0 ;  /* 0x0380b000ff0075a7 */ /* 0x000e640008001105 */
[----:B-1----:R-:W-:Y:S05]  /*1fed0*/  @!P0 BRA `(.L_x_409) ;  /* 0x0000003400b88947 */ /* 0x002fea0003800000 */
.L_x_523:
[----:B------:R-:W-:Y:S04]  /*1fee0*/  BSSY.RECONVERGENT B0, `(.L_x_410) ;  /* 0x0000113000007945 */ /* 0x000fe80003800200 */
[----:B------:R-:W-:Y:S05]  /*1fef0*/  @!P1 BRA `(.L_x_411) ;  /* 0x0000001000449947 */ /* 0x000fea0003800000 */
[----:B------:R-:W-:Y:S01]  /*1ff00*/  R2UR UR50, R18 ;  /* 0x00000000123272ca */ /* 0x000fe200000e0000 */
[----:B------:R-:W-:Y:S01]  /*1ff10*/  UIADD3 UR32, UPT, UPT, UR5, 0x2a800, URZ ;  /* 0x0002a80005207890 */ /* 0x000fe2000fffe0ff */
[----:B------:R-:W-:Y:S01]  /*1ff20*/  R2UR UR51, R16 ;  /* 0x00000000103372ca */ /* 0x000fe200000e0000 */
[----:B------:R3:W-:Y:S01]  /*1ff30*/  STL [R1+0x7c], R18 ;  /* 0x00007c1201007387 */ /* 0x0007e20000100800 */
[----:B------:R-:W-:Y:S01]  /*1ff40*/  R2UR UR52, R17 ;  /* 0x00000000113472ca */ /* 0x000fe200000e0000 */
[----:B------:R-:W-:Y:S01]  /*1ff50*/  UIADD3 UR6, UP0, UPT, UR46, 0x400, URZ ;  /* 0x000004002e067890 */ /* 0x000fe2000ff1e0ff */
[----:B------:R-:W-:Y:S01]  /*1ff60*/  R2UR UR53, R19 ;  /* 0x00000000133572ca */ /* 0x000fe200000e0000 */
[----:B------:R4:W-:Y:S01]  /*1ff70*/  STL [R1+0x80], R16 ;  /* 0x0000801001007387 */ /* 0x0009e20000100800 */
[----:B------:R-:W-:Y:S01]  /*1ff80*/  UIADD3 UR48, UPT, UPT, UR5, 0x28000, URZ ;  /* 0x0002800005307890 */ /* 0x000fe2000fffe0ff */
[----:B------:R-:W-:Y:S01]  /*1ff90*/  MOV.SPILL R28, UR54 ;  /* 0x00000036001c7c02 */ /* 0x000fe20009000f00 */
[----:B------:R-:W-:Y:S01]  /*1ffa0*/  UIADD3.X UR7, UPT, UPT, URZ, UR47, URZ, UP0, !UPT ;  /* 0x0000002fff077290 */ /* 0x000fe200087fe4ff */
[----:B------:R2:W-:Y:S01]  /*1ffb0*/  STL [R1+0x84], R17 ;  /* 0x0000841101007387 */ /* 0x0005e20000100800 */
[----:B------:R-:W-:Y:S01]  /*1ffc0*/  UIADD3 UR8, UPT, UPT, UR5, 0x28800, URZ ;  /* 0x0002880005087890 */ /* 0x000fe2000fffe0ff */
[----:B------:R-:W-:Y:S01]  /*1ffd0*/  R2UR.FILL UR54, R28 ;  /* 0x000000001c3672ca */ /* 0x000fe200004e0000 */
[----:B------:R-:W-:Y:S01]  /*1ffe0*/  UIADD3 UR4, UPT, UPT, UR50, 0x10, URZ ;  /* 0x0000001032047890 */ /* 0x000fe2000fffe0ff */
[----:B------:R-:W-:Y:S01]  /*1fff0*/  IMAD.U32 R6, RZ, RZ, UR51 ;  /* 0x00000033ff067e24 */ /* 0x000fe2000f8e00ff */
[----:B------:R-:W-:Y:S01]  /*20000*/  UIADD3 UR34, UPT, UPT, UR50, 0x28, URZ ;  /* 0x0000002832227890 */ /* 0x000fe2000fffe0ff */
[----:B-1----:R-:W-:Y:S01]  /*20010*/  IMAD.U32 R5, RZ, RZ, UR52 ;  /* 0x00000034ff057e24 */ /* 0x002fe2000f8e00ff */
[----:B------:R-:W-:Y:S01]  /*20020*/  UMOV UR35, UR51 ;  /* 0x0000003300237c82 */ /* 0x000fe20008000000 */
[----:B------:R-:W-:Y:S01]  /*20030*/  IMAD.U32 R4, RZ, RZ, UR53 ;  /* 0x00000035ff047e24 */ /* 0x000fe2000f8e00ff */
[----:B------:R-:W-:Y:S01]  /*20040*/  UMOV UR36, UR52 ;  /* 0x0000003400247c82 */ /* 0x000fe20008000000 */
[----:B------:R-:W-:Y:S01]  /*20050*/  IMAD.U32 R7, RZ, RZ, UR4 ;  /* 0x00000004ff077e24 */ /* 0x000fe2000f8e00ff */
[----:B------:R-:W-:Y:S01]  /*20060*/  UIADD3 UR4, UPT, UPT, UR50, 0x18, URZ ;  /* 0x0000001832047890 */ /* 0x000fe2000fffe0ff */
[----:B------:R1:W-:Y:S01]  /*20070*/  STL [R1+0x88], R19 ;  /* 0x0000881301007387 */ /* 0x0003e20000100800 */
[----:B------:R-:W-:Y:S01]  /*20080*/  UMOV UR37, UR53 ;  /* 0x0000003500257c82 */ /* 0x000fe20008000000 */
[----:B------:R-:W-:Y:S01]  /*20090*/  UIADD3 UR10, UPT, UPT, UR50, 0x8, URZ ;  /* 0x00000008320a7890 */ /* 0x000fe2000fffe0ff */
[----:B------:R-:W-:Y:S01]  /*200a0*/  IMAD.U32 R26, RZ, RZ, UR51 ;  /* 0x00000033ff1a7e24 */ /* 0x000fe2000f8e00ff */
[----:B------:R1:W-:Y:S01]  /*200b0*/  STL [R1+0x78], R3 ;  /* 0x0000780301007387 */ /* 0x0003e20000100800 */
[----:B------:R-:W-:Y:S01]  /*200c0*/  IMAD.U32 R23, RZ, RZ, UR4 ;  /* 0x00000004ff177e24 */ /* 0x000fe2000f8e00ff */
[----:B------:R-:W-:Y:S01]  /*200d0*/  UIADD3 UR4, UPT, UPT, UR50, 0x20, URZ ;  /* 0x0000002032047890 */ /* 0x000fe2000fffe0ff */
[----:B---3--:R-:W-:Y:S01]  /*200e0*/  MOV.SPILL R18, UR34 ;  /* 0x0000002200127c02 */ /* 0x008fe20009000f00 */
[----:B------:R-:W-:Y:S01]  /*200f0*/  UMOV UR18, UR50 ;  /* 0x0000003200127c82 */ /* 0x000fe20008000000 */
[----:B----4-:R-:W-:Y:S01]  /*20100*/  MOV.SPILL R16, UR35 ;  /* 0x0000002300107c02 */ /* 0x010fe20009000f00 */
[----:B------:R-:W-:Y:S01]  /*20110*/  UMOV UR49, URZ ;  /* 0x000000ff00317c82 */ /* 0x000fe20008000000 */
[----:B------:R-:W-:Y:S01]  /*20120*/  R2UR UR34, R7 ;  /* 0x00000000072272ca */ /* 0x000fe200000e0000 */
[----:B------:R-:W-:Y:S01]  /*20130*/  IMAD.U32 R27, RZ, RZ, UR4 ;  /* 0x00000004ff1b7e24 */ /* 0x000fe2000f8e00ff */
[----:B------:R-:W-:Y:S01]  /*20140*/  UIADD3 UR4, UPT, UPT, UR50, 0x30, URZ ;  /* 0x0000003032047890 */ /* 0x000fe2000fffe0ff */
[----:B--2---:R-:W-:Y:S01]  /*20150*/  MOV.SPILL R17, UR36 ;  /* 0x0000002400117c02 */ /* 0x004fe20009000f00 */
[----:B------:R-:W-:Y:S01]  /*20160*/  IMAD.U32 R25, RZ, RZ, UR52 ;  /* 0x00000034ff197e24 */ /* 0x000fe2000f8e00ff */
[----:B------:R-:W-:Y:S01]  /*20170*/  R2UR UR35, R6 ;  /* 0x00000000062372ca */ /* 0x000fe200000e0000 */
[----:B------:R-:W-:Y:S01]  /*20180*/  UMOV UR25, URZ ;  /* 0x000000ff00197c82 */ /* 0x000fe20008000000 */
[----:B------:R-:W-:Y:S01]  /*20190*/  R2UR UR36, R5 ;  /* 0x00000000052472ca */ /* 0x000fe200000e0000 */
[----:B------:R-:W-:Y:S01]  /*201a0*/  IMAD.U32 R22, RZ, RZ, UR4 ;  /* 0x00000004ff167e24 */ /* 0x000fe2000f8e00ff */
[----:B------:R-:W-:Y:S01]  /*201b0*/  UIADD3 UR4, UPT, UPT, UR50, 0x38, URZ ;  /* 0x0000003832047890 */ /* 0x000fe2000fffe0ff */
[----:B------:R-:W-:Y:S01]  /*201c0*/  IMAD.U32 R15, RZ, RZ, UR51 ;  /* 0x00000033ff0f7e24 */ /* 0x000fe2000f8e00ff */
[----:B------:R-:W-:Y:S01]  /*201d0*/  UIADD3 UR58, UPT, UPT, UR18, 0x58, URZ ;  /* 0x00000058123a7890 */ /* 0x000fe2000fffe0ff */
[----:B------:R-:W-:Y:S01]  /*201e0*/  IMAD.U32 R14, RZ, RZ, UR52 ;  /* 0x00000034ff0e7e24 */ /* 0x000fe2000f8e00ff */
[----:B------:R-:W-:Y:S01]  /*201f0*/  UMOV UR11, UR51 ;  /* 0x00000033000b7c82 */ /* 0x000fe20008000000 */
[----:B-1----:R-:W-:Y:S01]  /*20200*/  MOV.SPILL R19, UR37 ;  /* 0x0000002500137c02 */ /* 0x002fe20009000f00 */
[----:B------:R-:W-:Y:S01]  /*20210*/  IMAD.U32 R21, RZ, RZ, UR4 ;  /* 0x00000004ff157e24 */ /* 0x000fe2000f8e00ff */
[----:B------:R-:W-:Y:S01]  /*20220*/  R2UR UR37, R4 ;  /* 0x00000000042572ca */ /* 0x000fe200000e0000 */
[----:B------:R-:W-:Y:S01]  /*20230*/  UIADD3 UR4, UPT, UPT, UR50, 0x40, URZ ;  /* 0x0000004032047890 */ /* 0x000fe2000fffe0ff */
[----:B------:R-:W-:Y:S01]  /*20240*/  MOV.SPILL R3, UR32 ;  /* 0x0000002000037c02 */ /* 0x000fe20009000f00 */
[----:B------:R-:W-:Y:S01]  /*20250*/  UIADD3 UR32, UPT, UPT, UR5, 0x29000, URZ ;  /* 0x0002900005207890 */ /* 0x000fe2000fffe0ff */
[----:B------:R-:W-:Y:S01]  /*20260*/  IMAD.U32 R13, RZ, RZ, UR53 ;  /* 0x00000035ff0d7e24 */ /* 0x000fe2000f8e00ff */
[----:B------:R-:W-:Y:S01]  /*20270*/  UMOV UR12, UR52 ;  /* 0x00000034000c7c82 */ /* 0x000fe20008000000 */
[----:B------:R-:W-:Y:S01]  /*20280*/  UMOV UR13, UR53 ;  /* 0x00000035000d7c82 */ /* 0x000fe20008000000 */
[----:B------:R-:W-:Y:S01]  /*20290*/  IMAD.U32 R20, RZ, RZ, UR4 ;  /* 0x00000004ff147e24 */ /* 0x000fe2000f8e00ff */
[----:B------:R-:W-:Y:S01]  /*202a0*/  UMOV UR9, UR49 ;  /* 0x0000003100097c82 */ /* 0x000fe20008000000 */
[----:B------:R1:W-:Y:S01]  /*202b0*/  UTMASTG.5D [UR48], [UR6] ;  /* 0x00000030060073b5 */ /* 0x0003e20008020000 */
[----:B------:R-:W-:Y:S01]  /*202c0*/  UMOV UR22, UR51 ;  /* 0x0000003300167c82 */ /* 0x000fe20008000000 */
[----:B------:R-:W-:Y:S01]  /*202d0*/  UMOV UR71, UR52 ;  /* 0x0000003400477c82 */ /* 0x000fe20008000000 */
[----:B------:R-:W-:Y:S01]  /*202e0*/  UMOV UR4, UR53 ;  /* 0x0000003500047c82 */ /* 0x000fe20008000000 */
[----:B------:R-:W-:Y:S01]  /*202f0*/  UMOV UR33, UR25 ;  /* 0x0000001900217c82 */ /* 0x000fe20008000000 */
[----:B------:R-:W-:Y:S01]  /*20300*/  IMAD.U32 R24, RZ, RZ, UR53 ;  /* 0x00000035ff187e24 */ /* 0x000fe2000f8e00ff */
[----:B------:R-:W-:Y:S01]  /*20310*/  UIADD3 UR56, UPT, UPT, UR5, 0x2d800, URZ ;  /* 0x0002d80005387890 */ /* 0x000fe2000fffe0ff */
[----:B------:R-:W-:Y:S01]  /*20320*/  IMAD.U32 R9, RZ, RZ, UR51 ;  /* 0x00000033ff097e24 */ /* 0x000fe2000f8e00ff */
[----:B------:R2:W-:Y:S01]  /*20330*/  STL [R1+0x70], R0 ;  /* 0x0000700001007387 */ /* 0x0005e20000100800 */
[----:B------:R-:W-:Y:S01]  /*20340*/  UMOV UR59, UR22 ;  /* 0x00000016003b7c82 */ /* 0x000fe20008000000 */
[----:B------:R-:W-:Y:S01]  /*20350*/  UMOV UR60, UR71 ;  /* 0x00000047003c7c82 */ /* 0x000fe20008000000 */
[----:B------:R-:W-:Y:S01]  /*20360*/  UMOV UR61, UR4 ;  /* 0x00000004003d7c82 */ /* 0x000fe20008000000 */
[----:B------:R3:W-:Y:S01]  /*20370*/  UTMASTG.5D [UR8], [UR6] ;  /* 0x00000008060073b5 */ /* 0x0007e20008020000 */
[----:B------:R-:W-:Y:S01]  /*20380*/  MOV.SPILL R28, UR61 ;  /* 0x0000003d001c7c02 */ /* 0x000fe20009000f00 */
[----:B------:R-:W-:Y:S01]  /*20390*/  UMOV UR57, UR25 ;  /* 0x0000001900397c82 */ /* 0x000fe20008000000 */
[----:B------:R-:W-:Y:S01]  /*203a0*/  R2UR UR61, R13 ;  /* 0x000000000d3d72ca */ /* 0x000fe200000e0000 */
[----:B------:R-:W-:Y:S01]  /*203b0*/  IMAD.U32 R8, RZ, RZ, UR52 ;  /* 0x00000034ff087e24 */ /* 0x000fe2000f8e00ff */
[----:B------:R-:W-:Y:S01]  /*203c0*/  UIADD3 UR74, UPT, UPT, UR50, 0x48, URZ ;  /* 0x00000048324a7890 */ /* 0x000fe2000fffe0ff */
[----:B------:R-:W-:Y:S01]  /*203d0*/  IMAD.U32 R7, RZ, RZ, UR53 ;  /* 0x00000035ff077e24 */ /* 0x000fe2000f8e00ff */
[----:B------:R-:W-:Y:S01]  /*203e0*/  UIADD3 UR72, UPT, UPT, UR5, 0x2c800, URZ ;  /* 0x0002c80005487890 */ /* 0x000fe2000fffe0ff */
[----:B------:R4:W-:Y:S01]  /*203f0*/  UTMASTG.5D [UR32], [UR6] ;  /* 0x00000020060073b5 */ /* 0x0009e20008020000 */
[----:B------:R-:W-:Y:S01]  /*20400*/  IMAD.U32 R12, RZ, RZ, UR51 ;  /* 0x00000033ff0c7e24 */ /* 0x000fe2000f8e00ff */
[----:B------:R-:W-:Y:S01]  /*20410*/  UIADD3 UR66, UPT, UPT, UR50, 0x50, URZ ;  /* 0x0000005032427890 */ /* 0x000fe2000fffe0ff */
[----:B------:R-:W-:Y:S01]  /*20420*/  IMAD.U32 R11, RZ, RZ, UR52 ;  /* 0x00000034ff0b7e24 */ /* 0x000fe2000f8e00ff */
[----:B------:R-:W-:Y:S01]  /*20430*/  UIADD3 UR64, UPT, UPT, UR5, 0x2d000, URZ ;  /* 0x0002d00005407890 */ /* 0x000fe2000fffe0ff */
[----:B------:R-:W-:Y:S01]  /*20440*/  IMAD.U32 R10, RZ, RZ, UR53 ;  /* 0x00000035ff0a7e24 */ /* 0x000fe2000f8e00ff */
[----:B------:R-:W-:Y:S01]  /*20450*/  UMOV UR75, UR51 ;  /* 0x00000033004b7c82 */ /* 0x000fe20008000000 */
[----:B------:R-:W-:Y:S01]  /*20460*/  UMOV UR76, UR52 ;  /* 0x00000034004c7c82 */ /* 0x000fe20008000000 */
[----:B------:R4:W-:Y:S01]  /*20470*/  STL [R1+0x74], R2 ;  /* 0x0000740201007387 */ /* 0x0009e20000100800 */
[----:B------:R-:W-:Y:S01]  /*20480*/  UMOV UR77, UR53 ;  /* 0x00000035004d7c82 */ /* 0x000fe20008000000 */
[----:B------:R-:W-:Y:S01]  /*20490*/  UIADD3 UR42, UPT, UPT, UR18, 0x68, URZ ;  /* 0x00000068122a7890 */ /* 0x000fe2000fffe0ff */
[----:B------:R-:W-:Y:S01]  /*204a0*/  MOV.SPILL R29, UR55 ;  /* 0x00000037001d7c02 */ /* 0x000fe20009000f00 */
[----:B------:R-:W-:Y:S01]  /*204b0*/  UIADD3 UR40, UPT, UPT, UR5, 0x2e800, URZ ;  /* 0x0002e80005287890 */ /* 0x000fe2000fffe0ff */
[----:B--2---:R-:W-:Y:S01]  /*204c0*/  MOV.SPILL R0, UR39 ;  /* 0x0000002700007c02 */ /* 0x004fe20009000f00 */
[----:B------:R-:W-:Y:S01]  /*204d0*/  UMOV UR73, UR25 ;  /* 0x0000001900497c82 */ /* 0x000fe20008000000 */
[----:B------:R-:W-:Y:S01]  /*204e0*/  UIADD3 UR26, UPT, UPT, UR18, 0x78, URZ ;  /* 0x00000078121a7890 */ /* 0x000fe2000fffe0ff */
[----:B------:R-:W-:Y:S01]  /*204f0*/  R2UR.FILL UR55, R29 ;  /* 0x000000001d3772ca */ /* 0x000fe200004e0000 */
[----:B-1----:R-:W-:Y:S01]  /*20500*/  UIADD3 UR48, UPT, UPT, UR5, 0x2e000, URZ ;  /* 0x0002e00005307890 */ /* 0x002fe2000fffe0ff */
[----:B------:R1:W-:Y:S01]  /*20510*/  STL [R1+0x18], R0 ;  /* 0x0000180001007387 */ /* 0x0003e20000100800 */
[----:B------:R-:W-:Y:S01]  /*20520*/  UIADD3 UR24, UPT, UPT, UR5, 0x2f800, URZ ;  /* 0x0002f80005187890 */ /* 0x000fe2000fffe0ff */
[----:B------:R-:W-:Y:S01]  /*20530*/  MOV.SPILL R29, UR62 ;  /* 0x0000003e001d7c02 */ /* 0x000fe20009000f00 */
[----:B------:R-:W-:Y:S01]  /*20540*/  UIADD3 UR16, UPT, UPT, UR5, 0x28400, URZ ;  /* 0x0002840005107890 */ /* 0x000fe2000fffe0ff */
[----:B------:R-:W-:Y:S01]  /*20550*/  UMOV UR67, UR51 ;  /* 0x0000003300437c82 */ /* 0x000fe20008000000 */
[----:B------:R-:W-:Y:S01]  /*20560*/  UMOV UR68, UR71 ;  /* 0x0000004700447c82 */ /* 0x000fe20008000000 */
[----:B------:R-:W-:Y:S01]  /*20570*/  UMOV UR69, UR4 ;  /* 0x0000000400457c82 */ /* 0x000fe20008000000 */
[----:B---3--:R-:W-:Y:S01]  /*20580*/  UMOV UR13, UR34 ;  /* 0x00000022000d7c82 */ /* 0x008fe20008000000 */
[----:B----4-:R-:W-:-:S02]  /*20590*/  MOV.SPILL R2, UR38 ;  /* 0x0000002600027c02 */ /* 0x010fc40009000f00 */
[----:B------:R-:W-:Y:S02]  /*205a0*/  R2UR UR34, R27 ;  /* 0x000000001b2272ca */ /* 0x000fe400000e0000 */
[----:B------:R-:W-:Y:S02]  /*205b0*/  R2UR UR35, R26 ;  /* 0x000000001a2372ca */ /* 0x000fe400000e0000 */
[----:B------:R-:W-:Y:S02]  /*205c0*/  R2UR UR36, R25 ;  /* 0x00000000192472ca */ /* 0x000fe400000e0000 */
[----:B------:R-:W-:Y:S02]  /*205d0*/  MOV.SPILL R27, UR60 ;  /* 0x0000003c001b7c02 */ /* 0x000fe40009000f00 */
[----:B------:R-:W-:Y:S02]  /*205e0*/  MOV.SPILL R26, UR59 ;  /* 0x0000003b001a7c02 */ /* 0x000fe40009000f00 */
[----:B------:R-:W-:-:S02]  /*205f0*/  MOV.SPILL R25, UR58 ;  /* 0x0000003a00197c02 */ /* 0x000fc40009000f00 */
[----:B------:R-:W-:Y:S02]  /*20600*/  R2UR UR58, R23 ;  /* 0x00000000173a72ca */ /* 0x000fe400000e0000 */
[----:B------:R-:W-:Y:S01]  /*20610*/  R2UR UR59, R15 ;  /* 0x000000000f3b72ca */ /* 0x000fe200000e0000 */
[----:B------:R-:W2:Y:S01]  /*20620*/  LDL.LU R23, [R1+0x18] ;  /* 0x0000180001177983 */ /* 0x000ea20000300800 */
[----:B------:R-:W-:Y:S02]  /*20630*/  R2UR UR60, R14 ;  /* 0x000000000e3c72ca */ /* 0x000fe400000e0000 */
[----:B------:R-:W-:Y:S02]  /*20640*/  R2UR UR37, R24 ;  /* 0x00000000182572ca */ /* 0x000fe400000e0000 */
[----:B------:R-:W-:Y:S01]  /*20650*/  MOV.SPILL R24, UR56 ;  /* 0x0000003800187c02 */ /* 0x000fe20009000f00 */
[----:B------:R-:W-:Y:S01]  /*20660*/  UIADD3 UR56, UPT, UPT, UR5, 0x29800, URZ ;  /* 0x0002980005387890 */ /* 0x000fe2000fffe0ff */
[----:B-1----:R-:W-:Y:S01]  /*20670*/  MOV.SPILL R0, UR63 ;  /* 0x0000003f00007c02 */ /* 0x002fe20009000f00 */
[----:B------:R-:W-:Y:S01]  /*20680*/  UIADD3 UR32, UPT, UPT, UR5, 0x2a000, URZ ;  /* 0x0002a00005207890 */ /* 0x000fe2000fffe0ff */
[----:B------:R-:W-:Y:S01]  /*20690*/  R2UR.FILL UR38, R2 ;  /* 0x00000000022672ca */ /* 0x000fe200004e0000 */
[----:B------:R-:W-:Y:S01]  /*206a0*/  UMOV UR11, UR34 ;  /* 0x00000022000b7c82 */ /* 0x000fe20008000000 */
[----:B------:R-:W-:Y:S01]  /*206b0*/  R2UR.FILL UR63, R0 ;  /* 0x00000000003f72ca */ /* 0x000fe200004e0000 */
[----:B------:R3:W5:Y:S03]  /*206c0*/  LDL.LU R2, [R1+0x74] ;  /* 0x0000740001027983 */ /* 0x0007660000300800 */
[----:B------:R-:W-:Y:S02]  /*206d0*/  UTMASTG.5D [UR56], [UR6] ;  /* 0x00000038060073b5 */ /* 0x000fe40008020000 */
[----:B------:R1:W-:Y:S01]  /*206e0*/  UTMASTG.5D [UR32], [UR6] ;  /* 0x00000020060073b5 */ /* 0x0003e20008020000 */
[----:B------:R3:W5:Y:S01]  /*206f0*/  LDL.LU R0, [R1+0x70] ;  /* 0x0000700001007983 */ /* 0x0007620000300800 */
[----:B-1----:R-:W-:-:S02]  /*20700*/  R2UR.FILL UR37, R19 ;  /* 0x00000000132572ca */ /* 0x002fc400004e0000 */
[----:B------:R-:W-:Y:S01]  /*20710*/  R2UR.FILL UR36, R17 ;  /* 0x00000000112472ca */ /* 0x000fe200004e0000 */
[----:B------:R3:W5:Y:S01]  /*20720*/  LDL.LU R19, [R1+0x88] ;  /* 0x0000880001137983 */ /* 0x0007620000300800 */
[----:B------:R-:W-:Y:S02]  /*20730*/  R2UR.FILL UR35, R16 ;  /* 0x00000000102372ca */ /* 0x000fe400004e0000 */
[----:B------:R-:W-:Y:S01]  /*20740*/  R2UR.FILL UR34, R18 ;  /* 0x00000000122272ca */ /* 0x000fe200004e0000 */
[----:B------:R3:W5:Y:S01]  /*20750*/  LDL.LU R17, [R1+0x84] ;  /* 0x0000840001117983 */ /* 0x0007620000300800 */
[----:B------:R-:W-:-:S03]  /*20760*/  R2UR.FILL UR32, R3 ;  /* 0x00000000032072ca */ /* 0x000fc600004e0000 */
[----:B------:R3:W5:Y:S04]  /*20770*/  LDL.LU R16, [R1+0x80] ;  /* 0x0000800001107983 */ /* 0x0007680000300800 */
[----:B------:R3:W5:Y:S04]  /*20780*/  LDL.LU R18, [R1+0x7c] ;  /* 0x00007c0001127983 */ /* 0x0007680000300800 */
[----:B------:R3:W5:Y:S01]  /*20790*/  LDL.LU R3, [R1+0x78] ;  /* 0x0000780001037983 */ /* 0x0007620000300800 */
[----:B------:R-:W-:Y:S01]  /*207a0*/  UMOV UR8, UR58 ;  /* 0x0000003a00087c82 */ /* 0x000fe20008000000 */
[----:B------:R-:W-:-:S02]  /*207b0*/  R2UR UR58, R20 ;  /* 0x00000000143a72ca */ /* 0x000fc400000e0000 */
[----:B------:R-:W-:Y:S01]  /*207c0*/  R2UR UR59, R6 ;  /* 0x00000000063b72ca */ /* 0x000fe200000e0000 */
[----:B------:R-:W-:Y:S01]  /*207d0*/  UIADD3 UR56, UPT, UPT, UR5, 0x2b000, URZ ;  /* 0x0002b00005387890 */ /* 0x000fe2000fffe0ff */
[----:B------:R-:W-:Y:S01]  /*207e0*/  R2UR UR60, R5 ;  /* 0x00000000053c72ca */ /* 0x000fe200000e0000 */
[----:B------:R1:W-:Y:S01]  /*207f0*/  UTMASTG.5D [UR32], [UR6] ;  /* 0x00000020060073b5 */ /* 0x0003e20008020000 */
[----:B------:R-:W-:-:S07]  /*20800*/  R2UR UR61, R4 ;  /* 0x00000000043d72ca */ /* 0x000fce00000e0000 */
[----:B------:R-:W-:Y:S02]  /*20810*/  MOV.SPILL R4, UR58 ;  /* 0x0000003a00047c02 */ /* 0x000fe40009000f00 */
[----:B------:R-:W-:Y:S02]  /*20820*/  MOV.SPILL R5, UR59 ;  /* 0x0000003b00057c02 */ /* 0x000fe40009000f00 */
[----:B------:R-:W-:Y:S02]  /*20830*/  MOV.SPILL R6, UR60 ;  /* 0x0000003c00067c02 */ /* 0x000fe40009000f00 */
[----:B------:R-:W-:Y:S02]  /*20840*/  MOV.SPILL R13, UR61 ;  /* 0x0000003d000d7c02 */ /* 0x000fe40009000f00 */
[----:B------:R-:W-:Y:S02]  /*20850*/  R2UR UR58, R21 ;  /* 0x00000000153a72ca */ /* 0x000fe400000e0000 */
[----:B------:R-:W-:-:S02]  /*20860*/  R2UR UR59, R9 ;  /* 0x00000000093b72ca */ /* 0x000fc400000e0000 */
[----:B------:R-:W-:Y:S02]  /*20870*/  R2UR UR60, R8 ;  /* 0x00000000083c72ca */ /* 0x000fe400000e0000 */
        /* <DEDUP_REMOVED lines=9> */
[----:B-1----:R-:W-:-:S06]  /*20910*/  UMOV UR33, UR58 ;  /* 0x0000003a00217c82 */ /* 0x002fcc0008000000 */
[----:B------:R1:W-:Y:S01]  /*20920*/  UTMASTG.5D [UR56], [UR6] ;  /* 0x00000038060073b5 */ /* 0x0003e20008020000 */
[----:B------:R-:W-:Y:S01]  /*20930*/  UIADD3 UR50, UPT, UPT, UR18, 0x60, URZ ;  /* 0x0000006012327890 */ /* 0x000fe2000fffe0ff */
[----:B------:R-:W-:Y:S01]  /*20940*/  UMOV UR12, UR34 ;  /* 0x00000022000c7c82 */ /* 0x000fe20008000000 */
[----:B-1----:R-:W-:Y:S02]  /*20950*/  R2UR.FILL UR61, R14 ;  /* 0x000000000e3d72ca */ /* 0x002fe400004e0000 */
[----:B------:R-:W-:Y:S02]  /*20960*/  R2UR.FILL UR60, R9 ;  /* 0x00000000093c72ca */ /* 0x000fe400004e0000 */
[----:B------:R-:W-:Y:S02]  /*20970*/  R2UR.FILL UR59, R8 ;  /* 0x00000000083b72ca */ /* 0x000fe400004e0000 */
[----:B------:R-:W-:Y:S01]  /*20980*/  R2UR.FILL UR58, R7 ;  /* 0x00000000073a72ca */ /* 0x000fe200004e0000 */
[----:B------:R-:W-:-:S12]  /*20990*/  UIADD3 UR56, UPT, UPT, UR5, 0x2b800, URZ ;  /* 0x0002b80005387890 */ /* 0x000fd8000fffe0ff */
[----:B------:R1:W-:Y:S01]  /*209a0*/  UTMASTG.5D [UR56], [UR6] ;  /* 0x00000038060073b5 */ /* 0x0003e20008020000 */
[----:B------:R-:W-:Y:S01]  /*209b0*/  UMOV UR23, UR58 ;  /* 0x0000003a00177c82 */ /* 0x000fe20008000000 */
[----:B------:R-:W-:Y:S02]  /*209c0*/  UIADD3 UR34, UPT, UPT, UR18, 0x70, URZ ;  /* 0x0000007012227890 */ /* 0x000fe4000fffe0ff */
[----:B------:R-:W-:Y:S01]  /*209d0*/  UIADD3 UR32, UPT, UPT, UR5, 0x2f000, URZ ;  /* 0x0002f00005207890 */ /* 0x000fe2000fffe0ff */
[----:B------:R-:W-:Y:S01]  /*209e0*/  UMOV UR65, UR25 ;  /* 0x0000001900417c82 */ /* 0x000fe20008000000 */
[----:B------:R-:W-:Y:S01]  /*209f0*/  UMOV UR51, UR22 ;  /* 0x0000001600337c82 */ /* 0x000fe20008000000 */
[----:B------:R-:W-:Y:S01]  /*20a00*/  UMOV UR52, UR71 ;  /* 0x0000004700347c82 */ /* 0x000fe20008000000 */
[----:B------:R-:W-:Y:S01]  /*20a10*/  UMOV UR53, UR4 ;  /* 0x0000000400357c82 */ /* 0x000fe20008000000 */
[----:B------:R-:W-:Y:S01]  /*20a20*/  UMOV UR49, UR25 ;  /* 0x0000001900317c82 */ /* 0x000fe20008000000 */
[----:B-1----:R-:W-:-:S02]  /*20a30*/  R2UR.FILL UR61, R13 ;  /* 0x000000000d3d72ca */ /* 0x002fc400004e0000 */
[----:B------:R-:W-:Y:S02]  /*20a40*/  R2UR.FILL UR60, R6 ;  /* 0x00000000063c72ca */ /* 0x000fe400004e0000 */
[----:B------:R-:W-:Y:S02]  /*20a50*/  R2UR.FILL UR59, R5 ;  /* 0x00000000053b72ca */ /* 0x000fe400004e0000 */
[----:B------:R-:W-:Y:S01]  /*20a60*/  R2UR.FILL UR58, R4 ;  /* 0x00000000043a72ca */ /* 0x000fe200004e0000 */
[----:B------:R-:W-:-:S12]  /*20a70*/  UIADD3 UR56, UPT, UPT, UR5, 0x2c000, URZ ;  /* 0x0002c00005387890 */ /* 0x000fd8000fffe0ff */
[----:B------:R1:W-:Y:S01]  /*20a80*/  UTMASTG.5D [UR56], [UR6] ;  /* 0x00000038060073b5 */ /* 0x0003e20008020000 */
[----:B------:R-:W-:Y:S01]  /*20a90*/  UMOV UR9, UR58 ;  /* 0x0000003a00097c82 */ /* 0x000fe20008000000 */
[----:B------:R-:W-:Y:S01]  /*20aa0*/  UMOV UR43, UR22 ;  /* 0x00000016002b7c82 */ /* 0x000fe20008000000 */
[----:B------:R-:W-:Y:S01]  /*20ab0*/  UMOV UR44, UR71 ;  /* 0x00000047002c7c82 */ /* 0x000fe20008000000 */
[----:B------:R4:W-:Y:S01]  /*20ac0*/  UTMASTG.5D [UR72], [UR6] ;  /* 0x00000048060073b5 */ /* 0x0009e20008020000 */
[----:B------:R-:W-:Y:S01]  /*20ad0*/  UMOV UR45, UR4 ;  /* 0x00000004002d7c82 */ /* 0x000fe20008000000 */
[----:B------:R-:W-:Y:S01]  /*20ae0*/  UMOV UR41, UR25 ;  /* 0x0000001900297c82 */ /* 0x000fe20008000000 */
[----:B------:R-:W-:Y:S01]  /*20af0*/  UMOV UR35, UR22 ;  /* 0x0000001600237c82 */ /* 0x000fe20008000000 */
[----:B------:R-:W-:Y:S01]  /*20b00*/  UMOV UR36, UR71 ;  /* 0x0000004700247c82 */ /* 0x000fe20008000000 */
[----:B------:R-:W-:Y:S01]  /*20b10*/  UMOV UR37, UR4 ;  /* 0x0000000400257c82 */ /* 0x000fe20008000000 */
[----:B------:R3:W-:Y:S01]  /*20b20*/  UTMASTG.5D [UR64], [UR6] ;  /* 0x00000040060073b5 */ /* 0x0007e20008020000 */
[----:B------:R-:W-:Y:S01]  /*20b30*/  UMOV UR27, UR22 ;  /* 0x00000016001b7c82 */ /* 0x000fe20008000000 */
[----:B------:R-:W-:Y:S01]  /*20b40*/  UMOV UR28, UR71 ;  /* 0x00000047001c7c82 */ /* 0x000fe20008000000 */
[----:B------:R-:W-:Y:S01]  /*20b50*/  UMOV UR29, UR4 ;  /* 0x00000004001d7c82 */ /* 0x000fe20008000000 */
[----:B------:R-:W-:Y:S01]  /*20b60*/  UMOV UR17, 0x40 ;  /* 0x0000004000117882 */ /* 0x000fe20000000000 */
[----:B------:R-:W-:Y:S01]  /*20b70*/  UMOV UR19, UR22 ;  /* 0x0000001600137c82 */ /* 0x000fe20008000000 */
[----:B-1----:R-:W-:-:S02]  /*20b80*/  R2UR.FILL UR61, R28 ;  /* 0x000000001c3d72ca */ /* 0x002fc400004e0000 */
[----:B------:R-:W-:Y:S02]  /*20b90*/  R2UR.FILL UR60, R27 ;  /* 0x000000001b3c72ca */ /* 0x000fe400004e0000 */
[----:B------:R-:W-:Y:S02]  /*20ba0*/  R2UR.FILL UR59, R26 ;  /* 0x000000001a3b72ca */ /* 0x000fe400004e0000 */
[----:B------:R-:W-:Y:S02]  /*20bb0*/  R2UR.FILL UR58, R25 ;  /* 0x00000000193a72ca */ /* 0x000fe400004e0000 */
[----:B------:R-:W-:Y:S01]  /*20bc0*/  R2UR.FILL UR56, R24 ;  /* 0x00000000183872ca */ /* 0x000fe200004e0000 */
[----:B----4-:R-:W-:Y:S01]  /*20bd0*/  UMOV UR72, UR8 ;  /* 0x0000000800487c82 */ /* 0x010fe20008000000 */
[----:B------:R-:W-:Y:S01]  /*20be0*/  UIADD3 UR8, UPT, UPT, UR5, 0x28c00, URZ ;  /* 0x00028c0005087890 */ /* 0x000fe2000fffe0ff */
[----:B------:R-:W-:Y:S01]  /*20bf0*/  UMOV UR76, UR33 ;  /* 0x00000021004c7c82 */ /* 0x000fe20008000000 */
[----:B------:R-:W-:Y:S01]  /*20c00*/  UMOV UR33, UR25 ;  /* 0x0000001900217c82 */ /* 0x000fe20008000000 */
[----:B------:R-:W-:Y:S01]  /*20c10*/  UMOV UR20, UR71 ;  /* 0x0000004700147c82 */ /* 0x000fe20008000000 */
[----:B------:R-:W-:Y:S01]  /*20c20*/  UMOV UR21, UR4 ;  /* 0x0000000400157c82 */ /* 0x000fe20008000000 */
[----:B------:R-:W-:Y:S01]  /*20c30*/  UMOV UR75, UR12 ;  /* 0x0000000c004b7c82 */ /* 0x000fe20008000000 */
[----:B------:R-:W-:Y:S01]  /*20c40*/  UMOV UR73, UR11 ;  /* 0x0000000b00497c82 */ /* 0x000fe20008000000 */
[----:B------:R-:W-:-:S04]  /*20c50*/  UMOV UR77, UR9 ;  /* 0x00000009004d7c82 */ /* 0x000fc80008000000 */
[----:B------:R-:W-:Y:S01]  /*20c60*/  UTMASTG.5D [UR56], [UR6] ;  /* 0x00000038060073b5 */ /* 0x000fe20008020000 */
[----:B---3--:R-:W-:Y:S01]  /*20c70*/  UMOV UR69, UR13 ;  /* 0x0000000d00457c82 */ /* 0x008fe20008000000 */
[----:B------:R-:W-:Y:S01]  /*20c80*/  UMOV UR9, 0x40 ;  /* 0x0000004000097882 */ /* 0x000fe20000000000 */
[----:B------:R-:W-:Y:S01]  /*20c90*/  UMOV UR11, UR22 ;  /* 0x00000016000b7c82 */ /* 0x000fe20008000000 */
[----:B------:R-:W-:Y:S01]  /*20ca0*/  UMOV UR12, UR71 ;  /* 0x00000047000c7c82 */ /* 0x000fe20008000000 */
[----:B------:R-:W-:Y:S01]  /*20cb0*/  UMOV UR13, UR4 ;  /* 0x00000004000d7c82 */ /* 0x000fe20008000000 */
[----:B--2---:R-:W-:Y:S01]  /*20cc0*/  R2UR.FILL UR39, R23 ;  /* 0x00000000172772ca */ /* 0x004fe200004e0000 */
[----:B------:R-:W3:Y:S01]  /*20cd0*/  LDCU UR22, c[0x0][0x38c] ;  /* 0x00007180ff1677ac */ /* 0x000ee20008000800 */
[----:B------:R-:W-:Y:S01]  /*20ce0*/  UTMASTG.5D [UR48], [UR6] ;  /* 0x00000030060073b5 */ /* 0x000fe20008020000 */
[----:B------:R-:W-:Y:S01]  /*20cf0*/  UTMASTG.5D [UR40], [UR6] ;  /* 0x00000028060073b5 */ /* 0x000fe20008020000 */
[----:B------:R-:W-:Y:S01]  /*20d00*/  UTMASTG.5D [UR32], [UR6] ;  /* 0x00000020060073b5 */ /* 0x000fe20008020000 */
[----:B------:R-:W-:Y:S01]  /*20d10*/  UTMASTG.5D [UR24], [UR6] ;  /* 0x00000018060073b5 */ /* 0x000fe20008020000 */
[----:B------:R1:W-:Y:S01]  /*20d20*/  UTMASTG.5D [UR16], [UR6] ;  /* 0x00000010060073b5 */ /* 0x0003e20008020000 */
[----:B------:R2:W-:Y:S01]  /*20d30*/  UTMASTG.5D [UR8], [UR6] ;  /* 0x00000008060073b5 */ /* 0x0005e20008020000 */
[----:B-1----:R-:W-:Y:S01]  /*20d40*/  UIADD3 UR16, UPT, UPT, UR5, 0x29400, URZ ;  /* 0x0002940005107890 */ /* 0x002fe2000fffe0ff */
[----:B------:R-:W-:Y:S01]  /*20d50*/  UMOV UR18, UR69 ;  /* 0x0000004500127c82 */ /* 0x000fe20008000000 */
[----:B--2---:R-:W-:-:S07]  /*20d60*/  UIADD3 UR8, UPT, UPT, UR5, 0x29c00, URZ ;  /* 0x00029c0005087890 */ /* 0x004fce000fffe0ff */
[----:B------:R1:W-:Y:S01]  /*20d70*/  UTMASTG.5D [UR16], [UR6] ;  /* 0x00000010060073b5 */ /* 0x0003e20008020000 */
[----:B------:R-:W-:Y:S02]  /*20d80*/  UMOV UR10, UR72 ;  /* 0x00000048000a7c82 */ /* 0x000fe40008000000 */
        /* <DEDUP_REMOVED lines=11> */
[----:B------:R-:W-:Y:S01]  /*20e40*/  UMOV UR10, UR23 ;  /* 0x00000017000a7c82 */ /* 0x000fe20008000000 */
[----:B------:R-:W-:Y:S01]  /*20e50*/  R2UR.FILL UR62, R29 ;  /* 0x000000001d3e72ca */ /* 0x000fe200004e0000 */
[----:B------:R-:W4:Y:S01]  /*20e60*/  LDCU UR23, c[0x0][0x904] ;  /* 0x00012080ff1777ac */ /* 0x000f220008000800 */
        /* <DEDUP_REMOVED lines=24> */
[----:B------:R1:W-:Y:S02]  /*20ff0*/  UTMASTG.5D [UR8], [UR6] ;  /* 0x00000008060073b5 */ /* 0x0003e40008020000 */
[----:B-1-34-:R-:W-:Y:S01]  /*21000*/  NOP ;  /* 0x0000000000007918 */ /* 0x01afe20000000000 */
.L_x_411:
[----:B--2---:R-:W-:Y:S05]  /*21010*/  BSYNC.RECONVERGENT B0 ;  /* 0x0000000000007941 */ /* 0x004fea0003800200 */
.L_x_410:
[----:B------:R0:W-:Y:S01]  /*21020*/  UTMACMDFLUSH ;  /* 0x00000000000079b7 */ /* 0x0001e20000000000 */
[----:B------:R-:W-:Y:S05]  /*21030*/  BRA.U UP6, `(.L_x_412) ;  /* 0x0000000106047547 */ /* 0x000fea000b800000 */
[----:B------:R-:W-:Y:S05]  /*21040*/  BPT.TRAP 0x1 ;  /* 0x000000040000795c */ /* 0x000fea0000300000 */
.L_x_412:
[----:B-----5:R-:W2:Y:S02]  /*21050*/  SYNCS.PHASECHK.TRANS64.TRYWAIT P0, [UR5+0x380b8], R0 ;  /* 0x0380b800ff0075a7 */ /* 0x020ea40008001105 */
[----:B--2---:R-:W-:Y:S05]  /*21060*/  @!P0 BRA `(.L_x_413) ;  /* 0x00000024006c8947 */ /* 0x004fea0003800000 */
.L_x_525:
[----:B------:R-:W-:Y:S04]  /*21070*/  BSSY.RECONVERGENT B0, `(.L_x_414) ;  /* 0x00000bf000007945 */ /* 0x000fe80003800200 */
[----:B------:R-:W-:Y:S05]  /*21080*/  @!P1 BRA `(.L_x_415) ;  /* 0x0000000800f49947 */ /* 0x000fea0003800000 */
[----:B------:R-:W-:Y:S01]  /*21090*/  R2UR UR16, R18 ;  /* 0x00000000121072ca */ /* 0x000fe200000e0000 */
[----:B------:R-:W-:Y:S01]  /*210a0*/  UIADD3 UR6, UP0, UPT, UR46, 0x400, URZ ;  /* 0x000004002e067890 */ /* 0x000fe2000ff1e0ff */
[----:B------:R-:W-:Y:S01]  /*210b0*/  R2UR UR22, R16 ;  /* 0x00000000101672ca */ /* 0x000fe200000e0000 */
[----:B------:R-:W-:Y:S01]  /*210c0*/  UIADD3 UR56, UPT, UPT, UR5, 0x35800, URZ ;  /* 0x0003580005387890 */ /* 0x000fe2000fffe0ff */
[----:B------:R-:W-:Y:S01]  /*210d0*/  R2UR UR71, R17 ;  /* 0x00000000114772ca */ /* 0x000fe200000e0000 */
[----:B------:R-:W-:Y:S01]  /*210e0*/  UIADD3 UR48, UPT, UPT, UR5, 0x30000, URZ ;  /* 0x0003000005307890 */ /* 0x000fe2000fffe0ff */
[----:B------:R-:W-:Y:S01]  /*210f0*/  R2UR UR4, R19 ;  /* 0x00000000130472ca */ /* 0x000fe200000e0000 */
[----:B------:R-:W-:Y:S01]  /*21100*/  UIADD3 UR8, UPT, UPT, UR5, 0x30800, URZ ;  /* 0x0003080005087890 */ /* 0x000fe2000fffe0ff */
[----:B------:R-:W-:Y:S01]  /*21110*/  MOV.SPILL R6, UR39 ;  /* 0x0000002700067c02 */ /* 0x000fe20009000f00 */
[----:B------:R-:W-:Y:S01]  /*21120*/  UIADD3 UR32, UPT, UPT, UR5, 0x31000, URZ ;  /* 0x0003100005207890 */ /* 0x000fe2000fffe0ff */
[----:B-1----:R-:W-:Y:S01]  /*21130*/  MOV.SPILL R5, UR38 ;  /* 0x0000002600057c02 */ /* 0x002fe20009000f00 */
[----:B------:R-:W-:Y:S01]  /*21140*/  UMOV UR25, URZ ;  /* 0x000000ff00197c82 */ /* 0x000fe20008000000 */
[----:B------:R-:W-:Y:S01]  /*21150*/  R2UR.FILL UR39, R6 ;  /* 0x00000000062772ca */ /* 0x000fe200004e0000 */
[----:B------:R-:W-:Y:S01]  /*21160*/  UIADD3 UR7, UPT, UPT, UR16, 0xb8, URZ ;  /* 0x000000b810077890 */ /* 0x000fe2000fffe0ff */
[----:B------:R-:W-:Y:S01]  /*21170*/  R2UR.FILL UR38, R5 ;  /* 0x00000000052672ca */ /* 0x000fe200004e0000 */
[----:B------:R-:W-:Y:S01]  /*21180*/  UIADD3 UR58, UPT, UPT, UR16, 0xd8, URZ ;  /* 0x000000d8103a7890 */ /* 0x000fe2000fffe0ff */
[----:B------:R-:W-:Y:S01]  /*21190*/  MOV.SPILL R5, UR56 ;  /* 0x0000003800057c02 */ /* 0x000fe20009000f00 */
[----:B------:R-:W-:Y:S01]  /*211a0*/  UIADD3 UR50, UPT, UPT, UR16, 0x80, URZ ;  /* 0x0000008010327890 */ /* 0x000fe2000fffe0ff */
[----:B------:R-:W-:Y:S01]  /*211b0*/  MOV.SPILL R8, UR55 ;  /* 0x0000003700087c02 */ /* 0x000fe20009000f00 */
[----:B------:R-:W-:Y:S01]  /*211c0*/  IMAD.U32 R4, RZ, RZ, UR7 ;  /* 0x00000007ff047e24 */ /* 0x000fe2000f8e00ff */
[----:B------:R-:W-:Y:S01]  /*211d0*/  UIADD3.X UR7, UPT, UPT, URZ, UR47, URZ, UP0, !UPT ;  /* 0x0000002fff077290 */ /* 0x000fe200087fe4ff */
[----:B------:R-:W-:Y:S01]  /*211e0*/  MOV.SPILL R6, UR58 ;  /* 0x0000003a00067c02 */ /* 0x000fe20009000f00 */
[----:B------:R-:W-:Y:S01]  /*211f0*/  UIADD3 UR10, UPT, UPT, UR16, 0x88, URZ ;  /* 0x00000088100a7890 */ /* 0x000fe2000fffe0ff */
[----:B------:R-:W-:Y:S01]  /*21200*/  MOV.SPILL R7, UR54 ;  /* 0x0000003600077c02 */ /* 0x000fe20009000f00 */
[----:B------:R-:W-:Y:S01]  /*21210*/  UIADD3 UR9, UPT, UPT, UR16, 0xc0, URZ ;  /* 0x000000c010097890 */ /* 0x000fe2000fffe0ff */
[----:B------:R-:W-:Y:S01]  /*21220*/  R2UR.FILL UR55, R8 ;  /* 0x00000000083772ca */ /* 0x000fe200004e0000 */
[----:B------:R-:W-:Y:S01]  /*21230*/  UIADD3 UR34, UPT, UPT, UR16, 0x90, URZ ;  /* 0x0000009010227890 */ /* 0x000fe2000fffe0ff */
[----:B------:R-:W-:Y:S01]  /*21240*/  R2UR.FILL UR54, R7 ;  /* 0x00000000073672ca */ /* 0x000fe200004e0000 */
[----:B------:R-:W-:Y:S01]  /*21250*/  UIADD3 UR56, UPT, UPT, UR5, 0x31800, URZ ;  /* 0x0003180005387890 */ /* 0x000fe2000fffe0ff */
[----:B------:R-:W-:Y:S01]  /*21260*/  MOV.SPILL R11, UR63 ;  /* 0x0000003f000b7c02 */ /* 0x000fe20009000f00 */
[----:B------:R-:W-:Y:S01]  /*21270*/  UIADD3 UR58, UPT, UPT, UR16, 0x98, URZ ;  /* 0x00000098103a7890 */ /* 0x000fe2000fffe0ff */
[----:B------:R-:W-:Y:S01]  /*21280*/  IMAD.U32 R0, RZ, RZ, UR9 ;  /* 0x00000009ff007e24 */ /* 0x000fe2000f8e00ff */
[----:B------:R-:W-:Y:S01]  /*21290*/  UMOV UR49, URZ ;  /* 0x000000ff00317c82 */ /* 0x000fe20008000000 */
[----:B------:R-:W-:Y:S01]  /*212a0*/  UMOV UR51, UR22 ;  /* 0x0000001600337c82 */ /* 0x000fe20008000000 */
        /* <DEDUP_REMOVED lines=15> */
[----:B------:R-:W-:Y:S01]  /*213a0*/  MOV.SPILL R9, UR61 ;  /* 0x0000003d00097c02 */ /* 0x000fe20009000f00 */
[----:B------:R-:W-:Y:S01]  /*213b0*/  UIADD3 UR74, UPT, UPT, UR16, 0xc8, URZ ;  /* 0x000000c8104a7890 */ /* 0x000fe2000fffe0ff */
[----:B------:R2:W-:Y:S01]  /*213c0*/  UTMASTG.5D [UR8], [UR6] ;  /* 0x00000008060073b5 */ /* 0x0005e20008020000 */
[----:B------:R-:W-:Y:S01]  /*213d0*/  MOV.SPILL R8, UR60 ;  /* 0x0000003c00087c02 */ /* 0x000fe20009000f00 */
[----:B------:R-:W-:Y:S01]  /*213e0*/  UIADD3 UR72, UPT, UPT, UR5, 0x34800, URZ ;  /* 0x0003480005487890 */ /* 0x000fe2000fffe0ff */
[----:B------:R-:W-:Y:S01]  /*213f0*/  MOV.SPILL R7, UR59 ;  /* 0x0000003b00077c02 */ /* 0x000fe20009000f00 */
[----:B------:R-:W-:Y:S01]  /*21400*/  UIADD3 UR66, UPT, UPT, UR16, 0xd0, URZ ;  /* 0x000000d010427890 */ /* 0x000fe2000fffe0ff */
[----:B------:R-:W-:Y:S01]  /*21410*/  MOV.SPILL R10, UR62 ;  /* 0x0000003e000a7c02 */ /* 0x000fe20009000f00 */
[----:B------:R-:W-:Y:S01]  /*21420*/  UIADD3 UR64, UPT, UPT, UR5, 0x35000, URZ ;  /* 0x0003500005407890 */ /* 0x000fe2000fffe0ff */
[----:B------:R-:W-:Y:S01]  /*21430*/  R2UR.FILL UR63, R11 ;  /* 0x000000000b3f72ca */ /* 0x000fe200004e0000 */
[----:B------:R3:W-:Y:S01]  /*21440*/  UTMASTG.5D [UR32], [UR6] ;  /* 0x00000020060073b5 */ /* 0x0007e20008020000 */
[----:B------:R-:W-:Y:S01]  /*21450*/  UMOV UR18, UR50 ;  /* 0x0000003200127c82 */ /* 0x000fe20008000000 */
[----:B------:R-:W-:Y:S01]  /*21460*/  UMOV UR75, UR22 ;  /* 0x00000016004b7c82 */ /* 0x000fe20008000000 */
[----:B------:R-:W-:Y:S01]  /*21470*/  UMOV UR76, UR71 ;  /* 0x00000047004c7c82 */ /* 0x000fe20008000000 */
[----:B------:R-:W-:Y:S01]  /*21480*/  UMOV UR77, UR4 ;  /* 0x00000004004d7c82 */ /* 0x000fe20008000000 */
[----:B------:R-:W-:Y:S01]  /*21490*/  UIADD3 UR42, UPT, UPT, UR16, 0xe8, URZ ;  /* 0x000000e8102a7890 */ /* 0x000fe2000fffe0ff */
[----:B------:R-:W-:Y:S01]  /*214a0*/  R2UR.FILL UR62, R10 ;  /* 0x000000000a3e72ca */ /* 0x000fe200004e0000 */
[----:B------:R-:W-:Y:S01]  /*214b0*/  UIADD3 UR40, UPT, UPT, UR5, 0x36800, URZ ;  /* 0x0003680005287890 */ /* 0x000fe2000fffe0ff */
[----:B------:R4:W-:Y:S01]  /*214c0*/  UTMASTG.5D [UR56], [UR6] ;  /* 0x00000038060073b5 */ /* 0x0009e20008020000 */
[----:B------:R-:W-:Y:S01]  /*214d0*/  UMOV UR73, UR25 ;  /* 0x0000001900497c82 */ /* 0x000fe20008000000 */
[----:B------:R-:W-:-:S02]  /*214e0*/  UIADD3 UR26, UPT, UPT, UR16, 0xf8, URZ ;  /* 0x000000f8101a7890 */ /* 0x000fc4000fffe0ff */
[----:B------:R-:W-:Y:S01]  /*214f0*/  UIADD3 UR24, UPT, UPT, UR5, 0x37800, URZ ;  /* 0x0003780005187890 */ /* 0x000fe2000fffe0ff */
[----:B------:R-:W-:Y:S01]  /*21500*/  UMOV UR67, UR22 ;  /* 0x0000001600437c82 */ /* 0x000fe20008000000 */
[----:B------:R-:W-:Y:S01]  /*21510*/  UMOV UR68, UR71 ;  /* 0x0000004700447c82 */ /* 0x000fe20008000000 */
[----:B------:R-:W-:Y:S01]  /*21520*/  UMOV UR69, UR4 ;  /* 0x0000000400457c82 */ /* 0x000fe20008000000 */
[----:B------:R-:W-:Y:S01]  /*21530*/  UMOV UR65, UR25 ;  /* 0x0000001900417c82 */ /* 0x000fe20008000000 */
[----:B------:R-:W-:Y:S01]  /*21540*/  UMOV UR43, UR22 ;  /* 0x00000016002b7c82 */ /* 0x000fe20008000000 */
[----:B------:R-:W-:Y:S01]  /*21550*/  UMOV UR44, UR71 ;  /* 0x00000047002c7c82 */ /* 0x000fe20008000000 */
[----:B------:R-:W-:Y:S01]  /*21560*/  UMOV UR45, UR4 ;  /* 0x00000004002d7c82 */ /* 0x000fe20008000000 */
[----:B-1----:R-:W-:Y:S02]  /*21570*/  UIADD3 UR50, UPT, UPT, UR16, 0xe0, URZ ;  /* 0x000000e010327890 */ /* 0x002fe4000fffe0ff */
[----:B------:R-:W-:Y:S01]  /*21580*/  UIADD3 UR48, UPT, UPT, UR5, 0x36000, URZ ;  /* 0x0003600005307890 */ /* 0x000fe2000fffe0ff */
[----:B------:R-:W-:Y:S01]  /*21590*/  UMOV UR49, UR25 ;  /* 0x0000001900317c82 */ /* 0x000fe20008000000 */
[----:B------:R-:W-:Y:S01]  /*215a0*/  UMOV UR41, UR25 ;  /* 0x0000001900297c82 */ /* 0x000fe20008000000 */
[----:B------:R-:W-:Y:S01]  /*215b0*/  UMOV UR27, UR22 ;  /* 0x00000016001b7c82 */ /* 0x000fe20008000000 */
[----:B------:R-:W-:Y:S01]  /*215c0*/  UMOV UR28, UR71 ;  /* 0x00000047001c7c82 */ /* 0x000fe20008000000 */
[----:B--2---:R-:W-:Y:S01]  /*215d0*/  UMOV UR9, UR58 ;  /* 0x0000003a00097c82 */ /* 0x004fe20008000000 */
[----:B------:R-:W-:Y:S01]  /*215e0*/  UMOV UR13, UR34 ;  /* 0x00000022000d7c82 */ /* 0x000fe20008000000 */
[----:B------:R-:W-:Y:S01]  /*215f0*/  UMOV UR29, UR4 ;  /* 0x00000004001d7c82 */ /* 0x000fe20008000000 */
[----:B------:R-:W-:Y:S01]  /*21600*/  UMOV UR17, 0x40 ;  /* 0x0000004000117882 */ /* 0x000fe20000000000 */
[----:B------:R-:W-:Y:S01]  /*21610*/  UMOV UR19, UR22 ;  /* 0x0000001600137c82 */ /* 0x000fe20008000000 */
[----:B------:R-:W-:Y:S01]  /*21620*/  UMOV UR20, UR71 ;  /* 0x0000004700147c82 */ /* 0x000fe20008000000 */
[----:B------:R-:W-:Y:S01]  /*21630*/  UMOV UR21, UR4 ;  /* 0x0000000400157c82 */ /* 0x000fe20008000000 */
[----:B---3--:R-:W-:-:S02]  /*21640*/  UIADD3 UR34, UPT, UPT, UR16, 0xf0, URZ ;  /* 0x000000f010227890 */ /* 0x008fc4000fffe0ff */
[----:B------:R-:W-:Y:S01]  /*21650*/  UIADD3 UR32, UPT, UPT, UR5, 0x37000, URZ ;  /* 0x0003700005207890 */ /* 0x000fe2000fffe0ff */
[----:B----4-:R-:W-:Y:S01]  /*21660*/  R2UR UR58, R0 ;  /* 0x00000000003a72ca */ /* 0x010fe200000e0000 */
[----:B------:R-:W-:-:S12]  /*21670*/  UIADD3 UR56, UPT, UPT, UR5, 0x32000, URZ ;  /* 0x0003200005387890 */ /* 0x000fd8000fffe0ff */
[----:B------:R-:W-:Y:S02]  /*21680*/  MOV.SPILL R0, UR58 ;  /* 0x0000003a00007c02 */ /* 0x000fe40009000f00 */
[----:B------:R-:W-:-:S13]  /*21690*/  R2UR UR58, R4 ;  /* 0x00000000043a72ca */ /* 0x000fda00000e0000 */
[----:B------:R-:W-:Y:S01]  /*216a0*/  MOV.SPILL R4, UR58 ;  /* 0x0000003a00047c02 */ /* 0x000fe20009000f00 */
[----:B------:R-:W-:-:S07]  /*216b0*/  UIADD3 UR58, UPT, UPT, UR16, 0xa0, URZ ;  /* 0x000000a0103a7890 */ /* 0x000fce000fffe0ff */
[----:B------:R-:W-:Y:S02]  /*216c0*/  UMOV UR12, UR58 ;  /* 0x0000003a000c7c82 */ /* 0x000fe40008000000 */
[----:B------:R1:W-:Y:S02]  /*216d0*/  UTMASTG.5D [UR56], [UR6] ;  /* 0x00000038060073b5 */ /* 0x0003e40008020000 */
[----:B-1----:R-:W-:Y:S02]  /*216e0*/  UIADD3 UR56, UPT, UPT, UR5, 0x32800, URZ ;  /* 0x0003280005387890 */ /* 0x002fe4000fffe0ff */
[----:B------:R-:W-:-:S07]  /*216f0*/  UIADD3 UR58, UPT, UPT, UR16, 0xa8, URZ ;  /* 0x000000a8103a7890 */ /* 0x000fce000fffe0ff */
[----:B------:R-:W-:Y:S02]  /*21700*/  UMOV UR23, UR58 ;  /* 0x0000003a00177c82 */ /* 0x000fe40008000000 */
[----:B------:R1:W-:Y:S02]  /*21710*/  UTMASTG.5D [UR56], [UR6] ;  /* 0x00000038060073b5 */ /* 0x0003e40008020000 */
[----:B-1----:R-:W-:Y:S02]  /*21720*/  UIADD3 UR56, UPT, UPT, UR5, 0x33000, URZ ;  /* 0x0003300005387890 */ /* 0x002fe4000fffe0ff */
[----:B------:R-:W-:Y:S02]  /*21730*/  UIADD3 UR58, UPT, UPT, UR16, 0xb0, URZ ;  /* 0x000000b0103a7890 */ /* 0x000fe4000fffe0ff */
[----:B------:R-:W-:-:S05]  /*21740*/  UIADD3 UR16, UPT, UPT, UR5, 0x30400, URZ ;  /* 0x0003040005107890 */ /* 0x000fca000fffe0ff */
[----:B------:R-:W-:Y:S02]  /*21750*/  UMOV UR33, UR58 ;  /* 0x0000003a00217c82 */ /* 0x000fe40008000000 */
[----:B------:R1:W-:Y:S02]  /*21760*/  UTMASTG.5D [UR56], [UR6] ;  /* 0x00000038060073b5 */ /* 0x0003e40008020000 */
[----:B-1----:R-:W-:Y:S01]  /*21770*/  R2UR.FILL UR58, R4 ;  /* 0x00000000043a72ca */ /* 0x002fe200004e0000 */
[----:B------:R-:W-:-:S12]  /*21780*/  UIADD3 UR56, UPT, UPT, UR5, 0x33800, URZ ;  /* 0x0003380005387890 */ /* 0x000fd8000fffe0ff */
[----:B------:R1:W-:Y:S01]  /*21790*/  UTMASTG.5D [UR56], [UR6] ;  /* 0x00000038060073b5 */ /* 0x0003e20008020000 */
[----:B------:R-:W-:Y:S01]  /*217a0*/  UMOV UR8, UR58 ;  /* 0x0000003a00087c82 */ /* 0x000fe20008000000 */
[----:B-1----:R-:W-:Y:S01]  /*217b0*/  R2UR.FILL UR58, R0 ;  /* 0x00000000003a72ca */ /* 0x002fe200004e0000 */
[----:B------:R-:W-:-:S12]  /*217c0*/  UIADD3 UR56, UPT, UPT, UR5, 0x34000, URZ ;  /* 0x0003400005387890 */ /* 0x000fd8000fffe0ff */
[----:B------:R1:W-:Y:S01]  /*217d0*/  UTMASTG.5D [UR56], [UR6] ;  /* 0x00000038060073b5 */ /* 0x0003e20008020000 */
[----:B------:R-:W-:Y:S01]  /*217e0*/  UMOV UR11, UR58 ;  /* 0x0000003a000b7c82 */ /* 0x000fe20008000000 */
[----:B------:R2:W-:Y:S01]  /*217f0*/  UTMASTG.5D [UR72], [UR6] ;  /* 0x00000048060073b5 */ /* 0x0005e20008020000 */
[----:B------:R3:W-:Y:S01]  /*21800*/  UTMASTG.5D [UR64], [UR6] ;  /* 0x00000040060073b5 */ /* 0x0007e20008020000 */
[----:B-1----:R-:W-:Y:S02]  /*21810*/  R2UR.FILL UR61, R9 ;  /* 0x00000000093d72ca */ /* 0x002fe400004e0000 */
[----:B------:R-:W-:Y:S02]  /*21820*/  R2UR.FILL UR60, R8 ;  /* 0x00000000083c72ca */ /* 0x000fe400004e0000 */
[----:B------:R-:W-:Y:S02]  /*21830*/  R2UR.FILL UR59, R7 ;  /* 0x00000000073b72ca */ /* 0x000fe400004e0000 */
[----:B------:R-:W-:-:S02]  /*21840*/  R2UR.FILL UR58, R6 ;  /* 0x00000000063a72ca */ /* 0x000fc400004e0000 */
[----:B------:R-:W-:Y:S01]  /*21850*/  R2UR.FILL UR56, R5 ;  /* 0x00000000053872ca */ /* 0x000fe200004e0000 */
[----:B--2---:R-:W-:Y:S01]  /*21860*/  UMOV UR76, UR8 ;  /* 0x00000008004c7c82 */ /* 0x004fe20008000000 */
[----:B------:R-:W-:Y:S01]  /*21870*/  UIADD3 UR8, UPT, UPT, UR5, 0x30c00, URZ ;  /* 0x00030c0005087890 */ /* 0x000fe2000fffe0ff */
[----:B------:R-:W-:Y:S01]  /*21880*/  UMOV UR75, UR33 ;  /* 0x00000021004b7c82 */ /* 0x000fe20008000000 */
[----:B------:R-:W-:Y:S01]  /*21890*/  UMOV UR33, UR25 ;  /* 0x0000001900217c82 */ /* 0x000fe20008000000 */
[----:B------:R-:W-:Y:S01]  /*218a0*/  UMOV UR73, UR12 ;  /* 0x0000000c00497c82 */ /* 0x000fe20008000000 */
[----:B------:R-:W-:Y:S01]  /*218b0*/  UMOV UR77, UR11 ;  /* 0x0000000b004d7c82 */ /* 0x000fe20008000000 */
[----:B------:R-:W-:Y:S01]  /*218c0*/  UMOV UR72, UR9 ;  /* 0x0000000900487c82 */ /* 0x000fe20008000000 */
[----:B---3--:R-:W-:Y:S01]  /*218d0*/  UMOV UR69, UR13 ;  /* 0x0000000d00457c82 */ /* 0x008fe20008000000 */
[----:B------:R-:W-:Y:S01]  /*218e0*/  UMOV UR9, 0x40 ;  /* 0x0000004000097882 */ /* 0x000fe20000000000 */
[----:B------:R-:W-:Y:S01]  /*218f0*/  UMOV UR11, UR22 ;  /* 0x00000016000b7c82 */ /* 0x000fe20008000000 */
[----:B------:R-:W-:-:S02]  /*21900*/  UMOV UR12, UR71 ;  /* 0x00000047000c7c82 */ /* 0x000fc40008000000 */
[----:B------:R-:W-:Y:S01]  /*21910*/  UTMASTG.5D [UR56], [UR6] ;  /* 0x00000038060073b5 */ /* 0x000fe20008020000 */
[----:B------:R-:W-:Y:S01]  /*21920*/  UMOV UR13, UR4 ;  /* 0x00000004000d7c82 */ /* 0x000fe20008000000 */
[----:B------:R-:W2:Y:S01]  /*21930*/  LDCU UR22, c[0x0][0x38c] ;  /* 0x00007180ff1677ac */ /* 0x000ea20008000800 */
        /* <DEDUP_REMOVED lines=8> */
[----:B---3--:R-:W-:-:S07]  /*219c0*/  UIADD3 UR8, UPT, UPT, UR5, 0x31c00, URZ ;  /* 0x00031c0005087890 */ /* 0x008fce000fffe0ff */
[----:B------:R1:W-:Y:S01]  /*219d0*/  UTMASTG.5D [UR16], [UR6] ;  /* 0x00000010060073b5 */ /* 0x0003e20008020000 */
[----:B------:R-:W-:Y:S02]  /*219e0*/  UMOV UR10, UR72 ;  /* 0x00000048000a7c82 */ /* 0x000fe40008000000 */
[----:B------:R3:W-:Y:S01]  /*219f0*/  UTMASTG.5D [UR8], [UR6] ;  /* 0x00000008060073b5 */ /* 0x0007e20008020000 */
[----:B-1----:R-:W-:Y:S01]  /*21a00*/  UIADD3 UR16, UPT, UPT, UR5, 0x32400, URZ ;  /* 0x0003240005107890 */ /* 0x002fe2000fffe0ff */
[----:B------:R-:W-:Y:S01]  /*21a10*/  UMOV UR18, UR73 ;  /* 0x0000004900127c82 */ /* 0x000fe20008000000 */
[----:B---3--:R-:W-:-:S07]  /*21a20*/  UIADD3 UR8, UPT, UPT, UR5, 0x32c00, URZ ;  /* 0x00032c0005087890 */ /* 0x008fce000fffe0ff */
[----:B------:R1:W-:Y:S01]  /*21a30*/  UTMASTG.5D [UR16], [UR6] ;  /* 0x00000010060073b5 */ /* 0x0003e20008020000 */
[----:B------:R-:W-:Y:S01]  /*21a40*/  UMOV UR10, UR23 ;  /* 0x00000017000a7c82 */ /* 0x000fe20008000000 */
[----:B------:R-:W3:Y:S01]  /*21a50*/  LDCU UR23, c[0x0][0x904] ;  /* 0x00012080ff1777ac */ /* 0x000ee20008000800 */
[----:B------:R4:W-:Y:S01]  /*21a60*/  UTMASTG.5D [UR8], [UR6] ;  /* 0x00000008060073b5 */ /* 0x0009e20008020000 */
[----:B-1----:R-:W-:Y:S01]  /*21a70*/  UIADD3 UR16, UPT, UPT, UR5, 0x33400, URZ ;  /* 0x0003340005107890 */ /* 0x002fe2000fffe0ff */
[----:B------:R-:W-:Y:S01]  /*21a80*/  UMOV UR18, UR75 ;  /* 0x0000004b00127c82 */ /* 0x000fe20008000000 */
[----:B----4-:R-:W-:-:S07]  /*21a90*/  UIADD3 UR8, UPT, UPT, UR5, 0x33c00, URZ ;  /* 0x00033c0005087890 */ /* 0x010fce000fffe0ff */
[----:B------:R1:W-:Y:S01]  /*21aa0*/  UTMASTG.5D [UR16], [UR6] ;  /* 0x00000010060073b5 */ /* 0x0003e20008020000 */
[----:B------:R-:W-:Y:S02]  /*21ab0*/  UMOV UR10, UR76 ;  /* 0x0000004c000a7c82 */ /* 0x000fe40008000000 */
        /* <DEDUP_REMOVED lines=24> */
[----:B------:R4:W-:Y:S02]  /*21c40*/  UTMASTG.5D [UR8], [UR6] ;  /* 0x00000008060073b5 */ /* 0x0009e40008020000 */
[----:B--234-:R-:W-:Y:S01]  /*21c50*/  NOP ;  /* 0x0000000000007918 */ /* 0x01cfe20000000000 */
.L_x_415:
[----:B------:R-:W-:Y:S05]  /*21c60*/  BSYNC.RECONVERGENT B0 ;  /* 0x0000000000007941 */ /* 0x000fea0003800200 */
.L_x_414:
[----:B------:R0:W-:Y:S01]  /*21c70*/  UTMACMDFLUSH ;  /* 0x00000000000079b7 */ /* 0x0001e20000000000 */
[----:B------:R-:W-:-:S04]  /*21c80*/  DEPBAR.LE SB0, 0x1 ;  /* 0x000080400000791a */ /* 0x000fc80000000000 */
[----:B------:R-:W-:Y:S05]  /*21c90*/  BRA.U UP6, `(.L_x_416) ;  /* 0x0000000106047547 */ /* 0x000fea000b800000 */
[----:B------:R-:W-:Y:S05]  /*21ca0*/  BPT.TRAP 0x1 ;  /* 0x000000040000795c */ /* 0x000fea0000300000 */
.L_x_416:
[----:B------:R-:W-:-:S04]  /*21cb0*/  UIADD3 UR4, UPT, UPT, UR5, 0x380c0, URZ ;  /* 0x000380c005047890 */ /* 0x000fc8000fffe0ff */
[----:B------:R-:W-:-:S09]  /*21cc0*/  UPRMT UR4, UR55, 0x654, UR4 ;  /* 0x0000065437047896 */ /* 0x000fd20008000004 */
[----:B------:R-:W-:Y:S01]  /*21cd0*/  SYNCS.ARRIVE.TRANS64.RED.A1T0 RZ, [UR4], RZ ;  /* 0x000000ffffff79a7 */ /* 0x000fe20008100404 */
[----:B------:R-:W-:-:S04]  /*21ce0*/  DEPBAR.LE SB0, 0x0 ;  /* 0x000080000000791a */ /* 0x000fc80000000000 */
[----:B------:R-:W-:Y:S05]  /*21cf0*/  BRA.U UP6, `(.L_x_417) ;  /* 0x0000000106047547 */ /* 0x000fea000b800000 */
[----:B------:R-:W-:Y:S05]  /*21d00*/  BPT.TRAP 0x1 ;  /* 0x000000040000795c */ /* 0x000fea0000300000 */
.L_x_417:
[----:B------:R-:W-:Y:S01]  /*21d10*/  UIADD3 UR4, UPT, UPT, UR5, 0x380c8, URZ ;  /* 0x000380c805047890 */ /* 0x000fe2000fffe0ff */
[----:B-1----:R-:W-:Y:S01]  /*21d20*/  HFMA2 R0, -RZ, RZ, 0, 5.9604644775390625e-08 ;  /* 0x00000001ff007431 */ /* 0x002fe200000001ff */
[----:B------:R-:W-:Y:S02]  /*21d30*/  LOP3.LUT R3, R3, 0x1, RZ, 0x3c, !PT ;  /* 0x0000000103037812 */ /* 0x000fe400078e3cff */
[----:B------:R-:W-:-:S09]  /*21d40*/  UPRMT UR4, UR55, 0x654, UR4 ;  /* 0x0000065437047896 */ /* 0x000fd20008000004 */
[----:B------:R-:W-:Y:S03]  /*21d50*/  SYNCS.ARRIVE.TRANS64.RED.A1T0 RZ, [UR4], RZ ;  /* 0x000000ffffff79a7 */ /* 0x000fe60008100404 */
.L_x_407:
[----:B------:R-:W1:Y:S01]  /*21d60*/  LDCU UR4, c[0x0][0x370] ;  /* 0x00006e00ff0477ac */ /* 0x000e620008000800 */
[----:B------:R-:W-:-:S13]  /*21d70*/  R2UR UR5, R2 ;  /* 0x00000000020572ca */ /* 0x000fda00000e0000 */
[----:B-1----:R-:W-:-:S04]  /*21d80*/  UIADD3 UR5, UPT, UPT, UR4, UR5, URZ ;  /* 0x0000000504057290 */ /* 0x002fc8000fffe0ff */
[----:B--2---:R-:W-:Y:S02]  /*21d90*/  UISETP.GE.AND UP0, UPT, UR5, UR62, UPT ;  /* 0x0000003e0500728c */ /* 0x004fe4000bf06270 */
[----:B------:R-:W-:-:S07]  /*21da0*/  MOV R2, UR5 ;  /* 0x0000000500027c02 */ /* 0x000fce0008000f00 */
[----:B------:R-:W-:Y:S05]  /*21db0*/  BRA.U !UP0, `(.L_x_418) ;  /* 0xffffffdd08407547 */ /* 0x000fea000b83ffff */
[----:B------:R-:W-:-:S13]  /*21dc0*/  LOP3.LUT P0, RZ, R0, 0xff, RZ, 0xc0, !PT ;  /* 0x000000ff00ff7812 */ /* 0x000fda000780c0ff */
[----:B------:R-:W-:Y:S05]  /*21dd0*/  @!P0 EXIT ;  /* 0x000000000000894d */ /* 0x000fea0003800000 */
[----:B------:R-:W1:Y:S01]  /*21de0*/  S2UR UR5, SR_CgaCtaId ;  /* 0x00000000000579c3 */ /* 0x000e620000008800 */
[----:B------:R-:W-:Y:S01]  /*21df0*/  UMOV UR4, 0x400 ;  /* 0x0000040000047882 */ /* 0x000fe20000000000 */
[----:B------:R-:W-:Y:S02]  /*21e00*/  IMAD.MOV.U32 R2, RZ, RZ, 0xffff ;  /* 0x0000ffffff027424 */ /* 0x000fe400078e00ff */
[----:B------:R-:W-:Y:S01]  /*21e10*/  IMAD.MOV.U32 R0, RZ, RZ, 0x1 ;  /* 0x00000001ff007424 */ /* 0x000fe200078e00ff */
[----:B-1----:R-:W-:-:S09]  /*21e20*/  ULEA UR4, UR5, UR4, 0x18 ;  /* 0x0000000405047291 */ /* 0x002fd2000f8ec0ff */
[----:B------:R-:W1:Y:S01]  /*21e30*/  LDS R3, [UR4+0x380e0] ;  /* 0x0380e004ff037984 */ /* 0x000e620008000800 */
[----:B------:R-:W-:Y:S02]  /*21e40*/  UMOV UR4, 0x40 ;  /* 0x0000004000047882 */ /* 0x000fe40000000000 */
[----:B------:R-:W-:Y:S01]  /*21e50*/  ULEA UR5, UR5, UR4, 0x18 ;  /* 0x0000000405057291 */ /* 0x000fe2000f8ec0ff */
[----:B------:R-:W-:-:S08]  /*21e60*/  NOP ;  /* 0x0000000000007918 */ /* 0x000fd00000000000 */
[----:B------:R-:W2:Y:S01]  /*21e70*/  LDS R5, [UR5+0x14] ;  /* 0x00001405ff057984 */ /* 0x000ea20008000800 */
[----:B-1----:R-:W-:-:S04]  /*21e80*/  LOP3.LUT R3, R3, 0xffff, RZ, 0xc0, !PT ;  /* 0x0000ffff03037812 */ /* 0x002fc800078ec0ff */
[----:B------:R-:W-:-:S04]  /*21e90*/  SHF.R.U32.HI R3, RZ, 0x5, R3 ;  /* 0x00000005ff037819 */ /* 0x000fc80000011603 */
[-C--:B------:R-:W-:Y:S02]  /*21ea0*/  SHF.L.U32 R2, R2, R3.reuse, RZ ;  /* 0x0000000302027219 */ /* 0x080fe400000006ff */
[----:B------:R-:W-:Y:S02]  /*21eb0*/  SHF.L.U32 R0, R0, R3, RZ ;  /* 0x0000000300007219 */ /* 0x000fe400000006ff */
[----:B--2---:R-:W-:-:S04]  /*21ec0*/  LOP3.LUT R5, R5, R2, RZ, 0xc0, !PT ;  /* 0x0000000205057212 */ /* 0x004fc800078ec0ff */
[----:B------:R-:W-:-:S13]  /*21ed0*/  ISETP.NE.AND P0, PT, R5, R2, PT ;  /* 0x000000020500720c */ /* 0x000fda0003f05270 */
[----:B------:R-:W-:Y:S05]  /*21ee0*/  @P0 BRA `(.L_x_419) ;  /* 0x00000000005c0947 */ /* 0x000fea0003800000 */
[----:B------:R-:W1:Y:S02]  /*21ef0*/  LDS R3, [UR5+0x18] ;  /* 0x00001805ff037984 */ /* 0x000e640008000800 */
[----:B-1----:R-:W-:-:S04]  /*21f00*/  LOP3.LUT R3, R3, R0, RZ, 0xc0, !PT ;  /* 0x0000000003037212 */ /* 0x002fc800078ec0ff */
[----:B------:R-:W-:-:S13]  /*21f10*/  ISETP.NE.AND P0, PT, R3, R0, PT ;  /* 0x000000000300720c */ /* 0x000fda0003f05270 */
[----:B------:R-:W-:Y:S05]  /*21f20*/  @P0 BRA `(.L_x_420) ;  /* 0x0000000000400947 */ /* 0x000fea0003800000 */
[----:B------:R-:W-:Y:S01]  /*21f30*/  R2UR UR4, R2 ;  /* 0x00000000020472ca */ /* 0x000fe200000e0000 */
[----:B------:R-:W1:Y:S01]  /*21f40*/  S2R R3, SR_LANEID ;  /* 0x0000000000037919 */ /* 0x000e620000000000 */
[----:B------:R-:W-:-:S04]  /*21f50*/  LOP3.LUT R4, RZ, R0, RZ, 0x33, !PT ;  /* 0x00000000ff047212 */ /* 0x000fc800078e33ff */
[----:B------:R-:W2:Y:S07]  /*21f60*/  REDUX UR7, R4 ;  /* 0x00000000040773c4 */ /* 0x000eae0000000000 */
[----:B------:R-:W-:-:S03]  /*21f70*/  ULOP3.LUT UR6, URZ, UR4, URZ, 0x33, !UPT ;  /* 0x00000004ff067292 */ /* 0x000fc6000f8e33ff */
[----:B------:R-:W-:Y:S02]  /*21f80*/  VOTEU.ANY UR4, UPT, PT ;  /* 0x0000000000047886 */ /* 0x000fe400038e0100 */
[----:B------:R-:W-:Y:S01]  /*21f90*/  UFLO.U32 UR4, UR4 ;  /* 0x00000004000472bd */ /* 0x000fe200080e0000 */
[----:B------:R-:W-:-:S04]  /*21fa0*/  IMAD.U32 R2, RZ, RZ, UR6 ;  /* 0x00000006ff027e24 */ /* 0x000fc8000f8e00ff */
[----:B------:R-:W3:Y:S02]  /*21fb0*/  REDUX UR8, R2 ;  /* 0x00000000020873c4 */ /* 0x000ee40000000000 */
[----:B------:R4:W-:Y:S01]  /*21fc0*/  UTCATOMSWS.AND URZ, UR6 ;  /* 0x0000000600ff79e3 */ /* 0x0009e20008000000 */
[----:B--2---:R-:W-:Y:S01]  /*21fd0*/  IMAD.U32 R0, RZ, RZ, UR7 ;  /* 0x00000007ff007e24 */ /* 0x004fe2000f8e00ff */
[----:B-1----:R-:W-:Y:S01]  /*21fe0*/  ISETP.EQ.U32.AND P0, PT, R3, UR4, PT ;  /* 0x0000000403007c0c */ /* 0x002fe2000bf02070 */
[----:B---3--:R-:W-:-:S12]  /*21ff0*/  IMAD.U32 R3, RZ, RZ, UR8 ;  /* 0x00000008ff037e24 */ /* 0x008fd8000f8e00ff */
[----:B------:R4:W-:Y:S04]  /*22000*/  @P0 ATOMS.AND RZ, [UR5+0x14], R3 ;  /* 0x00001403ffff098c */ /* 0x0009e8000a800005 */
[----:B------:R4:W-:Y:S01]  /*22010*/  @P0 ATOMS.AND RZ, [UR5+0x18], R0 ;  /* 0x00001800ffff098c */ /* 0x0009e2000a800005 */
[----:B------:R-:W-:Y:S05]  /*22020*/  BRA `(.L_x_421) ;  /* 0x0000000000147947 */ /* 0x000fea0003800000 */
.L_x_420:
[----:B------:R-:W-:Y:S02]  /*22030*/  MOV R2, 0x22050 ;  /* 0x0002205000027802 */ /* 0x000fe40000000f00 */
[----:B------:R-:W-:Y:S05]  /*22040*/  CALL.REL.NOINC `($__internal_0_$__cuda_sm10x_tcgen05_guardrail_trap_col_being_dealloced_not_returned_by_alloc) ;  /* 0x00000014008c7944 */ /* 0x000fea0003c00000 */
[----:B------:R-:W-:Y:S05]  /*22050*/  BRA `(.L_x_421) ;  /* 0x0000000000087947 */ /* 0x000fea0003800000 */
.L_x_419:
[----:B------:R-:W-:Y:S02]  /*22060*/  MOV R2, 0x22080 ;  /* 0x0002208000027802 */ /* 0x000fe40000000f00 */
[----:B------:R-:W-:Y:S05]  /*22070*/  CALL.REL.NOINC `($__internal_2_$__cuda_sm10x_tcgen05_guardrail_trap_unallocated_columns_being_dealloced) ;  /* 0x0000001400987944 */ /* 0x000fea0003c00000 */
.L_x_421:
[----:B------:R-:W-:Y:S01]  /*22080*/  NOP ;  /* 0x0000000000007918 */ /* 0x000fe20000000000 */
[----:B----4-:R-:W-:Y:S05]  /*22090*/  EXIT ;  /* 0x000000000000794d */ /* 0x010fea0003800000 */
.L_x_37:
[----:B-1----:R-:W-:-:S07]  /*220a0*/  MOV R0, UR22 ;  /* 0x0000001600007c02 */ /* 0x002fce0008000f00 */
.L_x_422:
[----:B-1----:R1:W2:Y:S02]  /*220b0*/  SYNCS.PHASECHK.TRANS64.TRYWAIT P0, [R0+URZ+0x38000], R5 ;  /* 0x03800005000075a7 */ /* 0x0022a400080011ff */
[----:B--2---:R-:W-:Y:S05]  /*220c0*/  @!P0 NANOSLEEP.SYNCS 0x989680 ;  /* 0x009896800000895d */ /* 0x004fea0003900000 */
[----:B------:R-:W2:Y:S02]  /*220d0*/  @!P0 SYNCS.PHASECHK.TRANS64 P0, [R0+URZ+0x38000], R5 ;  /* 0x03800005000085a7 */ /* 0x000ea400080010ff */
[----:B--2---:R-:W-:Y:S05]  /*220e0*/  @!P0 BRA `(.L_x_422) ;  /* 0xfffffffc00f08947 */ /* 0x004fea000383ffff */
[----:B------:R-:W-:Y:S05]  /*220f0*/  BRA `(.L_x_423) ;  /* 0xfffffdfc00187947 */ /* 0x000fea000383ffff */
.L_x_39:
[----:B------:R-:W-:-:S07]  /*22100*/  MOV R0, UR23 ;  /* 0x0000001700007c02 */ /* 0x000fce0008000f00 */
.L_x_424:
[----:B-1----:R1:W2:Y:S02]  /*22110*/  SYNCS.PHASECHK.TRANS64.TRYWAIT P0, [R0+URZ+0x38020], R3 ;  /* 0x03802003000075a7 */ /* 0x0022a400080011ff */
[----:B--2---:R-:W-:Y:S05]  /*22120*/  @!P0 NANOSLEEP.SYNCS 0x989680 ;  /* 0x009896800000895d */ /* 0x004fea0003900000 */
[----:B------:R-:W2:Y:S02]  /*22130*/  @!P0 SYNCS.PHASECHK.TRANS64 P0, [R0+URZ+0x38020], R3 ;  /* 0x03802003000085a7 */ /* 0x000ea400080010ff */
[----:B--2---:R-:W-:Y:S05]  /*22140*/  @!P0 BRA `(.L_x_424) ;  /* 0xfffffffc00f08947 */ /* 0x004fea000383ffff */
[----:B------:R-:W-:Y:S05]  /*22150*/  BRA `(.L_x_425) ;  /* 0xfffffdfc00247947 */ /* 0x000fea000383ffff */
.L_x_41:
[----:B------:R-:W-:-:S07]  /*22160*/  MOV R0, UR22 ;  /* 0x0000001600007c02 */ /* 0x000fce0008000f00 */
.L_x_426:
[----:B-1----:R1:W2:Y:S02]  /*22170*/  SYNCS.PHASECHK.TRANS64.TRYWAIT P0, [R0+URZ+0x38058], R13 ;  /* 0x0380580d000075a7 */ /* 0x0022a400080011ff */
[----:B--2---:R-:W-:Y:S05]  /*22180*/  @!P0 NANOSLEEP.SYNCS 0x989680 ;  /* 0x009896800000895d */ /* 0x004fea0003900000 */
[----:B------:R-:W2:Y:S02]  /*22190*/  @!P0 SYNCS.PHASECHK.TRANS64 P0, [R0+URZ+0x38058], R13 ;  /* 0x0380580d000085a7 */ /* 0x000ea400080010ff */
[----:B--2---:R-:W-:Y:S05]  /*221a0*/  @!P0 BRA `(.L_x_426) ;  /* 0xfffffffc00f08947 */ /* 0x004fea000383ffff */
[----:B------:R-:W-:Y:S05]  /*221b0*/  BRA `(.L_x_427) ;  /* 0xfffffdfc004c7947 */ /* 0x000fea000383ffff */
.L_x_45:
[----:B------:R-:W-:-:S07]  /*221c0*/  MOV R0, UR22 ;  /* 0x0000001600007c02 */ /* 0x000fce0008000f00 */
.L_x_428:
[----:B-1----:R1:W2:Y:S02]  /*221d0*/  SYNCS.PHASECHK.TRANS64.TRYWAIT P0, [R0+URZ+0x38008], R5 ;  /* 0x03800805000075a7 */ /* 0x0022a400080011ff */
[----:B--2---:R-:W-:Y:S05]  /*221e0*/  @!P0 NANOSLEEP.SYNCS 0x989680 ;  /* 0x009896800000895d */ /* 0x004fea0003900000 */
[----:B------:R-:W2:Y:S02]  /*221f0*/  @!P0 SYNCS.PHASECHK.TRANS64 P0, [R0+URZ+0x38008], R5 ;  /* 0x03800805000085a7 */ /* 0x000ea400080010ff */
[----:B--2---:R-:W-:Y:S05]  /*22200*/  @!P0 BRA `(.L_x_428) ;  /* 0xfffffffc00f08947 */ /* 0x004fea000383ffff */
[----:B------:R-:W-:Y:S05]  /*22210*/  BRA `(.L_x_429) ;  /* 0xfffffe0000687947 */ /* 0x000fea000383ffff */
.L_x_47:
[----:B------:R-:W-:-:S07]  /*22220*/  MOV R0, UR22 ;  /* 0x0000001600007c02 */ /* 0x000fce0008000f00 */
.L_x_430:
[----:B-1----:R1:W2:Y:S02]  /*22230*/  SYNCS.PHASECHK.TRANS64.TRYWAIT P0, [R0+URZ+0x38068], R5 ;  /* 0x03806805000075a7 */ /* 0x0022a400080011ff */
[----:B--2---:R-:W-:Y:S05]  /*22240*/  @!P0 NANOSLEEP.SYNCS 0x989680 ;  /* 0x009896800000895d */ /* 0x004fea0003900000 */
[----:B------:R-:W2:Y:S02]  /*22250*/  @!P0 SYNCS.PHASECHK.TRANS64 P0, [R0+URZ+0x38068], R5 ;  /* 0x03806805000085a7 */ /* 0x000ea400080010ff */
[----:B--2---:R-:W-:Y:S05]  /*22260*/  @!P0 BRA `(.L_x_430) ;  /* 0xfffffffc00f08947 */ /* 0x004fea000383ffff */
[----:B------:R-:W-:Y:S05]  /*22270*/  BRA `(.L_x_431) ;  /* 0xfffffe0000707947 */ /* 0x000fea000383ffff */
.L_x_51:
[----:B------:R-:W-:-:S07]  /*22280*/  MOV R0, UR4 ;  /* 0x0000000400007c02 */ /* 0x000fce0008000f00 */
.L_x_432:
[----:B-1----:R1:W2:Y:S02]  /*22290*/  SYNCS.PHASECHK.TRANS64.TRYWAIT P0, [R0+URZ+0x38020], R3 ;  /* 0x03802003000075a7 */ /* 0x0022a400080011ff */
[----:B--2---:R-:W-:Y:S05]  /*222a0*/  @!P0 NANOSLEEP.SYNCS 0x989680 ;  /* 0x009896800000895d */ /* 0x004fea0003900000 */
[----:B------:R-:W2:Y:S02]  /*222b0*/  @!P0 SYNCS.PHASECHK.TRANS64 P0, [R0+URZ+0x38020], R3 ;  /* 0x03802003000085a7 */ /* 0x000ea400080010ff */
[----:B--2---:R-:W-:Y:S05]  /*222c0*/  @!P0 BRA `(.L_x_432) ;  /* 0xfffffffc00f08947 */ /* 0x004fea000383ffff */
[----:B------:R-:W-:Y:S05]  /*222d0*/  BRA `(.L_x_433) ;  /* 0xfffffe0400947947 */ /* 0x000fea000383ffff */
.L_x_53:
[----:B------:R-:W-:-:S07]  /*222e0*/  MOV R0, UR22 ;  /* 0x0000001600007c02 */ /* 0x000fce0008000f00 */
.L_x_434:
[----:B-1----:R1:W2:Y:S02]  /*222f0*/  SYNCS.PHASECHK.TRANS64.TRYWAIT P0, [R0+URZ+0x380a0], R3 ;  /* 0x0380a003000075a7 */ /* 0x0022a400080011ff */
[----:B--2---:R-:W-:Y:S05]  /*22300*/  @!P0 NANOSLEEP.SYNCS 0x989680 ;  /* 0x009896800000895d */ /* 0x004fea0003900000 */
[----:B------:R-:W2:Y:S02]  /*22310*/  @!P0 SYNCS.PHASECHK.TRANS64 P0, [R0+URZ+0x380a0], R3 ;  /* 0x0380a003000085a7 */ /* 0x000ea400080010ff */
[----:B--2---:R-:W-:Y:S05]  /*22320*/  @!P0 BRA `(.L_x_434) ;  /* 0xfffffffc00f08947 */ /* 0x004fea000383ffff */
[----:B------:R-:W-:Y:S05]  /*22330*/  BRA `(.L_x_435) ;  /* 0xfffffe0400a87947 */ /* 0x000fea000383ffff */
.L_x_55:
[----:B------:R-:W-:Y:S01]  /*22340*/  IMAD.U32 R4, RZ, RZ, UR20 ;  /* 0x00000014ff047e24 */ /* 0x000fe2000f8e00ff */
[----:B------:R-:W-:-:S04]  /*22350*/  MOV R5, UR22 ;  /* 0x0000001600057c02 */ /* 0x000fc80008000f00 */
[----:B------:R-:W-:-:S07]  /*22360*/  SHF.L.U32 R4, R4, 0x1f, RZ ;  /* 0x0000001f04047819 */ /* 0x000fce00000006ff */
.L_x_436:
[----:B-1----:R1:W2:Y:S02]  /*22370*/  SYNCS.PHASECHK.TRANS64.TRYWAIT P0, [R5+URZ+0x38058], R4 ;  /* 0x03805804050075a7 */ /* 0x0022a400080011ff */
[----:B--2---:R-:W-:Y:S05]  /*22380*/  @!P0 NANOSLEEP.SYNCS 0x989680 ;  /* 0x009896800000895d */ /* 0x004fea0003900000 */
[----:B------:R-:W2:Y:S02]  /*22390*/  @!P0 SYNCS.PHASECHK.TRANS64 P0, [R5+URZ+0x38058], R4 ;  /* 0x03805804050085a7 */ /* 0x000ea400080010ff */
[----:B--2---:R-:W-:Y:S05]  /*223a0*/  @!P0 BRA `(.L_x_436) ;  /* 0xfffffffc00f08947 */ /* 0x004fea000383ffff */
[----:B------:R-:W-:Y:S05]  /*223b0*/  BRA `(.L_x_437) ;  /* 0xfffffe0400b07947 */ /* 0x000fea000383ffff */
.L_x_59:
[----:B------:R-:W-:Y:S07]  /*223c0*/  MOV R0, UR4 ;  /* 0x0000000400007c02 */ /* 0x000fee0008000f00 */
.L_x_438:
[----:B--2---:R2:W3:Y:S02]  /*223d0*/  SYNCS.PHASECHK.TRANS64.TRYWAIT P0, [R0+URZ+0x38020], R3 ;  /* 0x03802003000075a7 */ /* 0x0044e400080011ff */
[----:B---3--:R-:W-:Y:S05]  /*223e0*/  @!P0 NANOSLEEP.SYNCS 0x989680 ;  /* 0x009896800000895d */ /* 0x008fea0003900000 */
[----:B------:R-:W3:Y:S02]  /*223f0*/  @!P0 SYNCS.PHASECHK.TRANS64 P0, [R0+URZ+0x38020], R3 ;  /* 0x03802003000085a7 */ /* 0x000ee400080010ff */
[----:B---3--:R-:W-:Y:S05]  /*22400*/  @!P0 BRA `(.L_x_438) ;  /* 0xfffffffc00f08947 */ /* 0x008fea000383ffff */
[----:B------:R-:W-:Y:S05]  /*22410*/  BRA `(.L_x_439) ;  /* 0xfffffe0c00387947 */ /* 0x000fea000383ffff */
.L_x_62:
[----:B------:R-:W-:Y:S07]  /*22420*/  MOV R0, UR22 ;  /* 0x0000001600007c02 */ /* 0x000fee0008000f00 */
.L_x_440:
[----:B--2---:R2:W3:Y:S02]  /*22430*/  SYNCS.PHASECHK.TRANS64.TRYWAIT P0, [R0+URZ+0x380a8], R3 ;  /* 0x0380a803000075a7 */ /* 0x0044e400080011ff */
[----:B---3--:R-:W-:Y:S05]  /*22440*/  @!P0 NANOSLEEP.SYNCS 0x989680 ;  /* 0x009896800000895d */ /* 0x008fea0003900000 */
[----:B------:R-:W3:Y:S02]  /*22450*/  @!P0 SYNCS.PHASECHK.TRANS64 P0, [R0+URZ+0x380a8], R3 ;  /* 0x0380a803000085a7 */ /* 0x000ee400080010ff */
[----:B---3--:R-:W-:Y:S05]  /*22460*/  @!P0 BRA `(.L_x_440) ;  /* 0xfffffffc00f08947 */ /* 0x008fea000383ffff */
[----:B------:R-:W-:Y:S05]  /*22470*/  BRA `(.L_x_441) ;  /* 0xfffffe1000d07947 */ /* 0x000fea000383ffff */
.L_x_64:
[----:B------:R-:W-:Y:S07]  /*22480*/  MOV R3, UR22 ;  /* 0x0000001600037c02 */ /* 0x000fee0008000f00 */
.L_x_442:
[----:B-1----:R1:W2:Y:S02]  /*22490*/  SYNCS.PHASECHK.TRANS64.TRYWAIT P0, [R3+URZ+0x38068], R4 ;  /* 0x03806804030075a7 */ /* 0x0022a400080011ff */
[----:B--2---:R-:W-:Y:S05]  /*224a0*/  @!P0 NANOSLEEP.SYNCS 0x989680 ;  /* 0x009896800000895d */ /* 0x004fea0003900000 */
[----:B------:R-:W2:Y:S02]  /*224b0*/  @!P0 SYNCS.PHASECHK.TRANS64 P0, [R3+URZ+0x38068], R4 ;  /* 0x03806804030085a7 */ /* 0x000ea400080010ff */
[----:B--2---:R-:W-:Y:S05]  /*224c0*/  @!P0 BRA `(.L_x_442) ;  /* 0xfffffffc00f08947 */ /* 0x004fea000383ffff */
[----:B------:R-:W-:Y:S05]  /*224d0*/  BRA `(.L_x_443) ;  /* 0xfffffe1000d87947 */ /* 0x000fea000383ffff */
.L_x_70:
[----:B------:R-:W-:Y:S07]  /*224e0*/  MOV R0, UR4 ;  /* 0x0000000400007c02 */ /* 0x000fee0008000f00 */
.L_x_444:
[----:B--2---:R2:W3:Y:S02]  /*224f0*/  SYNCS.PHASECHK.TRANS64.TRYWAIT P0, [R0+URZ+0x38020], R3 ;  /* 0x03802003000075a7 */ /* 0x0044e400080011ff */
[----:B---3--:R-:W-:Y:S05]  /*22500*/  @!P0 NANOSLEEP.SYNCS 0x989680 ;  /* 0x009896800000895d */ /* 0x008fea0003900000 */
[----:B------:R-:W3:Y:S02]  /*22510*/  @!P0 SYNCS.PHASECHK.TRANS64 P0, [R0+URZ+0x38020], R3 ;  /* 0x03802003000085a7 */ /* 0x000ee400080010ff */
[----:B---3--:R-:W-:Y:S05]  /*22520*/  @!P0 BRA `(.L_x_444) ;  /* 0xfffffffc00f08947 */ /* 0x008fea000383ffff */
[----:B------:R-:W-:Y:S05]  /*22530*/  BRA `(.L_x_445) ;  /* 0xfffffe1c00a07947 */ /* 0x000fea000383ffff */
.L_x_72:
[----:B------:R-:W-:Y:S07]  /*22540*/  MOV R0, UR22 ;  /* 0x0000001600007c02 */ /* 0x000fee0008000f00 */
.L_x_446:
[----:B-1----:R1:W2:Y:S02]  /*22550*/  SYNCS.PHASECHK.TRANS64.TRYWAIT P0, [R0+URZ+0x380a0], R3 ;  /* 0x0380a003000075a7 */ /* 0x0022a400080011ff */
[----:B--2---:R-:W-:Y:S05]  /*22560*/  @!P0 NANOSLEEP.SYNCS 0x989680 ;  /* 0x009896800000895d */ /* 0x004fea0003900000 */
[----:B------:R-:W2:Y:S02]  /*22570*/  @!P0 SYNCS.PHASECHK.TRANS64 P0, [R0+URZ+0x380a0], R3 ;  /* 0x0380a003000085a7 */ /* 0x000ea400080010ff */
[----:B--2---:R-:W-:Y:S05]  /*22580*/  @!P0 BRA `(.L_x_446) ;  /* 0xfffffffc00f08947 */ /* 0x004fea000383ffff */
[----:B------:R-:W-:Y:S05]  /*22590*/  BRA `(.L_x_447) ;  /* 0xfffffe1c00b47947 */ /* 0x000fea000383ffff */
.L_x_74:
[----:B------:R-:W-:Y:S01]  /*225a0*/  MOV R6, UR22 ;  /* 0x0000001600067c02 */ /* 0x000fe20008000f00 */
[----:B------:R-:W-:Y:S05]  /*225b0*/  IMAD.U32 R5, RZ, RZ, UR20 ;  /* 0x00000014ff057e24 */ /* 0x000fea000f8e00ff */
[----:B------:R-:W-:Y:S07]  /*225c0*/  SHF.L.U32 R5, R5, 0x1f, RZ ;  /* 0x0000001f05057819 */ /* 0x000fee00000006ff */
.L_x_448:
[----:B-1----:R1:W2:Y:S02]  /*225d0*/  SYNCS.PHASECHK.TRANS64.TRYWAIT P0, [R6+URZ+0x38058], R5 ;  /* 0x03805805060075a7 */ /* 0x0022a400080011ff */
[----:B--2---:R-:W-:Y:S05]  /*225e0*/  @!P0 NANOSLEEP.SYNCS 0x989680 ;  /* 0x009896800000895d */ /* 0x004fea0003900000 */
[----:B------:R-:W2:Y:S02]  /*225f0*/  @!P0 SYNCS.PHASECHK.TRANS64 P0, [R6+URZ+0x38058], R5 ;  /* 0x03805805060085a7 */ /* 0x000ea400080010ff */
[----:B--2---:R-:W-:Y:S05]  /*22600*/  @!P0 BRA `(.L_x_448) ;  /* 0xfffffffc00f08947 */ /* 0x004fea000383ffff */
[----:B------:R-:W-:Y:S05]  /*22610*/  BRA `(.L_x_449) ;  /* 0xfffffe1c00c07947 */ /* 0x000fea000383ffff */
.L_x_82:
[----:B------:R-:W-:-:S07]  /*22620*/  MOV R0, UR22 ;  /* 0x0000001600007c02 */ /* 0x000fce0008000f00 */
.L_x_450:
[----:B---3--:R3:W4:Y:S02]  /*22630*/  SYNCS.PHASECHK.TRANS64.TRYWAIT P0, [R0+URZ+0x380a8], R3 ;  /* 0x0380a803000075a7 */ /* 0x00872400080011ff */
[----:B----4-:R-:W-:Y:S05]  /*22640*/  @!P0 NANOSLEEP.SYNCS 0x989680 ;  /* 0x009896800000895d */ /* 0x010fea0003900000 */
[----:B------:R-:W4:Y:S02]  /*22650*/  @!P0 SYNCS.PHASECHK.TRANS64 P0, [R0+URZ+0x380a8], R3 ;  /* 0x0380a803000085a7 */ /* 0x000f2400080010ff */
[----:B----4-:R-:W-:Y:S05]  /*22660*/  @!P0 BRA `(.L_x_450) ;  /* 0xfffffffc00f08947 */ /* 0x010fea000383ffff */
[----:B------:R-:W-:Y:S05]  /*22670*/  BRA `(.L_x_451) ;  /* 0xfffffe2400107947 */ /* 0x000fea000383ffff */
.L_x_84:
[----:B------:R-:W-:-:S07]  /*22680*/  MOV R0, UR22 ;  /* 0x0000001600007c02 */ /* 0x000fce0008000f00 */
.L_x_452:
[----:B-1----:R1:W3:Y:S02]  /*22690*/  SYNCS.PHASECHK.TRANS64.TRYWAIT P0, [R0+URZ+0x38068], R5 ;  /* 0x03806805000075a7 */ /* 0x0022e400080011ff */
[----:B---3--:R-:W-:Y:S05]  /*226a0*/  @!P0 NANOSLEEP.SYNCS 0x989680 ;  /* 0x009896800000895d */ /* 0x008fea0003900000 */
[----:B------:R-:W3:Y:S02]  /*226b0*/  @!P0 SYNCS.PHASECHK.TRANS64 P0, [R0+URZ+0x38068], R5 ;  /* 0x03806805000085a7 */ /* 0x000ee400080010ff */
[----:B---3--:R-:W-:Y:S05]  /*226c0*/  @!P0 BRA `(.L_x_452) ;  /* 0xfffffffc00f08947 */ /* 0x008fea000383ffff */
[----:B------:R-:W-:Y:S05]  /*226d0*/  BRA `(.L_x_453) ;  /* 0xfffffe2400187947 */ /* 0x000fea000383ffff */
.L_x_96:
[----:B-1----:R1:W2:Y:S02]  /*226e0*/  SYNCS.PHASECHK.TRANS64.TRYWAIT P0, [R16+URZ+0x380c0], R3 ;  /* 0x0380c003100075a7 */ /* 0x0022a400080011ff */
[----:B--2---:R-:W-:Y:S05]  /*226f0*/  @!P0 NANOSLEEP.SYNCS 0x989680 ;  /* 0x009896800000895d */ /* 0x004fea0003900000 */
[----:B------:R-:W2:Y:S02]  /*22700*/  @!P0 SYNCS.PHASECHK.TRANS64 P0, [R16+URZ+0x380c0], R3 ;  /* 0x0380c003100085a7 */ /* 0x000ea400080010ff */
[----:B--2---:R-:W-:Y:S05]  /*22710*/  @!P0 BRA `(.L_x_96) ;  /* 0xfffffffc00f08947 */ /* 0x004fea000383ffff */
[----:B------:R-:W-:Y:S05]  /*22720*/  BRA `(.L_x_454) ;  /* 0xfffffe2c00887947 */ /* 0x000fea000383ffff */
.L_x_163:
[----:B-1----:R1:W3:Y:S02]  /*22730*/  SYNCS.PHASECHK.TRANS64.TRYWAIT P0, [R0+URZ+0x380c8], R3 ;  /* 0x0380c803000075a7 */ /* 0x0022e400080011ff */
[----:B---3--:R-:W-:Y:S05]  /*22740*/  @!P0 NANOSLEEP.SYNCS 0x989680 ;  /* 0x009896800000895d */ /* 0x008fea0003900000 */
[----:B------:R-:W3:Y:S02]  /*22750*/  @!P0 SYNCS.PHASECHK.TRANS64 P0, [R0+URZ+0x380c8], R3 ;  /* 0x0380c803000085a7 */ /* 0x000ee400080010ff */
[----:B---3--:R-:W-:Y:S05]  /*22760*/  @!P0 BRA `(.L_x_163) ;  /* 0xfffffffc00f08947 */ /* 0x008fea000383ffff */
[----:B------:R-:W-:Y:S05]  /*22770*/  BRA `(.L_x_455) ;  /* 0xfffffe80008c7947 */ /* 0x000fea000383ffff */
.L_x_169:
[----:B-1----:R1:W2:Y:S02]  /*22780*/  SYNCS.PHASECHK.TRANS64.TRYWAIT P0, [R59+URZ+0x38070], R0 ;  /* 0x038070003b0075a7 */ /* 0x0022a400080011ff */
[----:B--2---:R-:W-:Y:S05]  /*22790*/  @!P0 NANOSLEEP.SYNCS 0x989680 ;  /* 0x009896800000895d */ /* 0x004fea0003900000 */
[----:B------:R-:W2:Y:S02]  /*227a0*/  @!P0 SYNCS.PHASECHK.TRANS64 P0, [R59+URZ+0x38070], R0 ;  /* 0x038070003b0085a7 */ /* 0x000ea400080010ff */
[----:B--2---:R-:W-:Y:S05]  /*227b0*/  @!P0 BRA `(.L_x_169) ;  /* 0xfffffffc00f08947 */ /* 0x004fea000383ffff */
[----:B------:R-:W-:Y:S05]  /*227c0*/  BRA `(.L_x_456) ;  /* 0xfffffe8400a87947 */ /* 0x000fea000383ffff */
.L_x_172:
[----:B--2---:R2:W3:Y:S02]  /*227d0*/  SYNCS.PHASECHK.TRANS64.TRYWAIT P1, [R59+URZ+0x38080], R6 ;  /* 0x038080063b0075a7 */ /* 0x0044e400080211ff */
[----:B---3--:R-:W-:Y:S05]  /*227e0*/  @!P1 NANOSLEEP.SYNCS 0x989680 ;  /* 0x009896800000995d */ /* 0x008fea0003900000 */
[----:B------:R-:W3:Y:S02]  /*227f0*/  @!P1 SYNCS.PHASECHK.TRANS64 P1, [R59+URZ+0x38080], R6 ;  /* 0x038080063b0095a7 */ /* 0x000ee400080210ff */
[----:B---3--:R-:W-:Y:S05]  /*22800*/  @!P1 BRA `(.L_x_172) ;  /* 0xfffffffc00f09947 */ /* 0x008fea000383ffff */
[----:B------:R-:W-:Y:S05]  /*22810*/  BRA `(.L_x_457) ;  /* 0xfffffe8400d07947 */ /* 0x000fea000383ffff */
.L_x_175:
[----:B-1----:R1:W3:Y:S02]  /*22820*/  SYNCS.PHASECHK.TRANS64.TRYWAIT P0, [R59+URZ+0x38070], R0 ;  /* 0x038070003b0075a7 */ /* 0x0022e400080011ff */
[----:B---3--:R-:W-:Y:S05]  /*22830*/  @!P0 NANOSLEEP.SYNCS 0x989680 ;  /* 0x009896800000895d */ /* 0x008fea0003900000 */
[----:B------:R-:W3:Y:S02]  /*22840*/  @!P0 SYNCS.PHASECHK.TRANS64 P0, [R59+URZ+0x38070], R0 ;  /* 0x038070003b0085a7 */ /* 0x000ee400080010ff */
[----:B---3--:R-:W-:Y:S05]  /*22850*/  @!P0 BRA `(.L_x_175) ;  /* 0xfffffffc00f08947 */ /* 0x008fea000383ffff */
[----:B------:R-:W-:Y:S05]  /*22860*/  BRA `(.L_x_458) ;  /* 0xfffffe88001c7947 */ /* 0x000fea000383ffff */
.L_x_177:
[----:B-1----:R1:W3:Y:S02]  /*22870*/  SYNCS.PHASECHK.TRANS64.TRYWAIT P0, [R59+URZ+0x38090], R0 ;  /* 0x038090003b0075a7 */ /* 0x0022e400080011ff */
[----:B---3--:R-:W-:Y:S05]  /*22880*/  @!P0 NANOSLEEP.SYNCS 0x989680 ;  /* 0x009896800000895d */ /* 0x008fea0003900000 */
[----:B------:R-:W3:Y:S02]  /*22890*/  @!P0 SYNCS.PHASECHK.TRANS64 P0, [R59+URZ+0x38090], R0 ;  /* 0x038090003b0085a7 */ /* 0x000ee400080010ff */
[----:B---3--:R-:W-:Y:S05]  /*228a0*/  @!P0 BRA `(.L_x_177) ;  /* 0xfffffffc00f08947 */ /* 0x008fea000383ffff */
[----:B------:R-:W-:Y:S05]  /*228b0*/  BRA `(.L_x_459) ;  /* 0xfffffe8800647947 */ /* 0x000fea000383ffff */
.L_x_196:
[----:B------:R1:W1:Y:S02]  /*228c0*/  SYNCS.PHASECHK.TRANS64.TRYWAIT P0, [R59+URZ+0x38080], R0 ;  /* 0x038080003b0075a7 */ /* 0x00026400080011ff */
[----:B-1----:R-:W-:Y:S05]  /*228d0*/  @!P0 NANOSLEEP.SYNCS 0x989680 ;  /* 0x009896800000895d */ /* 0x002fea0003900000 */
[----:B------:R-:W1:Y:S02]  /*228e0*/  @!P0 SYNCS.PHASECHK.TRANS64 P0, [R59+URZ+0x38080], R0 ;  /* 0x038080003b0085a7 */ /* 0x000e6400080010ff */
[----:B-1----:R-:W-:Y:S05]  /*228f0*/  @!P0 BRA `(.L_x_196) ;  /* 0xfffffffc00f08947 */ /* 0x002fea000383ffff */
[----:B------:R-:W-:Y:S05]  /*22900*/  BRA `(.L_x_460) ;  /* 0xfffffe9800c87947 */ /* 0x000fea000383ffff */
.L_x_198:
[----:B-1----:R1:W3:Y:S02]  /*22910*/  SYNCS.PHASECHK.TRANS64.TRYWAIT P0, [R59+URZ+0x38098], R0 ;  /* 0x038098003b0075a7 */ /* 0x0022e400080011ff */
[----:B---3--:R-:W-:Y:S05]  /*22920*/  @!P0 NANOSLEEP.SYNCS 0x989680 ;  /* 0x009896800000895d */ /* 0x008fea0003900000 */
[----:B------:R-:W3:Y:S02]  /*22930*/  @!P0 SYNCS.PHASECHK.TRANS64 P0, [R59+URZ+0x38098], R0 ;  /* 0x038098003b0085a7 */ /* 0x000ee400080010ff */
[----:B---3--:R-:W-:Y:S05]  /*22940*/  @!P0 BRA `(.L_x_198) ;  /* 0xfffffffc00f08947 */ /* 0x008fea000383ffff */
[----:B------:R-:W-:Y:S05]  /*22950*/  BRA `(.L_x_461) ;  /* 0xfffffe9c000c7947 */ /* 0x000fea000383ffff */
.L_x_219:
[----:B---3--:R3:W1:Y:S02]  /*22960*/  SYNCS.PHASECHK.TRANS64.TRYWAIT P0, [R59+URZ+0x38070], R4 ;  /* 0x038070043b0075a7 */ /* 0x00866400080011ff */
[----:B-1----:R-:W-:Y:S05]  /*22970*/  @!P0 NANOSLEEP.SYNCS 0x989680 ;  /* 0x009896800000895d */ /* 0x002fea0003900000 */
[----:B------:R-:W1:Y:S02]  /*22980*/  @!P0 SYNCS.PHASECHK.TRANS64 P0, [R59+URZ+0x38070], R4 ;  /* 0x038070043b0085a7 */ /* 0x000e6400080010ff */
[----:B-1----:R-:W-:Y:S05]  /*22990*/  @!P0 BRA `(.L_x_219) ;  /* 0xfffffffc00f08947 */ /* 0x002fea000383ffff */
[----:B------:R-:W-:Y:S05]  /*229a0*/  BRA `(.L_x_462) ;  /* 0xfffffeac00947947 */ /* 0x000fea000383ffff */
.L_x_222:
[----:B------:R1:W1:Y:S02]  /*229b0*/  SYNCS.PHASECHK.TRANS64.TRYWAIT P0, [R59+URZ+0x38090], R0 ;  /* 0x038090003b0075a7 */ /* 0x00026400080011ff */
[----:B-1----:R-:W-:Y:S05]  /*229c0*/  @!P0 NANOSLEEP.SYNCS 0x989680 ;  /* 0x009896800000895d */ /* 0x002fea0003900000 */
[----:B------:R-:W1:Y:S02]  /*229d0*/  @!P0 SYNCS.PHASECHK.TRANS64 P0, [R59+URZ+0x38090], R0 ;  /* 0x038090003b0085a7 */ /* 0x000e6400080010ff */
[----:B-1----:R-:W-:Y:S05]  /*229e0*/  @!P0 BRA `(.L_x_222) ;  /* 0xfffffffc00f08947 */ /* 0x002fea000383ffff */
[----:B------:R-:W-:Y:S05]  /*229f0*/  BRA `(.L_x_463) ;  /* 0xfffffeac00b87947 */ /* 0x000fea000383ffff */
.L_x_225:
[----:B------:R1:W1:Y:S02]  /*22a00*/  SYNCS.PHASECHK.TRANS64.TRYWAIT P0, [R59+URZ+0x380c0], R0 ;  /* 0x0380c0003b0075a7 */ /* 0x00026400080011ff */
[----:B-1----:R-:W-:Y:S05]  /*22a10*/  @!P0 NANOSLEEP.SYNCS 0x989680 ;  /* 0x009896800000895d */ /* 0x002fea0003900000 */
[----:B------:R-:W1:Y:S02]  /*22a20*/  @!P0 SYNCS.PHASECHK.TRANS64 P0, [R59+URZ+0x380c0], R0 ;  /* 0x0380c0003b0085a7 */ /* 0x000e6400080010ff */
[----:B-1----:R-:W-:Y:S05]  /*22a30*/  @!P0 BRA `(.L_x_225) ;  /* 0xfffffffc00f08947 */ /* 0x002fea000383ffff */
[----:B------:R-:W-:Y:S05]  /*22a40*/  BRA `(.L_x_464) ;  /* 0xfffffeac00c47947 */ /* 0x000fea000383ffff */
.L_x_239:
[----:B-1----:R1:W2:Y:S02]  /*22a50*/  SYNCS.PHASECHK.TRANS64.TRYWAIT P0, [R59+URZ+0x38080], R4 ;  /* 0x038080043b0075a7 */ /* 0x0022a400080011ff */
[----:B--2---:R-:W-:Y:S05]  /*22a60*/  @!P0 NANOSLEEP.SYNCS 0x989680 ;  /* 0x009896800000895d */ /* 0x004fea0003900000 */
[----:B------:R-:W2:Y:S02]  /*22a70*/  @!P0 SYNCS.PHASECHK.TRANS64 P0, [R59+URZ+0x38080], R4 ;  /* 0x038080043b0085a7 */ /* 0x000ea400080010ff */
[----:B--2---:R-:W-:Y:S05]  /*22a80*/  @!P0 BRA `(.L_x_239) ;  /* 0xfffffffc00f08947 */ /* 0x004fea000383ffff */
[----:B------:R-:W-:Y:S05]  /*22a90*/  BRA `(.L_x_465) ;  /* 0xfffffecc00f07947 */ /* 0x000fea000383ffff */
.L_x_242:
[----:B------:R1:W1:Y:S02]  /*22aa0*/  SYNCS.PHASECHK.TRANS64.TRYWAIT P0, [R59+URZ+0x38098], R0 ;  /* 0x038098003b0075a7 */ /* 0x00026400080011ff */
[----:B-1----:R-:W-:Y:S05]  /*22ab0*/  @!P0 NANOSLEEP.SYNCS 0x989680 ;  /* 0x009896800000895d */ /* 0x002fea0003900000 */
[----:B------:R-:W1:Y:S02]  /*22ac0*/  @!P0 SYNCS.PHASECHK.TRANS64 P0, [R59+URZ+0x38098], R0 ;  /* 0x038098003b0085a7 */ /* 0x000e6400080010ff */
[----:B-1----:R-:W-:Y:S05]  /*22ad0*/  @!P0 BRA `(.L_x_242) ;  /* 0xfffffffc00f08947 */ /* 0x002fea000383ffff */
[----:B------:R-:W-:Y:S05]  /*22ae0*/  BRA `(.L_x_466) ;  /* 0xfffffed000147947 */ /* 0x000fea000383ffff */
.L_x_245:
[----:B------:R1:W1:Y:S02]  /*22af0*/  SYNCS.PHASECHK.TRANS64.TRYWAIT P0, [R59+URZ+0x380c8], R0 ;  /* 0x0380c8003b0075a7 */ /* 0x00026400080011ff */
[----:B-1----:R-:W-:Y:S05]  /*22b00*/  @!P0 NANOSLEEP.SYNCS 0x989680 ;  /* 0x009896800000895d */ /* 0x002fea0003900000 */
[----:B------:R-:W1:Y:S02]  /*22b10*/  @!P0 SYNCS.PHASECHK.TRANS64 P0, [R59+URZ+0x380c8], R0 ;  /* 0x0380c8003b0085a7 */ /* 0x000e6400080010ff */
[----:B-1----:R-:W-:Y:S05]  /*22b20*/  @!P0 BRA `(.L_x_245) ;  /* 0xfffffffc00f08947 */ /* 0x002fea000383ffff */
[----:B------:R-:W-:Y:S05]  /*22b30*/  BRA `(.L_x_467) ;  /* 0xfffffed000207947 */ /* 0x000fea000383ffff */
.L_x_261:
[----:B------:R-:W-:-:S07]  /*22b40*/  MOV R0, UR4 ;  /* 0x0000000400007c02 */ /* 0x000fce0008000f00 */
.L_x_468:
[----:B-1----:R1:W2:Y:S02]  /*22b50*/  SYNCS.PHASECHK.TRANS64.TRYWAIT P0, [R0+URZ], R3 ;  /* 0x00000003000075a7 */ /* 0x0022a400080011ff */
[----:B--2---:R-:W-:Y:S05]  /*22b60*/  @!P0 NANOSLEEP.SYNCS 0x989680 ;  /* 0x009896800000895d */ /* 0x004fea0003900000 */
[----:B------:R-:W2:Y:S02]  /*22b70*/  @!P0 SYNCS.PHASECHK.TRANS64 P0, [R0+URZ], R3 ;  /* 0x00000003000085a7 */ /* 0x000ea400080010ff */
[----:B--2---:R-:W-:Y:S05]  /*22b80*/  @!P0 BRA `(.L_x_468) ;  /* 0xfffffffc00f08947 */ /* 0x004fea000383ffff */
[----:B------:R-:W-:Y:S05]  /*22b90*/  BRA `(.L_x_469) ;  /* 0xfffffef400187947 */ /* 0x000fea000383ffff */
.L_x_264:
[----:B------:R-:W-:-:S07]  /*22ba0*/  MOV R0, UR4 ;  /* 0x0000000400007c02 */ /* 0x000fce0008000f00 */
.L_x_470:
[----:B-1----:R1:W4:Y:S02]  /*22bb0*/  SYNCS.PHASECHK.TRANS64.TRYWAIT P1, [R0+URZ], R3 ;  /* 0x00000003000075a7 */ /* 0x00232400080211ff */
[----:B----4-:R-:W-:Y:S05]  /*22bc0*/  @!P1 NANOSLEEP.SYNCS 0x989680 ;  /* 0x009896800000995d */ /* 0x010fea0003900000 */
[----:B------:R-:W4:Y:S02]  /*22bd0*/  @!P1 SYNCS.PHASECHK.TRANS64 P1, [R0+URZ], R3 ;  /* 0x00000003000095a7 */ /* 0x000f2400080210ff */
[----:B----4-:R-:W-:Y:S05]  /*22be0*/  @!P1 BRA `(.L_x_470) ;  /* 0xfffffffc00f09947 */ /* 0x010fea000383ffff */
[----:B------:R-:W-:Y:S05]  /*22bf0*/  BRA `(.L_x_471) ;  /* 0xfffffef400a07947 */ /* 0x000fea000383ffff */
.L_x_271:
[----:B-1----:R-:W-:-:S04]  /*22c00*/  MOV R4, UR49 ;  /* 0x0000003100047c02 */ /* 0x002fc80008000f00 */
[----:B------:R1:W2:Y:S03]  /*22c10*/  SYNCS.PHASECHK.TRANS64.TRYWAIT P5, [R4+URZ], R3 ;  /* 0x00000003040075a7 */ /* 0x0002a600080a11ff */
[----:B--2---:R-:W-:Y:S05]  /*22c20*/  @!P5 NANOSLEEP.SYNCS 0x989680 ;  /* 0x009896800000d95d */ /* 0x004fea0003900000 */
[----:B------:R-:W2:Y:S02]  /*22c30*/  @!P5 SYNCS.PHASECHK.TRANS64 P5, [R4+URZ], R3 ;  /* 0x000000030400d5a7 */ /* 0x000ea400080a10ff */
[----:B--2---:R-:W-:Y:S05]  /*22c40*/  @!P5 BRA `(.L_x_271) ;  /* 0xfffffffc00ecd947 */ /* 0x004fea000383ffff */
[----:B------:R-:W-:Y:S05]  /*22c50*/  BRA `(.L_x_472) ;  /* 0xffffff0000d87947 */ /* 0x000fea000383ffff */
.L_x_276:
[----:B------:R-:W-:-:S07]  /*22c60*/  MOV R5, UR4 ;  /* 0x0000000400057c02 */ /* 0x000fce0008000f00 */
.L_x_473:
[----:B--2---:R2:W3:Y:S02]  /*22c70*/  SYNCS.PHASECHK.TRANS64.TRYWAIT P2, [R5+URZ], R0 ;  /* 0x00000000050075a7 */ /* 0x0044e400080411ff */
[----:B---3--:R-:W-:Y:S05]  /*22c80*/  @!P2 NANOSLEEP.SYNCS 0x989680 ;  /* 0x009896800000a95d */ /* 0x008fea0003900000 */
[----:B------:R-:W3:Y:S02]  /*22c90*/  @!P2 SYNCS.PHASECHK.TRANS64 P2, [R5+URZ], R0 ;  /* 0x000000000500a5a7 */ /* 0x000ee400080410ff */
[----:B---3--:R-:W-:Y:S05]  /*22ca0*/  @!P2 BRA `(.L_x_473) ;  /* 0xfffffffc00f0a947 */ /* 0x008fea000383ffff */
[----:B------:R-:W-:Y:S05]  /*22cb0*/  BRA `(.L_x_474) ;  /* 0xffffff3000747947 */ /* 0x000fea000383ffff */
.L_x_281:
[----:B------:R-:W-:-:S07]  /*22cc0*/  MOV R3, UR4 ;  /* 0x0000000400037c02 */ /* 0x000fce0008000f00 */
.L_x_475:
[----:B-1----:R1:W2:Y:S02]  /*22cd0*/  SYNCS.PHASECHK.TRANS64.TRYWAIT P1, [R3+URZ], R0 ;  /* 0x00000000030075a7 */ /* 0x0022a400080211ff */
[----:B--2---:R-:W-:Y:S05]  /*22ce0*/  @!P1 NANOSLEEP.SYNCS 0x989680 ;  /* 0x009896800000995d */ /* 0x004fea0003900000 */
[----:B------:R-:W2:Y:S02]  /*22cf0*/  @!P1 SYNCS.PHASECHK.TRANS64 P1, [R3+URZ], R0 ;  /* 0x00000000030095a7 */ /* 0x000ea400080210ff */
[----:B--2---:R-:W-:Y:S05]  /*22d00*/  @!P1 BRA `(.L_x_475) ;  /* 0xfffffffc00f09947 */ /* 0x004fea000383ffff */
[----:B------:R-:W-:Y:S05]  /*22d10*/  BRA `(.L_x_476) ;  /* 0xffffff3400d47947 */ /* 0x000fea000383ffff */
.L_x_286:
[----:B------:R-:W-:-:S07]  /*22d20*/  MOV R0, UR4 ;  /* 0x0000000400007c02 */ /* 0x000fce0008000f00 */
.L_x_477:
[----:B-1----:R1:W3:Y:S02]  /*22d30*/  SYNCS.PHASECHK.TRANS64.TRYWAIT P1, [R0+URZ], R3 ;  /* 0x00000003000075a7 */ /* 0x0022e400080211ff */
[----:B---3--:R-:W-:Y:S05]  /*22d40*/  @!P1 NANOSLEEP.SYNCS 0x989680 ;  /* 0x009896800000995d */ /* 0x008fea0003900000 */
[----:B------:R-:W3:Y:S02]  /*22d50*/  @!P1 SYNCS.PHASECHK.TRANS64 P1, [R0+URZ], R3 ;  /* 0x00000003000095a7 */ /* 0x000ee400080210ff */
[----:B---3--:R-:W-:Y:S05]  /*22d60*/  @!P1 BRA `(.L_x_477) ;  /* 0xfffffffc00f09947 */ /* 0x008fea000383ffff */
[----:B------:R-:W-:Y:S05]  /*22d70*/  BRA `(.L_x_478) ;  /* 0xffffff3800a47947 */ /* 0x000fea000383ffff */
.L_x_293:
[----:B-1----:R-:W-:-:S04]  /*22d80*/  MOV R4, UR49 ;  /* 0x0000003100047c02 */ /* 0x002fc80008000f00 */
[----:B------:R1:W4:Y:S03]  /*22d90*/  SYNCS.PHASECHK.TRANS64.TRYWAIT P5, [R4+URZ], R3 ;  /* 0x00000003040075a7 */ /* 0x00032600080a11ff */
[----:B----4-:R-:W-:Y:S05]  /*22da0*/  @!P5 NANOSLEEP.SYNCS 0x989680 ;  /* 0x009896800000d95d */ /* 0x010fea0003900000 */
[----:B------:R-:W4:Y:S02]  /*22db0*/  @!P5 SYNCS.PHASECHK.TRANS64 P5, [R4+URZ], R3 ;  /* 0x000000030400d5a7 */ /* 0x000f2400080a10ff */
[----:B----4-:R-:W-:Y:S05]  /*22dc0*/  @!P5 BRA `(.L_x_293) ;  /* 0xfffffffc00ecd947 */ /* 0x010fea000383ffff */
[----:B------:R-:W-:Y:S05]  /*22dd0*/  BRA `(.L_x_479) ;  /* 0xffffff5c00e07947 */ /* 0x000fea000383ffff */
.L_x_298:
[----:B------:R-:W-:-:S07]  /*22de0*/  MOV R3, UR4 ;  /* 0x0000000400037c02 */ /* 0x000fce0008000f00 */
.L_x_480:
[----:B--2---:R2:W3:Y:S02]  /*22df0*/  SYNCS.PHASECHK.TRANS64.TRYWAIT P2, [R3+URZ], R0 ;  /* 0x00000000030075a7 */ /* 0x0044e400080411ff */
[----:B---3--:R-:W-:Y:S05]  /*22e00*/  @!P2 NANOSLEEP.SYNCS 0x989680 ;  /* 0x009896800000a95d */ /* 0x008fea0003900000 */
[----:B------:R-:W3:Y:S02]  /*22e10*/  @!P2 SYNCS.PHASECHK.TRANS64 P2, [R3+URZ], R0 ;  /* 0x000000000300a5a7 */ /* 0x000ee400080410ff */
[----:B---3--:R-:W-:Y:S05]  /*22e20*/  @!P2 BRA `(.L_x_480) ;  /* 0xfffffffc00f0a947 */ /* 0x008fea000383ffff */
[----:B------:R-:W-:Y:S05]  /*22e30*/  BRA `(.L_x_481) ;  /* 0xffffff8c006c7947 */ /* 0x000fea000383ffff */
.L_x_302:
[----:B------:R-:W-:-:S07]  /*22e40*/  MOV R3, UR4 ;  /* 0x0000000400037c02 */ /* 0x000fce0008000f00 */
.L_x_482:
[----:B-1----:R1:W2:Y:S02]  /*22e50*/  SYNCS.PHASECHK.TRANS64.TRYWAIT P1, [R3+URZ], R0 ;  /* 0x00000000030075a7 */ /* 0x0022a400080211ff */
[----:B--2---:R-:W-:Y:S05]  /*22e60*/  @!P1 NANOSLEEP.SYNCS 0x989680 ;  /* 0x009896800000995d */ /* 0x004fea0003900000 */
[----:B------:R-:W2:Y:S02]  /*22e70*/  @!P1 SYNCS.PHASECHK.TRANS64 P1, [R3+URZ], R0 ;  /* 0x00000000030095a7 */ /* 0x000ea400080210ff */
[----:B--2---:R-:W-:Y:S05]  /*22e80*/  @!P1 BRA `(.L_x_482) ;  /* 0xfffffffc00f09947 */ /* 0x004fea000383ffff */
[----:B------:R-:W-:Y:S05]  /*22e90*/  BRA `(.L_x_483) ;  /* 0xffffff9000c47947 */ /* 0x000fea000383ffff */
.L_x_306:
[----:B------:R-:W-:-:S07]  /*22ea0*/  MOV R0, UR5 ;  /* 0x0000000500007c02 */ /* 0x000fce0008000f00 */
.L_x_484:
[----:B-1----:R1:W4:Y:S02]  /*22eb0*/  SYNCS.PHASECHK.TRANS64.TRYWAIT P0, [R0+URZ], R3 ;  /* 0x00000003000075a7 */ /* 0x00232400080011ff */
[----:B----4-:R-:W-:Y:S05]  /*22ec0*/  @!P0 NANOSLEEP.SYNCS 0x989680 ;  /* 0x009896800000895d */ /* 0x010fea0003900000 */
[----:B------:R-:W4:Y:S02]  /*22ed0*/  @!P0 SYNCS.PHASECHK.TRANS64 P0, [R0+URZ], R3 ;  /* 0x00000003000085a7 */ /* 0x000f2400080010ff */
[----:B----4-:R-:W-:Y:S05]  /*22ee0*/  @!P0 BRA `(.L_x_484) ;  /* 0xfffffffc00f08947 */ /* 0x010fea000383ffff */
[----:B------:R-:W-:Y:S05]  /*22ef0*/  BRA `(.L_x_485) ;  /* 0xffffff9400707947 */ /* 0x000fea000383ffff */
.L_x_312:
[----:B------:R-:W-:-:S07]  /*22f00*/  MOV R3, UR8 ;  /* 0x0000000800037c02 */ /* 0x000fce0008000f00 */
.L_x_486:
[----:B-1----:R1:W2:Y:S02]  /*22f10*/  SYNCS.PHASECHK.TRANS64.TRYWAIT P1, [R3+URZ+0x38010], R4 ;  /* 0x03801004030075a7 */ /* 0x0022a400080211ff */
[----:B--2---:R-:W-:Y:S05]  /*22f20*/  @!P1 NANOSLEEP.SYNCS 0x989680 ;  /* 0x009896800000995d */ /* 0x004fea0003900000 */
[----:B------:R-:W2:Y:S02]  /*22f30*/  @!P1 SYNCS.PHASECHK.TRANS64 P1, [R3+URZ+0x38010], R4 ;  /* 0x03801004030095a7 */ /* 0x000ea400080210ff */
[----:B--2---:R-:W-:Y:S05]  /*22f40*/  @!P1 BRA `(.L_x_486) ;  /* 0xfffffffc00f09947 */ /* 0x004fea000383ffff */
[----:B------:R-:W-:Y:S05]  /*22f50*/  BRA `(.L_x_487) ;  /* 0xffffff9c002c7947 */ /* 0x000fea000383ffff */
.L_x_318:
[----:B------:R-:W-:-:S07]  /*22f60*/  MOV R0, UR25 ;  /* 0x0000001900007c02 */ /* 0x000fce0008000f00 */
.L_x_488:
[----:B-1----:R1:W2:Y:S02]  /*22f70*/  SYNCS.PHASECHK.TRANS64.TRYWAIT P1, [R0+URZ+0x38038], R7 ;  /* 0x03803807000075a7 */ /* 0x0022a400080211ff */
[----:B--2---:R-:W-:Y:S05]  /*22f80*/  @!P1 NANOSLEEP.SYNCS 0x989680 ;  /* 0x009896800000995d */ /* 0x004fea0003900000 */
[----:B------:R-:W2:Y:S02]  /*22f90*/  @!P1 SYNCS.PHASECHK.TRANS64 P1, [R0+URZ+0x38038], R7 ;  /* 0x03803807000095a7 */ /* 0x000ea400080210ff */
[----:B--2---:R-:W-:Y:S05]  /*22fa0*/  @!P1 BRA `(.L_x_488) ;  /* 0xfffffffc00f09947 */ /* 0x004fea000383ffff */
[----:B------:R-:W-:Y:S05]  /*22fb0*/  BRA `(.L_x_489) ;  /* 0xffffff9c00a07947 */ /* 0x000fea000383ffff */
.L_x_324:
[----:B--2---:R-:W-:-:S07]  /*22fc0*/  MOV R3, UR8 ;  /* 0x0000000800037c02 */ /* 0x004fce0008000f00 */
.L_x_490:
[----:B-1----:R1:W2:Y:S02]  /*22fd0*/  SYNCS.PHASECHK.TRANS64.TRYWAIT P1, [R3+URZ+0x38018], R4 ;  /* 0x03801804030075a7 */ /* 0x0022a400080211ff */
[----:B--2---:R-:W-:Y:S05]  /*22fe0*/  @!P1 NANOSLEEP.SYNCS 0x989680 ;  /* 0x009896800000995d */ /* 0x004fea0003900000 */
[----:B------:R-:W2:Y:S02]  /*22ff0*/  @!P1 SYNCS.PHASECHK.TRANS64 P1, [R3+URZ+0x38018], R4 ;  /* 0x03801804030095a7 */ /* 0x000ea400080210ff */
[----:B--2---:R-:W-:Y:S05]  /*23000*/  @!P1 BRA `(.L_x_490) ;  /* 0xfffffffc00f09947 */ /* 0x004fea000383ffff */
[----:B------:R-:W-:Y:S05]  /*23010*/  BRA `(.L_x_491) ;  /* 0xffffffa000207947 */ /* 0x000fea000383ffff */
.L_x_330:
[----:B---3--:R-:W-:-:S07]  /*23020*/  MOV R0, UR25 ;  /* 0x0000001900007c02 */ /* 0x008fce0008000f00 */
.L_x_492:
[----:B-1----:R1:W2:Y:S02]  /*23030*/  SYNCS.PHASECHK.TRANS64.TRYWAIT P1, [R0+URZ+0x38038], R7 ;  /* 0x03803807000075a7 */ /* 0x0022a400080211ff */
[----:B--2---:R-:W-:Y:S05]  /*23040*/  @!P1 NANOSLEEP.SYNCS 0x989680 ;  /* 0x009896800000995d */ /* 0x004fea0003900000 */
[----:B------:R-:W2:Y:S02]  /*23050*/  @!P1 SYNCS.PHASECHK.TRANS64 P1, [R0+URZ+0x38038], R7 ;  /* 0x03803807000095a7 */ /* 0x000ea400080210ff */
[----:B--2---:R-:W-:Y:S05]  /*23060*/  @!P1 BRA `(.L_x_492) ;  /* 0xfffffffc00f09947 */ /* 0x004fea000383ffff */
[----:B------:R-:W-:Y:S05]  /*23070*/  BRA `(.L_x_493) ;  /* 0xffffffa0009c7947 */ /* 0x000fea000383ffff */
.L_x_336:
[----:B---3--:R-:W-:-:S07]  /*23080*/  MOV R0, UR25 ;  /* 0x0000001900007c02 */ /* 0x008fce0008000f00 */
.L_x_494:
[----:B-1----:R1:W2:Y:S02]  /*23090*/  SYNCS.PHASECHK.TRANS64.TRYWAIT P1, [R0+URZ+0x38038], R7 ;  /* 0x03803807000075a7 */ /* 0x0022a400080211ff */
[----:B--2---:R-:W-:Y:S05]  /*230a0*/  @!P1 NANOSLEEP.SYNCS 0x989680 ;  /* 0x009896800000995d */ /* 0x004fea0003900000 */
[----:B------:R-:W2:Y:S02]  /*230b0*/  @!P1 SYNCS.PHASECHK.TRANS64 P1, [R0+URZ+0x38038], R7 ;  /* 0x03803807000095a7 */ /* 0x000ea400080210ff */
[----:B--2---:R-:W-:Y:S05]  /*230c0*/  @!P1 BRA `(.L_x_494) ;  /* 0xfffffffc00f09947 */ /* 0x004fea000383ffff */
[----:B------:R-:W-:Y:S05]  /*230d0*/  BRA `(.L_x_495) ;  /* 0xffffffa400707947 */ /* 0x000fea000383ffff */
.L_x_341:
[----:B------:R-:W-:-:S07]  /*230e0*/  MOV R0, UR25 ;  /* 0x0000001900007c02 */ /* 0x000fce0008000f00 */
.L_x_496:
[----:B-1----:R1:W2:Y:S02]  /*230f0*/  SYNCS.PHASECHK.TRANS64.TRYWAIT P1, [R0+URZ+0x38038], R7 ;  /* 0x03803807000075a7 */ /* 0x0022a400080211ff */
[----:B--2---:R-:W-:Y:S05]  /*23100*/  @!P1 NANOSLEEP.SYNCS 0x989680 ;  /* 0x009896800000995d */ /* 0x004fea0003900000 */
[----:B------:R-:W2:Y:S02]  /*23110*/  @!P1 SYNCS.PHASECHK.TRANS64 P1, [R0+URZ+0x38038], R7 ;  /* 0x03803807000095a7 */ /* 0x000ea400080210ff */
[----:B--2---:R-:W-:Y:S05]  /*23120*/  @!P1 BRA `(.L_x_496) ;  /* 0xfffffffc00f09947 */ /* 0x004fea000383ffff */
[----:B------:R-:W-:Y:S05]  /*23130*/  BRA `(.L_x_497) ;  /* 0xffffffa800007947 */ /* 0x000fea000383ffff */
.L_x_346:
[----:B------:R-:W-:-:S07]  /*23140*/  MOV R0, UR25 ;  /* 0x0000001900007c02 */ /* 0x000fce0008000f00 */
.L_x_498:
[----:B-1----:R1:W2:Y:S02]  /*23150*/  SYNCS.PHASECHK.TRANS64.TRYWAIT P1, [R0+URZ+0x38038], R7 ;  /* 0x03803807000075a7 */ /* 0x0022a400080211ff */
[----:B--2---:R-:W-:Y:S05]  /*23160*/  @!P1 NANOSLEEP.SYNCS 0x989680 ;  /* 0x009896800000995d */ /* 0x004fea0003900000 */
[----:B------:R-:W2:Y:S02]  /*23170*/  @!P1 SYNCS.PHASECHK.TRANS64 P1, [R0+URZ+0x38038], R7 ;  /* 0x03803807000095a7 */ /* 0x000ea400080210ff */
[----:B--2---:R-:W-:Y:S05]  /*23180*/  @!P1 BRA `(.L_x_498) ;  /* 0xfffffffc00f09947 */ /* 0x004fea000383ffff */
[----:B------:R-:W-:Y:S05]  /*23190*/  BRA `(.L_x_499) ;  /* 0xffffffa800847947 */ /* 0x000fea000383ffff */
.L_x_351:
[----:B------:R-:W-:-:S07]  /*231a0*/  MOV R0, UR25 ;  /* 0x0000001900007c02 */ /* 0x000fce0008000f00 */
.L_x_500:
[----:B-1----:R1:W2:Y:S02]  /*231b0*/  SYNCS.PHASECHK.TRANS64.TRYWAIT P1, [R0+URZ+0x38038], R7 ;  /* 0x03803807000075a7 */ /* 0x0022a400080211ff */
[----:B--2---:R-:W-:Y:S05]  /*231c0*/  @!P1 NANOSLEEP.SYNCS 0x989680 ;  /* 0x009896800000995d */ /* 0x004fea0003900000 */
[----:B------:R-:W2:Y:S02]  /*231d0*/  @!P1 SYNCS.PHASECHK.TRANS64 P1, [R0+URZ+0x38038], R7 ;  /* 0x03803807000095a7 */ /* 0x000ea400080210ff */
[----:B--2---:R-:W-:Y:S05]  /*231e0*/  @!P1 BRA `(.L_x_500) ;  /* 0xfffffffc00f09947 */ /* 0x004fea000383ffff */
[----:B------:R-:W-:Y:S05]  /*231f0*/  BRA `(.L_x_501) ;  /* 0xffffffac00087947 */ /* 0x000fea000383ffff */
.L_x_356:
[----:B------:R-:W-:-:S07]  /*23200*/  MOV R0, UR25 ;  /* 0x0000001900007c02 */ /* 0x000fce0008000f00 */
.L_x_502:
[----:B-1----:R1:W2:Y:S02]  /*23210*/  SYNCS.PHASECHK.TRANS64.TRYWAIT P1, [R0+URZ+0x38038], R7 ;  /* 0x03803807000075a7 */ /* 0x0022a400080211ff */
[----:B--2---:R-:W-:Y:S05]  /*23220*/  @!P1 NANOSLEEP.SYNCS 0x989680 ;  /* 0x009896800000995d */ /* 0x004fea0003900000 */
[----:B------:R-:W2:Y:S02]  /*23230*/  @!P1 SYNCS.PHASECHK.TRANS64 P1, [R0+URZ+0x38038], R7 ;  /* 0x03803807000095a7 */ /* 0x000ea400080210ff */
[----:B--2---:R-:W-:Y:S05]  /*23240*/  @!P1 BRA `(.L_x_502) ;  /* 0xfffffffc00f09947 */ /* 0x004fea000383ffff */
[----:B------:R-:W-:Y:S05]  /*23250*/  BRA `(.L_x_503) ;  /* 0xffffffac008c7947 */ /* 0x000fea000383ffff */
.L_x_361:
[----:B------:R-:W-:-:S07]  /*23260*/  MOV R0, UR25 ;  /* 0x0000001900007c02 */ /* 0x000fce0008000f00 */
.L_x_504:
[----:B-1----:R1:W2:Y:S02]  /*23270*/  SYNCS.PHASECHK.TRANS64.TRYWAIT P1, [R0+URZ+0x38038], R7 ;  /* 0x03803807000075a7 */ /* 0x0022a400080211ff */
[----:B--2---:R-:W-:Y:S05]  /*23280*/  @!P1 NANOSLEEP.SYNCS 0x989680 ;  /* 0x009896800000995d */ /* 0x004fea0003900000 */
[----:B------:R-:W2:Y:S02]  /*23290*/  @!P1 SYNCS.PHASECHK.TRANS64 P1, [R0+URZ+0x38038], R7 ;  /* 0x03803807000095a7 */ /* 0x000ea400080210ff */
[----:B--2---:R-:W-:Y:S05]  /*232a0*/  @!P1 BRA `(.L_x_504) ;  /* 0xfffffffc00f09947 */ /* 0x004fea000383ffff */
[----:B------:R-:W-:Y:S05]  /*232b0*/  BRA `(.L_x_505) ;  /* 0xffffffb000107947 */ /* 0x000fea000383ffff */
.L_x_366:
[----:B------:R-:W-:-:S07]  /*232c0*/  MOV R0, UR25 ;  /* 0x0000001900007c02 */ /* 0x000fce0008000f00 */
.L_x_506:
[----:B-1----:R1:W2:Y:S02]  /*232d0*/  SYNCS.PHASECHK.TRANS64.TRYWAIT P1, [R0+URZ+0x38038], R7 ;  /* 0x03803807000075a7 */ /* 0x0022a400080211ff */
[----:B--2---:R-:W-:Y:S05]  /*232e0*/  @!P1 NANOSLEEP.SYNCS 0x989680 ;  /* 0x009896800000995d */ /* 0x004fea0003900000 */
[----:B------:R-:W2:Y:S02]  /*232f0*/  @!P1 SYNCS.PHASECHK.TRANS64 P1, [R0+URZ+0x38038], R7 ;  /* 0x03803807000095a7 */ /* 0x000ea400080210ff */
[----:B--2---:R-:W-:Y:S05]  /*23300*/  @!P1 BRA `(.L_x_506) ;  /* 0xfffffffc00f09947 */ /* 0x004fea000383ffff */
[----:B------:R-:W-:Y:S05]  /*23310*/  BRA `(.L_x_507) ;  /* 0xffffffb000987947 */ /* 0x000fea000383ffff */
.L_x_371:
[----:B------:R-:W-:-:S07]  /*23320*/  MOV R0, UR25 ;  /* 0x0000001900007c02 */ /* 0x000fce0008000f00 */
.L_x_508:
[----:B-1----:R1:W2:Y:S02]  /*23330*/  SYNCS.PHASECHK.TRANS64.TRYWAIT P1, [R0+URZ+0x38038], R7 ;  /* 0x03803807000075a7 */ /* 0x0022a400080211ff */
[----:B--2---:R-:W-:Y:S05]  /*23340*/  @!P1 NANOSLEEP.SYNCS 0x989680 ;  /* 0x009896800000995d */ /* 0x004fea0003900000 */
[----:B------:R-:W2:Y:S02]  /*23350*/  @!P1 SYNCS.PHASECHK.TRANS64 P1, [R0+URZ+0x38038], R7 ;  /* 0x03803807000095a7 */ /* 0x000ea400080210ff */
[----:B--2---:R-:W-:Y:S05]  /*23360*/  @!P1 BRA `(.L_x_508) ;  /* 0xfffffffc00f09947 */ /* 0x004fea000383ffff */
[----:B------:R-:W-:Y:S05]  /*23370*/  BRA `(.L_x_509) ;  /* 0xffffffb4001c7947 */ /* 0x000fea000383ffff */
.L_x_377:
[----:B---3--:R-:W-:-:S07]  /*23380*/  MOV R0, UR25 ;  /* 0x0000001900007c02 */ /* 0x008fce0008000f00 */
.L_x_510:
[----:B-1----:R1:W2:Y:S02]  /*23390*/  SYNCS.PHASECHK.TRANS64.TRYWAIT P1, [R0+URZ+0x38038], R7 ;  /* 0x03803807000075a7 */ /* 0x0022a400080211ff */
[----:B--2---:R-:W-:Y:S05]  /*233a0*/  @!P1 NANOSLEEP.SYNCS 0x989680 ;  /* 0x009896800000995d */ /* 0x004fea0003900000 */
[----:B------:R-:W2:Y:S02]  /*233b0*/  @!P1 SYNCS.PHASECHK.TRANS64 P1, [R0+URZ+0x38038], R7 ;  /* 0x03803807000095a7 */ /* 0x000ea400080210ff */
[----:B--2---:R-:W-:Y:S05]  /*233c0*/  @!P1 BRA `(.L_x_510) ;  /* 0xfffffffc00f09947 */ /* 0x004fea000383ffff */
[----:B------:R-:W-:Y:S05]  /*233d0*/  BRA `(.L_x_511) ;  /* 0xffffffb400b47947 */ /* 0x000fea000383ffff */
.L_x_382:
[----:B---3--:R-:W-:-:S07]  /*233e0*/  MOV R0, UR25 ;  /* 0x0000001900007c02 */ /* 0x008fce0008000f00 */
.L_x_512:
[----:B-1----:R1:W2:Y:S02]  /*233f0*/  SYNCS.PHASECHK.TRANS64.TRYWAIT P1, [R0+URZ+0x38038], R7 ;  /* 0x03803807000075a7 */ /* 0x0022a400080211ff */
[----:B--2---:R-:W-:Y:S05]  /*23400*/  @!P1 NANOSLEEP.SYNCS 0x989680 ;  /* 0x009896800000995d */ /* 0x004fea0003900000 */
[----:B------:R-:W2:Y:S02]  /*23410*/  @!P1 SYNCS.PHASECHK.TRANS64 P1, [R0+URZ+0x38038], R7 ;  /* 0x03803807000095a7 */ /* 0x000ea400080210ff */
[----:B--2---:R-:W-:Y:S05]  /*23420*/  @!P1 BRA `(.L_x_512) ;  /* 0xfffffffc00f09947 */ /* 0x004fea000383ffff */
[----:B------:R-:W-:Y:S05]  /*23430*/  BRA `(.L_x_513) ;  /* 0xffffffb800387947 */ /* 0x000fea000383ffff */
.L_x_387:
[----:B---3--:R-:W-:-:S07]  /*23440*/  MOV R0, UR25 ;  /* 0x0000001900007c02 */ /* 0x008fce0008000f00 */
.L_x_514:
[----:B-1----:R1:W2:Y:S02]  /*23450*/  SYNCS.PHASECHK.TRANS64.TRYWAIT P1, [R0+URZ+0x38038], R7 ;  /* 0x03803807000075a7 */ /* 0x0022a400080211ff */
[----:B--2---:R-:W-:Y:S05]  /*23460*/  @!P1 NANOSLEEP.SYNCS 0x989680 ;  /* 0x009896800000995d */ /* 0x004fea0003900000 */
[----:B------:R-:W2:Y:S02]  /*23470*/  @!P1 SYNCS.PHASECHK.TRANS64 P1, [R0+URZ+0x38038], R7 ;  /* 0x03803807000095a7 */ /* 0x000ea400080210ff */
[----:B--2---:R-:W-:Y:S05]  /*23480*/  @!P1 BRA `(.L_x_514) ;  /* 0xfffffffc00f09947 */ /* 0x004fea000383ffff */
[----:B------:R-:W-:Y:S05]  /*23490*/  BRA `(.L_x_515) ;  /* 0xffffffb800c47947 */ /* 0x000fea000383ffff */
.L_x_392:
[----:B---3--:R-:W-:-:S07]  /*234a0*/  MOV R0, UR25 ;  /* 0x0000001900007c02 */ /* 0x008fce0008000f00 */
.L_x_516:
[----:B-1----:R1:W2:Y:S02]  /*234b0*/  SYNCS.PHASECHK.TRANS64.TRYWAIT P1, [R0+URZ+0x38038], R7 ;  /* 0x03803807000075a7 */ /* 0x0022a400080211ff */
[----:B--2---:R-:W-:Y:S05]  /*234c0*/  @!P1 NANOSLEEP.SYNCS 0x989680 ;  /* 0x009896800000995d */ /* 0x004fea0003900000 */
[----:B------:R-:W2:Y:S02]  /*234d0*/  @!P1 SYNCS.PHASECHK.TRANS64 P1, [R0+URZ+0x38038], R7 ;  /* 0x03803807000095a7 */ /* 0x000ea400080210ff */
[----:B--2---:R-:W-:Y:S05]  /*234e0*/  @!P1 BRA `(.L_x_516) ;  /* 0xfffffffc00f09947 */ /* 0x004fea000383ffff */
[----:B------:R-:W-:Y:S05]  /*234f0*/  BRA `(.L_x_517) ;  /* 0xffffffbc00487947 */ /* 0x000fea000383ffff */
.L_x_397:
[----:B---3--:R-:W-:-:S07]  /*23500*/  MOV R0, UR25 ;  /* 0x0000001900007c02 */ /* 0x008fce0008000f00 */
.L_x_518:
[----:B-1----:R1:W2:Y:S02]  /*23510*/  SYNCS.PHASECHK.TRANS64.TRYWAIT P1, [R0+URZ+0x38038], R7 ;  /* 0x03803807000075a7 */ /* 0x0022a400080211ff */
[----:B--2---:R-:W-:Y:S05]  /*23520*/  @!P1 NANOSLEEP.SYNCS 0x989680 ;  /* 0x009896800000995d */ /* 0x004fea0003900000 */
[----:B------:R-:W2:Y:S02]  /*23530*/  @!P1 SYNCS.PHASECHK.TRANS64 P1, [R0+URZ+0x38038], R7 ;  /* 0x03803807000095a7 */ /* 0x000ea400080210ff */
[----:B--2---:R-:W-:Y:S05]  /*23540*/  @!P1 BRA `(.L_x_518) ;  /* 0xfffffffc00f09947 */ /* 0x004fea000383ffff */
[----:B------:R-:W-:Y:S05]  /*23550*/  BRA `(.L_x_519) ;  /* 0xffffffbc00d87947 */ /* 0x000fea000383ffff */
.L_x_402:
[----:B---3--:R-:W-:-:S07]  /*23560*/  MOV R0, UR17 ;  /* 0x0000001100007c02 */ /* 0x008fce0008000f00 */
.L_x_520:
[----:B-1----:R1:W2:Y:S02]  /*23570*/  SYNCS.PHASECHK.TRANS64.TRYWAIT P1, [R0+URZ+0x38038], R7 ;  /* 0x03803807000075a7 */ /* 0x0022a400080211ff */
[----:B--2---:R-:W-:Y:S05]  /*23580*/  @!P1 NANOSLEEP.SYNCS 0x989680 ;  /* 0x009896800000995d */ /* 0x004fea0003900000 */
[----:B------:R-:W2:Y:S02]  /*23590*/  @!P1 SYNCS.PHASECHK.TRANS64 P1, [R0+URZ+0x38038], R7 ;  /* 0x03803807000095a7 */ /* 0x000ea400080210ff */
[----:B--2---:R-:W-:Y:S05]  /*235a0*/  @!P1 BRA `(.L_x_520) ;  /* 0xfffffffc00f09947 */ /* 0x004fea000383ffff */
[----:B------:R-:W-:Y:S05]  /*235b0*/  BRA `(.L_x_521) ;  /* 0xffffffc0005c7947 */ /* 0x000fea000383ffff */
.L_x_409:
[----:B------:R-:W-:-:S07]  /*235c0*/  MOV R5, UR5 ;  /* 0x0000000500057c02 */ /* 0x000fce0008000f00 */
.L_x_522:
[----:B-1----:R1:W3:Y:S02]  /*235d0*/  SYNCS.PHASECHK.TRANS64.TRYWAIT P0, [R5+URZ+0x380b0], R0 ;  /* 0x0380b000050075a7 */ /* 0x0022e400080011ff */
[----:B---3--:R-:W-:Y:S05]  /*235e0*/  @!P0 NANOSLEEP.SYNCS 0x989680 ;  /* 0x009896800000895d */ /* 0x008fea0003900000 */
[----:B------:R-:W3:Y:S02]  /*235f0*/  @!P0 SYNCS.PHASECHK.TRANS64 P0, [R5+URZ+0x380b0], R0 ;  /* 0x0380b000050085a7 */ /* 0x000ee400080010ff */
[----:B---3--:R-:W-:Y:S05]  /*23600*/  @!P0 BRA `(.L_x_522) ;  /* 0xfffffffc00f08947 */ /* 0x008fea000383ffff */
[----:B------:R-:W-:Y:S05]  /*23610*/  BRA `(.L_x_523) ;  /* 0xffffffc800307947 */ /* 0x000fea000383ffff */
.L_x_413:
[----:B-1----:R-:W-:-:S07]  /*23620*/  MOV R5, UR5 ;  /* 0x0000000500057c02 */ /* 0x002fce0008000f00 */
.L_x_524:
[----:B-1----:R1:W2:Y:S02]  /*23630*/  SYNCS.PHASECHK.TRANS64.TRYWAIT P0, [R5+URZ+0x380b8], R0 ;  /* 0x0380b800050075a7 */ /* 0x0022a400080011ff */
[----:B--2---:R-:W-:Y:S05]  /*23640*/  @!P0 NANOSLEEP.SYNCS 0x989680 ;  /* 0x009896800000895d */ /* 0x004fea0003900000 */
[----:B------:R-:W2:Y:S02]  /*23650*/  @!P0 SYNCS.PHASECHK.TRANS64 P0, [R5+URZ+0x380b8], R0 ;  /* 0x0380b800050085a7 */ /* 0x000ea400080010ff */
[----:B--2---:R-:W-:Y:S05]  /*23660*/  @!P0 BRA `(.L_x_524) ;  /* 0xfffffffc00f08947 */ /* 0x004fea000383ffff */
[----:B------:R-:W-:Y:S05]  /*23670*/  BRA `(.L_x_525) ;  /* 0xffffffd8007c7947 */ /* 0x000fea000383ffff */
        .weak           $__internal_0_$__cuda_sm10x_tcgen05_guardrail_trap_col_being_dealloced_not_returned_by_alloc
        .type           $__internal_0_$__cuda_sm10x_tcgen05_guardrail_trap_col_being_dealloced_not_returned_by_alloc,@function
        .size           $__internal_0_$__cuda_sm10x_tcgen05_guardrail_trap_col_being_dealloced_not_returned_by_alloc,($__internal_1_$__cuda_sm10x_tcgen05_guardrail_trap_phase_invalid_during_alloc - $__internal_0_$__cuda_sm10x_tcgen05_guardrail_trap_col_being_dealloced_not_returned_by_alloc)
$__internal_0_$__cuda_sm10x_tcgen05_guardrail_trap_col_being_dealloced_not_returned_by_alloc:
[----:B------:R-:W-:Y:S05]  /*23680*/  BPT.TRAP 0x1 ;  /* 0x000000040000795c */ /* 0x000fea0000300000 */
[----:B------:R-:W-:-:S04]  /*23690*/  MOV R3, 0x0 ;  /* 0x0000000000037802 */ /* 0x000fc80000000f00 */
[----:B------:R-:W-:Y:S05]  /*236a0*/  RET.REL.NODEC R2 `(_ZN7cutlass13device_kernelINS_4fmha6kernel36Sm100FmhaFwdKernelTmaWarpspecializedIN4cute5tupleIJiiiNS5_IJNS5_IJiiEEEiEEEEEENS1_10collective38Sm100FmhaFwdMainloopTmaWarpspecializedINS_10bfloat16_tEffNS5_IJNS4_1CILi256EEENSC_ILi128EEESE_EEENS5_IJiNSC_ILi1EEES7_EEENS5_IJiSG_NS5_IJNS5_IJNSC_ILi0EEEiEEEiEEEEEESL_NS9_12ResidualMaskENS5_IJNSC_ILi2EEESG_SG_EEENSC_ILb0EEEEENS9_38Sm100FmhaFwdEpilogueTmaWarpspecializedINS_6half_tEfNS5_IJSE_SE_SE_EEESH_NS5_IJSG_S7_EEESP_EENS2_23PersistentTileSchedulerENS2_41Sm100FmhaCtxKernelWarpspecializedScheduleEEEEEvNT_6ParamsE) ;  /* 0xfffffdc802547950 */ /* 0x000fea0003c3ffff */
        .weak           $__internal_1_$__cuda_sm10x_tcgen05_guardrail_trap_phase_invalid_during_alloc
        .type           $__internal_1_$__cuda_sm10x_tcgen05_guardrail_trap_phase_invalid_during_alloc,@function
        .size           $__internal_1_$__cuda_sm10x_tcgen05_guardrail_trap_phase_invalid_during_alloc,($__internal_2_$__cuda_sm10x_tcgen05_guardrail_trap_unallocated_columns_being_dealloced - $__internal_1_$__cuda_sm10x_tcgen05_guardrail_trap_phase_invalid_during_alloc)
$__internal_1_$__cuda_sm10x_tcgen05_guardrail_trap_phase_invalid_during_alloc:
[----:B------:R-:W-:Y:S05]  /*236b0*/  BPT.TRAP 0x1 ;  /* 0x000000040000795c */ /* 0x000fea0000300000 */
[----:B------:R-:W-:-:S04]  /*236c0*/  HFMA2 R3, -RZ, RZ, 0, 0 ;  /* 0x00000000ff037431 */ /* 0x000fc800000001ff */
[----:B------:R-:W-:Y:S05]  /*236d0*/  RET.REL.NODEC R2 `(_ZN7cutlass13device_kernelINS_4fmha6kernel36Sm100FmhaFwdKernelTmaWarpspecializedIN4cute5tupleIJiiiNS5_IJNS5_IJiiEEEiEEEEEENS1_10collective38Sm100FmhaFwdMainloopTmaWarpspecializedINS_10bfloat16_tEffNS5_IJNS4_1CILi256EEENSC_ILi128EEESE_EEENS5_IJiNSC_ILi1EEES7_EEENS5_IJiSG_NS5_IJNS5_IJNSC_ILi0EEEiEEEiEEEEEESL_NS9_12ResidualMaskENS5_IJNSC_ILi2EEESG_SG_EEENSC_ILb0EEEEENS9_38Sm100FmhaFwdEpilogueTmaWarpspecializedINS_6half_tEfNS5_IJSE_SE_SE_EEESH_NS5_IJSG_S7_EEESP_EENS2_23PersistentTileSchedulerENS2_41Sm100FmhaCtxKernelWarpspecializedScheduleEEEEEvNT_6ParamsE) ;  /* 0xfffffdc802487950 */ /* 0x000fea0003c3ffff */
        .weak           $__internal_2_$__cuda_sm10x_tcgen05_guardrail_trap_unallocated_columns_being_dealloced
        .type           $__internal_2_$__cuda_sm10x_tcgen05_guardrail_trap_unallocated_columns_being_dealloced,@function
        .size           $__internal_2_$__cuda_sm10x_tcgen05_guardrail_trap_unallocated_columns_being_dealloced,($__internal_3_$__cuda_sm3x_div_rn_noftz_f32_slowpath - $__internal_2_$__cuda_sm10x_tcgen05_guardrail_trap_unallocated_columns_being_dealloced)
$__internal_2_$__cuda_sm10x_tcgen05_guardrail_trap_unallocated_columns_being_dealloced:
[----:B------:R-:W-:Y:S05]  /*236e0*/  BPT.TRAP 0x1 ;  /* 0x000000040000795c */ /* 0x000fea0000300000 */
[----:B------:R-:W-:-:S04]  /*236f0*/  MOV R3, 0x0 ;  /* 0x0000000000037802 */ /* 0x000fc80000000f00 */
[----:B------:R-:W-:Y:S05]  /*23700*/  RET.REL.NODEC R2 `(_ZN7cutlass13device_kernelINS_4fmha6kernel36Sm100FmhaFwdKernelTmaWarpspecializedIN4cute5tupleIJiiiNS5_IJNS5_IJiiEEEiEEEEEENS1_10collective38Sm100FmhaFwdMainloopTmaWarpspecializedINS_10bfloat16_tEffNS5_IJNS4_1CILi256EEENSC_ILi128EEESE_EEENS5_IJiNSC_ILi1EEES7_EEENS5_IJiSG_NS5_IJNS5_IJNSC_ILi0EEEiEEEiEEEEEESL_NS9_12ResidualMaskENS5_IJNSC_ILi2EEESG_SG_EEENSC_ILb0EEEEENS9_38Sm100FmhaFwdEpilogueTmaWarpspecializedINS_6half_tEfNS5_IJSE_SE_SE_EEESH_NS5_IJSG_S7_EEESP_EENS2_23PersistentTileSchedulerENS2_41Sm100FmhaCtxKernelWarpspecializedScheduleEEEEEvNT_6ParamsE) ;  /* 0xfffffdc8023c7950 */ /* 0x000fea0003c3ffff */
        .weak           $__internal_3_$__cuda_sm3x_div_rn_noftz_f32_slowpath
        .type           $__internal_3_$__cuda_sm3x_div_rn_noftz_f32_slowpath,@function
        .size           $__internal_3_$__cuda_sm3x_div_rn_noftz_f32_slowpath,(.L_x_542 - $__internal_3_$__cuda_sm3x_div_rn_noftz_f32_slowpath)
$__internal_3_$__cuda_sm3x_div_rn_noftz_f32_slowpath:
[----:B------:R-:W-:Y:S01]  /*23710*/  SHF.R.U32.HI R3, RZ, 0x17, R24 ;  /* 0x00000017ff037819 */ /* 0x000fe20000011618 */
[----:B------:R-:W-:Y:S01]  /*23720*/  BSSY B1, `(.L_x_526) ;  /* 0x0000065000017945 */ /* 0x000fe20003800000 */
[--C-:B------:R-:W-:Y:S01]  /*23730*/  SHF.R.U32.HI R8, RZ, 0x17, R32.reuse ;  /* 0x00000017ff087819 */ /* 0x100fe20000011620 */
[----:B------:R-:W-:Y:S01]  /*23740*/  IMAD.MOV.U32 R7, RZ, RZ, R32 ;  /* 0x000000ffff077224 */ /* 0x000fe200078e0020 */
[----:B------:R-:W-:Y:S01]  /*23750*/  LOP3.LUT R3, R3, 0xff, RZ, 0xc0, !PT ;  /* 0x000000ff03037812 */ /* 0x000fe200078ec0ff */
[----:B------:R-:W-:Y:S01]  /*23760*/  IMAD.MOV.U32 R6, RZ, RZ, R24 ;  /* 0x000000ffff067224 */ /* 0x000fe200078e0018 */
[----:B------:R-:W-:-:S03]  /*23770*/  LOP3.LUT R8, R8, 0xff, RZ, 0xc0, !PT ;  /* 0x000000ff08087812 */ /* 0x000fc600078ec0ff */
[----:B------:R-:W-:Y:S02]  /*23780*/  VIADD R0, R3, 0xffffffff ;  /* 0xffffffff03007836 */ /* 0x000fe40000000000 */
[----:B------:R-:W-:-:S03]  /*23790*/  VIADD R5, R8, 0xffffffff ;  /* 0xffffffff08057836 */ /* 0x000fc60000000000 */
[----:B------:R-:W-:-:S04]  /*237a0*/  ISETP.GT.U32.AND P0, PT, R0, 0xfd, PT ;  /* 0x000000fd0000780c */ /* 0x000fc80003f04070 */
[----:B------:R-:W-:-:S13]  /*237b0*/  ISETP.GT.U32.OR P0, PT, R5, 0xfd, P0 ;  /* 0x000000fd0500780c */ /* 0x000fda0000704470 */
[----:B------:R-:W-:Y:S01]  /*237c0*/  @!P0 IMAD.MOV.U32 R10, RZ, RZ, RZ ;  /* 0x000000ffff0a8224 */ /* 0x000fe200078e00ff */
[----:B------:R-:W-:Y:S06]  /*237d0*/  @!P0 BRA `(.L_x_527) ;  /* 0x00000000005c8947 */ /* 0x000fec0003800000 */
[----:B------:R-:W-:Y:S02]  /*237e0*/  FSETP.GTU.FTZ.AND P1, PT, |R32|, +INF , PT ;  /* 0x7f8000002000780b */ /* 0x000fe40003f3c200 */
[----:B------:R-:W-:-:S04]  /*237f0*/  FSETP.GTU.FTZ.AND P0, PT, |R24|, +INF , PT ;  /* 0x7f8000001800780b */ /* 0x000fc80003f1c200 */
[----:B------:R-:W-:-:S13]  /*23800*/  PLOP3.LUT P0, PT, P1, P0, PT, 0xf8, 0x8f ;  /* 0x00000000008f781c */ /* 0x000fda0000f01f70 */
[----:B------:R-:W-:Y:S05]  /*23810*/  @P0 BRA `(.L_x_528) ;  /* 0x0000000400500947 */ /* 0x000fea0003800000 */
[----:B------:R-:W-:-:S13]  /*23820*/  LOP3.LUT P0, RZ, R6, 0x7fffffff, R7, 0xc8, !PT ;  /* 0x7fffffff06ff7812 */ /* 0x000fda000780c807 */
[----:B------:R-:W-:Y:S05]  /*23830*/  @!P0 BRA `(.L_x_529) ;  /* 0x0000000400408947 */ /* 0x000fea0003800000 */
[----:B------:R-:W-:Y:S02]  /*23840*/  FSETP.NEU.FTZ.AND P0, PT, |R32|, +INF , PT ;  /* 0x7f8000002000780b */ /* 0x000fe40003f1d200 */
[----:B------:R-:W-:Y:S02]  /*23850*/  FSETP.NEU.FTZ.AND P1, PT, |R24|, +INF , PT ;  /* 0x7f8000001800780b */ /* 0x000fe40003f3d200 */
[----:B------:R-:W-:-:S11]  /*23860*/  FSETP.NEU.FTZ.AND P2, PT, |R32|, +INF , PT ;  /* 0x7f8000002000780b */ /* 0x000fd60003f5d200 */
[----:B------:R-:W-:Y:S05]  /*23870*/  @!P1 BRA !P0, `(.L_x_529) ;  /* 0x0000000400309947 */ /* 0x000fea0004000000 */
[----:B------:R-:W-:-:S04]  /*23880*/  LOP3.LUT P0, RZ, R7, 0x7fffffff, RZ, 0xc0, !PT ;  /* 0x7fffffff07ff7812 */ /* 0x000fc8000780c0ff */
[----:B------:R-:W-:-:S13]  /*23890*/  PLOP3.LUT P0, PT, P1, P0, PT, 0x2f, 0xf2 ;  /* 0x0000000000f2781c */ /* 0x000fda0000f00577 */
[----:B------:R-:W-:Y:S05]  /*238a0*/  @P0 BRA `(.L_x_530) ;  /* 0x00000004001c0947 */ /* 0x000fea0003800000 */
[----:B------:R-:W-:-:S04]  /*238b0*/  LOP3.LUT P0, RZ, R6, 0x7fffffff, RZ, 0xc0, !PT ;  /* 0x7fffffff06ff7812 */ /* 0x000fc8000780c0ff */
[----:B------:R-:W-:-:S13]  /*238c0*/  PLOP3.LUT P0, PT, P2, P0, PT, 0x2f, 0xf2 ;  /* 0x0000000000f2781c */ /* 0x000fda0001700577 */
[----:B------:R-:W-:Y:S05]  /*238d0*/  @P0 BRA `(.L_x_531) ;  /* 0x0000000400040947 */ /* 0x000fea0003800000 */
[----:B------:R-:W-:Y:S02]  /*238e0*/  ISETP.GE.AND P1, PT, R5, RZ, PT ;  /* 0x000000ff0500720c */ /* 0x000fe40003f26270 */
[----:B------:R-:W-:-:S11]  /*238f0*/  ISETP.GE.AND P0, PT, R0, RZ, PT ;  /* 0x000000ff0000720c */ /* 0x000fd60003f06270 */
[----:B------:R-:W-:Y:S01]  /*23900*/  @P1 MOV R10, RZ ;  /* 0x000000ff000a1202 */ /* 0x000fe20000000f00 */
[----:B------:R-:W-:Y:S01]  /*23910*/  @!P1 FFMA R7, R32, 1.84467440737095516160e+19, RZ ;  /* 0x5f80000020079823 */ /* 0x000fe200000000ff */
[----:B------:R-:W-:Y:S01]  /*23920*/  @!P1 MOV R10, 0xffffffc0 ;  /* 0xffffffc0000a9802 */ /* 0x000fe20000000f00 */
[----:B------:R-:W-:-:S03]  /*23930*/  @!P0 FFMA R6, R24, 1.84467440737095516160e+19, RZ ;  /* 0x5f80000018068823 */ /* 0x000fc600000000ff */
[----:B------:R-:W-:-:S07]  /*23940*/  @!P0 IADD3 R10, PT, PT, R10, 0x40, RZ ;  /* 0x000000400a0a8810 */ /* 0x000fce0007ffe0ff */
.L_x_527:
[----:B------:R-:W-:Y:S01]  /*23950*/  LEA R11, R3, 0xc0800000, 0x17 ;  /* 0xc0800000030b7811 */ /* 0x000fe200078eb8ff */
[----:B------:R-:W-:Y:S01]  /*23960*/  BSSY B0, `(.L_x_532) ;  /* 0x0000036000007945 */ /* 0x000fe20003800000 */
[----:B------:R-:W-:Y:S02]  /*23970*/  IADD3 R8, PT, PT, R8, -0x7f, RZ ;  /* 0xffffff8108087810 */ /* 0x000fe40007ffe0ff */
[----:B------:R-:W-:-:S03]  /*23980*/  IADD3 R11, PT, PT, -R11, R6, RZ ;  /* 0x000000060b0b7210 */ /* 0x000fc60007ffe1ff */
[----:B------:R-:W-:Y:S01]  /*23990*/  IMAD R9, R8, -0x800000, R7 ;  /* 0xff80000008097824 */ /* 0x000fe200078e0207 */
[----:B------:R-:W1:Y:S01]  /*239a0*/  MUFU.RCP R5, R11 ;  /* 0x0000000b00057308 */ /* 0x000e620000001000 */
[----:B------:R-:W-:-:S04]  /*239b0*/  FADD.FTZ R6, -R11, -RZ ;  /* 0x800000ff0b067221 */ /* 0x000fc80000010100 */
[----:B-1----:R-:W-:-:S04]  /*239c0*/  FFMA R0, R5, R6, 1 ;  /* 0x3f80000005007423 */ /* 0x002fc80000000006 */
[----:B------:R-:W-:-:S04]  /*239d0*/  FFMA R0, R5, R0, R5 ;  /* 0x0000000005007223 */ /* 0x000fc80000000005 */
[----:B------:R-:W-:-:S04]  /*239e0*/  FFMA R7, R9, R0, RZ ;  /* 0x0000000009077223 */ /* 0x000fc800000000ff */
[----:B------:R-:W-:-:S04]  /*239f0*/  FFMA R5, R6, R7, R9 ;  /* 0x0000000706057223 */ /* 0x000fc80000000009 */
[----:B------:R-:W-:-:S04]  /*23a00*/  FFMA R5, R0, R5, R7 ;  /* 0x0000000500057223 */ /* 0x000fc80000000007 */
[----:B------:R-:W-:Y:S01]  /*23a10*/  FFMA R6, R6, R5, R9 ;  /* 0x0000000506067223 */ /* 0x000fe20000000009 */
[----:B------:R-:W-:-:S03]  /*23a20*/  IADD3 R9, PT, PT, R8, 0x7f, -R3 ;  /* 0x0000007f08097810 */ /* 0x000fc60007ffe803 */
[----:B------:R-:W-:Y:S01]  /*23a30*/  FFMA R7, R0, R6, R5 ;  /* 0x0000000600077223 */ /* 0x000fe20000000005 */
[----:B------:R-:W-:-:S04]  /*23a40*/  IADD3 R10, PT, PT, R9, R10, RZ ;  /* 0x0000000a090a7210 */ /* 0x000fc80007ffe0ff */
[----:B------:R-:W-:-:S04]  /*23a50*/  SHF.R.U32.HI R3, RZ, 0x17, R7 ;  /* 0x00000017ff037819 */ /* 0x000fc80000011607 */
[----:B------:R-:W-:-:S04]  /*23a60*/  LOP3.LUT R3, R3, 0xff, RZ, 0xc0, !PT ;  /* 0x000000ff03037812 */ /* 0x000fc800078ec0ff */
[----:B------:R-:W-:-:S04]  /*23a70*/  IADD3 R3, PT, PT, R3, R10, RZ ;  /* 0x0000000a03037210 */ /* 0x000fc80007ffe0ff */
[----:B------:R-:W-:-:S04]  /*23a80*/  IADD3 R8, PT, PT, R3, -0x1, RZ ;  /* 0xffffffff03087810 */ /* 0x000fc80007ffe0ff */
[----:B------:R-:W-:-:S13]  /*23a90*/  ISETP.GE.U32.AND P0, PT, R8, 0xfe, PT ;  /* 0x000000fe0800780c */ /* 0x000fda0003f06070 */
[----:B------:R-:W-:Y:S05]  /*23aa0*/  @!P0 BRA `(.L_x_533) ;  /* 0x0000000000808947 */ /* 0x000fea0003800000 */
[----:B------:R-:W-:-:S13]  /*23ab0*/  ISETP.GT.AND P0, PT, R3, 0xfe, PT ;  /* 0x000000fe0300780c */ /* 0x000fda0003f04270 */
[----:B------:R-:W-:Y:S05]  /*23ac0*/  @P0 BRA `(.L_x_534) ;  /* 0x00000000006c0947 */ /* 0x000fea0003800000 */
[----:B------:R-:W-:-:S13]  /*23ad0*/  ISETP.GE.AND P0, PT, R3, 0x1, PT ;  /* 0x000000010300780c */ /* 0x000fda0003f06270 */
[----:B------:R-:W-:Y:S05]  /*23ae0*/  @P0 BRA `(.L_x_535) ;  /* 0x0000000000740947 */ /* 0x000fea0003800000 */
[----:B------:R-:W-:Y:S02]  /*23af0*/  ISETP.GE.AND P0, PT, R3, -0x18, PT ;  /* 0xffffffe80300780c */ /* 0x000fe40003f06270 */
[----:B------:R-:W-:-:S11]  /*23b00*/  LOP3.LUT R7, R7, 0x80000000, RZ, 0xc0, !PT ;  /* 0x8000000007077812 */ /* 0x000fd600078ec0ff */
[----:B------:R-:W-:Y:S05]  /*23b10*/  @!P0 BRA `(.L_x_535) ;  /* 0x0000000000688947 */ /* 0x000fea0003800000 */
[CCC-:B------:R-:W-:Y:S01]  /*23b20*/  FFMA.RZ R8, R0.reuse, R6.reuse, R5.reuse ;  /* 0x0000000600087223 */ /* 0x1c0fe2000000c005 */
[CCC-:B------:R-:W-:Y:S01]  /*23b30*/  FFMA.RP R9, R0.reuse, R6.reuse, R5.reuse ;  /* 0x0000000600097223 */ /* 0x1c0fe20000008005 */
[----:B------:R-:W-:Y:S01]  /*23b40*/  FFMA.RM R6, R0, R6, R5 ;  /* 0x0000000600067223 */ /* 0x000fe20000004005 */
[C---:B------:R-:W-:Y:S01]  /*23b50*/  VIADD R0, R3.reuse, 0x20 ;  /* 0x0000002003007836 */ /* 0x040fe20000000000 */
[C---:B------:R-:W-:Y:S02]  /*23b60*/  ISETP.NE.AND P0, PT, R3.reuse, RZ, PT ;  /* 0x000000ff0300720c */ /* 0x040fe40003f05270 */
[----:B------:R-:W-:Y:S02]  /*23b70*/  LOP3.LUT R8, R8, 0x7fffff, RZ, 0xc0, !PT ;  /* 0x007fffff08087812 */ /* 0x000fe400078ec0ff */
[----:B------:R-:W-:Y:S01]  /*23b80*/  ISETP.NE.AND P1, PT, R3, RZ, PT ;  /* 0x000000ff0300720c */ /* 0x000fe20003f25270 */
[----:B------:R-:W-:Y:S01]  /*23b90*/  IMAD.MOV R3, RZ, RZ, -R3 ;  /* 0x000000ffff037224 */ /* 0x000fe200078e0a03 */
[----:B------:R-:W-:-:S02]  /*23ba0*/  LOP3.LUT R5, R8, 0x800000, RZ, 0xfc, !PT ;  /* 0x0080000008057812 */ /* 0x000fc400078efcff */
[----:B------:R-:W-:Y:S02]  /*23bb0*/  FSETP.NEU.FTZ.AND P2, PT, R9, R6, PT ;  /* 0x000000060900720b */ /* 0x000fe40003f5d000 */
[----:B------:R-:W-:Y:S02]  /*23bc0*/  SHF.L.U32 R0, R5, R0, RZ ;  /* 0x0000000005007219 */ /* 0x000fe400000006ff */
[----:B------:R-:W-:Y:S02]  /*23bd0*/  SEL R6, R3, RZ, P0 ;  /* 0x000000ff03067207 */ /* 0x000fe40000000000 */
[----:B------:R-:W-:Y:S02]  /*23be0*/  ISETP.NE.AND P1, PT, R0, RZ, P1 ;  /* 0x000000ff0000720c */ /* 0x000fe40000f25270 */
[----:B------:R-:W-:Y:S02]  /*23bf0*/  SHF.R.U32.HI R5, RZ, R6, R5 ;  /* 0x00000006ff057219 */ /* 0x000fe40000011605 */
[----:B------:R-:W-:-:S02]  /*23c00*/  PLOP3.LUT P1, PT, P2, P1, PT, 0xf8, 0x8f ;  /* 0x00000000008f781c */ /* 0x000fc40001723f70 */
[----:B------:R-:W-:Y:S02]  /*23c10*/  SHF.R.U32.HI R3, RZ, 0x1, R5 ;  /* 0x00000001ff037819 */ /* 0x000fe40000011605 */
[----:B------:R-:W-:-:S04]  /*23c20*/  SEL R0, RZ, 0x1, !P1 ;  /* 0x00000001ff007807 */ /* 0x000fc80004800000 */
[----:B------:R-:W-:-:S04]  /*23c30*/  LOP3.LUT R0, R0, 0x1, R3, 0xf8, !PT ;  /* 0x0000000100007812 */ /* 0x000fc800078ef803 */
[----:B------:R-:W-:-:S05]  /*23c40*/  LOP3.LUT R0, R0, R5, RZ, 0xc0, !PT ;  /* 0x0000000500007212 */ /* 0x000fca00078ec0ff */
[----:B------:R-:W-:-:S05]  /*23c50*/  IMAD.IADD R0, R3, 0x1, R0 ;  /* 0x0000000103007824 */ /* 0x000fca00078e0200 */
[----:B------:R-:W-:Y:S01]  /*23c60*/  LOP3.LUT R7, R0, R7, RZ, 0xfc, !PT ;  /* 0x0000000700077212 */ /* 0x000fe200078efcff */
[----:B------:R-:W-:Y:S05]  /*23c70*/  BRA `(.L_x_535) ;  /* 0x0000000000107947 */ /* 0x000fea0003800000 */
.L_x_534:
[----:B------:R-:W-:-:S04]  /*23c80*/  LOP3.LUT R7, R7, 0x80000000, RZ, 0xc0, !PT ;  /* 0x8000000007077812 */ /* 0x000fc800078ec0ff */
[----:B------:R-:W-:Y:S01]  /*23c90*/  LOP3.LUT R7, R7, 0x7f800000, RZ, 0xfc, !PT ;  /* 0x7f80000007077812 */ /* 0x000fe200078efcff */
[----:B------:R-:W-:Y:S05]  /*23ca0*/  BRA `(.L_x_535) ;  /* 0x0000000000047947 */ /* 0x000fea0003800000 */
.L_x_533:
[----:B------:R-:W-:Y:S02]  /*23cb0*/  LEA R7, R10, R7, 0x17 ;  /* 0x000000070a077211 */ /* 0x000fe400078eb8ff */
.L_x_535:
[----:B------:R-:W-:Y:S05]  /*23cc0*/  BSYNC B0 ;  /* 0x0000000000007941 */ /* 0x000fea0003800000 */
.L_x_532:
[----:B------:R-:W-:Y:S01]  /*23cd0*/  MOV R33, R7 ;  /* 0x0000000700217202 */ /* 0x000fe20000000f00 */
[----:B------:R-:W-:Y:S05]  /*23ce0*/  BRA `(.L_x_536) ;  /* 0x0000000000207947 */ /* 0x000fea0003800000 */
.L_x_531:
[----:B------:R-:W-:-:S04]  /*23cf0*/  LOP3.LUT R6, R6, 0x80000000, R7, 0x48, !PT ;  /* 0x8000000006067812 */ /* 0x000fc800078e4807 */
[----:B------:R-:W-:Y:S01]  /*23d00*/  LOP3.LUT R33, R6, 0x7f800000, RZ, 0xfc, !PT ;  /* 0x7f80000006217812 */ /* 0x000fe200078efcff */
[----:B------:R-:W-:Y:S05]  /*23d10*/  BRA `(.L_x_536) ;  /* 0x0000000000147947 */ /* 0x000fea0003800000 */
.L_x_530:
[----:B------:R-:W-:Y:S01]  /*23d20*/  LOP3.LUT R33, R6, 0x80000000, R7, 0x48, !PT ;  /* 0x8000000006217812 */ /* 0x000fe200078e4807 */
[----:B------:R-:W-:Y:S05]  /*23d30*/  BRA `(.L_x_536) ;  /* 0x00000000000c7947 */ /* 0x000fea0003800000 */
.L_x_529:
[----:B------:R-:W1:Y:S01]  /*23d40*/  MUFU.RSQ R33, -QNAN ;  /* 0xffc0000000217908 */ /* 0x000e620000001400 */
[----:B------:R-:W-:Y:S05]  /*23d50*/  BRA `(.L_x_536) ;  /* 0x0000000000047947 */ /* 0x000fea0003800000 */
.L_x_528:
[----:B------:R-:W-:-:S07]  /*23d60*/  FADD.FTZ R33, R32, R24 ;  /* 0x0000001820217221 */ /* 0x000fce0000010000 */
.L_x_536:
[----:B------:R-:W-:Y:S05]  /*23d70*/  BSYNC B1 ;  /* 0x0000000000017941 */ /* 0x000fea0003800000 */
.L_x_526:
[----:B------:R-:W-:-:S04]  /*23d80*/  HFMA2 R5, -RZ, RZ, 0, 0 ;  /* 0x00000000ff057431 */ /* 0x000fc800000001ff */
[----:B-1----:R-:W-:Y:S05]  /*23d90*/  RET.REL.NODEC R4 `(_ZN7cutlass13device_kernelINS_4fmha6kernel36Sm100FmhaFwdKernelTmaWarpspecializedIN4cute5tupleIJiiiNS5_IJNS5_IJiiEEEiEEEEEENS1_10collective38Sm100FmhaFwdMainloopTmaWarpspecializedINS_10bfloat16_tEffNS5_IJNS4_1CILi256EEENSC_ILi128EEESE_EEENS5_IJiNSC_ILi1EEES7_EEENS5_IJiSG_NS5_IJNS5_IJNSC_ILi0EEEiEEEiEEEEEESL_NS9_12ResidualMaskENS5_IJNSC_ILi2EEESG_SG_EEENSC_ILb0EEEEENS9_38Sm100FmhaFwdEpilogueTmaWarpspecializedINS_6half_tEfNS5_IJSE_SE_SE_EEESH_NS5_IJSG_S7_EEESP_EENS2_23PersistentTileSchedulerENS2_41Sm100FmhaCtxKernelWarpspecializedScheduleEEEEEvNT_6ParamsE) ;  /* 0xfffffdc004987950 */ /* 0x002fea0003c3ffff */
.L_x_537:
[----:B------:R-:W-:-:S00]  /*23da0*/  BRA `(.L_x_537) ;  /* 0xfffffffc00fc7947 */ /* 0x000fc0000383ffff */
[----:B------:R-:W-:-:S00]  /*23db0*/  NOP ;  /* 0x0000000000007918 */ /* 0x000fc00000000000 */
        /* <DEDUP_REMOVED lines=12> */
.L_x_542:


//--------------------- .nv.global.init           --------------------------
	.section	.nv.global.init,"aw",@progbits
.nv.global.init:
	.type		$str$23,@object
	.size		$str$23,($str$37 - $str$23)
$str$23:
        /*0000*/ 	.byte	0x0a, 0x00
	.type		$str$37,@object
	.size		$str$37,($str$32 - $str$37)
$str$37:
        /*0002*/ 	.byte	0x3a, 0x00
	.type		$str$32,@object
	.size		$str$32,($str$29 - $str$32)
$str$32:
        /*0004*/ 	.byte	0x5f, 0x00
	.type		$str$29,@object
	.size		$str$29,($str$28 - $str$29)
$str$29:
        /*0006*/ 	.byte	0x25, 0x64, 0x00
	.type		$str$28,@object
	.size		$str$28,($str$30 - $str$28)
$str$28:
        /*0009*/ 	.byte	0x25, 0x63, 0x00
	.type		$str$30,@object
	.size		$str$30,($str$31 - $str$30)
$str$30:
        /*000c*/ 	.byte	0x25, 0x73, 0x00
	.type		$str$31,@object
	.size		$str$31,($str$35 - $str$31)
$str$31:
        /*000f*/ 	.byte	0x20, 0x6f, 0x20, 0x00
	.type		$str$35,@object
	.size		$str$35,($str$22 - $str$35)
$str$35:
        /*0013*/ 	.byte	0x70, 0x74, 0x72, 0x5b, 0x00
	.type		$str$22,@object
	.size		$str$22,($str$34 - $str$22)
$str$22:
        /*0018*/ 	.byte	0x73, 0x4f, 0x3a, 0x20, 0x00
	.type		$str$34,@object
	.size		$str$34,($str$36 - $str$34)
$str$34:
        /*001d*/ 	.byte	0x73, 0x6d, 0x65, 0x6d, 0x5f, 0x00
	.type		$str$36,@object
	.size		$str$36,($str$33 - $str$36)
$str$36:
        /*0023*/ 	.byte	0x62, 0x5d, 0x28, 0x25, 0x70, 0x29, 0x00
	.type		$str$33,@object
	.size		$str$33,($str$27 - $str$33)
$str$33:
        /*002a*/ 	.byte	0x53, 0x77, 0x3c, 0x25, 0x64, 0x2c, 0x25, 0x64, 0x2c, 0x25, 0x64, 0x3e, 0x00
	.type		$str$27,@object
	.size		$str$27,($str$26 - $str$27)
$str$27:
        /*0037*/ 	.byte	0x2f, 0x74, 0x6d, 0x70, 0x2f, 0x63, 0x75, 0x74, 0x6c, 0x61, 0x73, 0x73, 0x5f, 0x73, 0x77, 0x65
        /*0047*/ 	.byte	0x65, 0x70, 0x5f, 0x73, 0x72, 0x63, 0x2f, 0x69, 0x6e, 0x63, 0x6c, 0x75, 0x64, 0x65, 0x2f, 0x63
        /*0057*/ 	.byte	0x75, 0x74, 0x65, 0x2f, 0x61, 0x74, 0x6f, 0x6d, 0x2f, 0x63, 0x6f, 0x70, 0x79, 0x5f, 0x74, 0x72
        /*0067*/ 	.byte	0x61, 0x69, 0x74, 0x73, 0x5f, 0x73, 0x6d, 0x31, 0x30, 0x30, 0x2e, 0x68, 0x70, 0x70, 0x00
	.type		$str$26,@object
	.size		$str$26,(__unnamed_4 - $str$26)
$str$26:
        /*0076*/ 	.byte	0x28, 0x28, 0x75, 0x69, 0x6e, 0x74, 0x33, 0x32, 0x5f, 0x74, 0x28, 0x74, 0x68, 0x72, 0x65, 0x61
        /*0086*/ 	.byte	0x64, 0x49, 0x64, 0x78, 0x2e, 0x78, 0x29, 0x20, 0x2f, 0x20, 0x33, 0x32, 0x29, 0x20, 0x25, 0x20
        /*0096*/ 	.byte	0x34, 0x29, 0x20, 0x3d, 0x3d, 0x20, 0x28, 0x28, 0x28, 0x74, 0x6d, 0x65, 0x6d, 0x5f, 0x61, 0x64
        /*00a6*/ 	.byte	0x64, 0x72, 0x20, 0x3e, 0x3e, 0x20, 0x31, 0x36, 0x29, 0x20, 0x2f, 0x20, 0x33, 0x32, 0x29, 0x20
        /*00b6*/ 	.byte	0x25, 0x20, 0x34, 0x29, 0x00
	.type		__unnamed_4,@object
	.size		__unnamed_4,(__unnamed_1 - __unnamed_4)
__unnamed_4:
        /* <DEDUP_REMOVED lines=37> */
        /*030b*/ 	.byte	0x30, 0x3e, 0x3e, 0x3e, 0x3e, 0x5d, 0x00
	.type		__unnamed_1,@object
	.size		__unnamed_1,(__unnamed_5 - __unnamed_1)
__unnamed_1:
        /* <DEDUP_REMOVED lines=37> */
        /*0562*/ 	.byte	0x3a, 0x43, 0x3c, 0x30, 0x3e, 0x3e, 0x3e, 0x3e, 0x5d, 0x00
	.type		__unnamed_5,@object
	.size		__unnamed_5,(__unnamed_6 - __unnamed_5)
__unnamed_5:
        /* <DEDUP_REMOVED lines=38> */
	.type		__unnamed_6,@object
	.size		__unnamed_6,(__unnamed_7 - __unnamed_6)
__unnamed_6:
        /* <DEDUP_REMOVED lines=37> */
        /*0a16*/ 	.byte	0x74, 0x65, 0x3a, 0x3a, 0x43, 0x3c, 0x30, 0x3e, 0x3e, 0x3e, 0x3e, 0x5d, 0x00
	.type		__unnamed_7,@object
	.size		__unnamed_7,(__unnamed_2 - __unnamed_7)
__unnamed_7:
        /* <DEDUP_REMOVED lines=37> */
        /*0c73*/ 	.byte	0x63, 0x75, 0x74, 0x65, 0x3a, 0x3a, 0x43, 0x3c, 0x30, 0x3e, 0x3e, 0x3e, 0x3e, 0x5d, 0x00
	.type		__unnamed_2,@object
	.size		__unnamed_2,(__unnamed_3 - __unnamed_2)
__unnamed_2:
        /* <DEDUP_REMOVED lines=38> */
	.type		__unnamed_3,@object
	.size		__unnamed_3,(.L_3 - __unnamed_3)
__unnamed_3:
        /* <DEDUP_REMOVED lines=38> */
        /*1142*/ 	.byte	0x3e, 0x3e, 0x5d, 0x00
.L_3:


//--------------------- .nv.shared._ZN7cutlass13device_kernelINS_4fmha6kernel36Sm100FmhaFwdKernelTmaWarpspecializedIN4cute5tupleIJiiiNS5_IJNS5_IJiiEEEiEEEEEENS1_10collective38Sm100FmhaFwdMainloopTmaWarpspecializedINS_10bfloat16_tEffNS5_IJNS4_1CILi256EEENSC_ILi128EEESE_EEENS5_IJiNSC_ILi1EEES7_EEENS5_IJiSG_NS5_IJNS5_IJNSC_ILi0EEEiEEEiEEEEEESL_NS9_12ResidualMaskENS5_IJNSC_ILi2EEESG_SG_EEENSC_ILb0EEEEENS9_38Sm100FmhaFwdEpilogueTmaWarpspecializedINS_6half_tEfNS5_IJSE_SE_SE_EEESH_NS5_IJSG_S7_EEESP_EENS2_23PersistentTileSchedulerENS2_41Sm100FmhaCtxKernelWarpspecializedScheduleEEEEEvNT_6ParamsE --------------------------
	.section	.nv.shared._ZN7cutlass13device_kernelINS_4fmha6kernel36Sm100FmhaFwdKernelTmaWarpspecializedIN4cute5tupleIJiiiNS5_IJNS5_IJiiEEEiEEEEEENS1_10collective38Sm100FmhaFwdMainloopTmaWarpspecializedINS_10bfloat16_tEffNS5_IJNS4_1CILi256EEENSC_ILi128EEESE_EEENS5_IJiNSC_ILi1EEES7_EEENS5_IJiSG_NS5_IJNS5_IJNSC_ILi0EEEiEEEiEEEEEESL_NS9_12ResidualMaskENS5_IJNSC_ILi2EEESG_SG_EEENSC_ILb0EEEEENS9_38Sm100FmhaFwdEpilogueTmaWarpspecializedINS_6half_tEfNS5_IJSE_SE_SE_EEESH_NS5_IJSG_S7_EEESP_EENS2_23PersistentTileSchedulerENS2_41Sm100FmhaCtxKernelWarpspecializedScheduleEEEEEvNT_6ParamsE,"aw",@nobits
	.sectionflags	@""
	.align	16
	.zero		1024


//--------------------- .nv.shared.reserved.0     --------------------------
	.section	.nv.shared.reserved.0,"aw",@nobits
	.weak		__nv_reservedSMEM_offset_0_alias
	.size		__nv_reservedSMEM_offset_0_alias, 0, 64
	.other		__nv_reservedSMEM_offset_0_alias,@"STO_CUDA_RESERVED_SHARED STV_DEFAULT"
__nv_reservedSMEM_offset_0_alias:
	.zero		0
.nv.shared.reserved.0:
	.zero		64
	.weak		__nv_reservedSMEM_tcgen05_partition
	.type		__nv_reservedSMEM_tcgen05_partition,@object
	.size		__nv_reservedSMEM_tcgen05_partition,(.L_0 - __nv_reservedSMEM_tcgen05_partition)
__nv_reservedSMEM_tcgen05_partition:
	.zero		32
.L_0:


//--------------------- .nv.global                --------------------------
	.section	.nv.global,"aw",@nobits
.nv.global:
	.type		_ZN39_INTERNAL_d2fe59fc_4_k_cu_19299b04_26484cute1_E,@object
	.size		_ZN39_INTERNAL_d2fe59fc_4_k_cu_19299b04_26484cute1_E,(_ZN39_INTERNAL_d2fe59fc_4_k_cu_19299b04_26484cuda3std3__45__cpo6cbeginE - _ZN39_INTERNAL_d2fe59fc_4_k_cu_19299b04_26484cute1_E)
_ZN39_INTERNAL_d2fe59fc_4_k_cu_19299b04_26484cute1_E:
	.zero		1
	.type		_ZN39_INTERNAL_d2fe59fc_4_k_cu_19299b04_26484cuda3std3__45__cpo6cbeginE,@object
	.size		_ZN39_INTERNAL_d2fe59fc_4_k_cu_19299b04_26484cuda3std3__45__cpo6cbeginE,(_ZN39_INTERNAL_d2fe59fc_4_k_cu_19299b04_26484cuda3std3__48in_placeE - _ZN39_INTERNAL_d2fe59fc_4_k_cu_19299b04_26484cuda3std3__45__cpo6cbeginE)
_ZN39_INTERNAL_d2fe59fc_4_k_cu_19299b04_26484cuda3std3__45__cpo6cbeginE:
	.zero		1
	.type		_ZN39_INTERNAL_d2fe59fc_4_k_cu_19299b04_26484cuda3std3__48in_placeE,@object
	.size		_ZN39_INTERNAL_d2fe59fc_4_k_cu_19299b04_26484cuda3std3__48in_placeE,(_ZN39_INTERNAL_d2fe59fc_4_k_cu_19299b04_26484cuda3std6ranges3__45__cpo9iter_moveE - _ZN39_INTERNAL_d2fe59fc_4_k_cu_19299b04_26484cuda3std3__48in_placeE)
_ZN39_INTERNAL_d2fe59fc_4_k_cu_19299b04_26484cuda3std3__48in_placeE:
	.zero		1
	.type		_ZN39_INTERNAL_d2fe59fc_4_k_cu_19299b04_26484cuda3std6ranges3__45__cpo9iter_moveE,@object
	.size		_ZN39_INTERNAL_d2fe59fc_4_k_cu_19299b04_26484cuda3std6ranges3__45__cpo9iter_moveE,(_ZN39_INTERNAL_d2fe59fc_4_k_cu_19299b04_26484cuda3std3__45__cpo5beginE - _ZN39_INTERNAL_d2fe59fc_4_k_cu_19299b04_26484cuda3std6ranges3__45__cpo9iter_moveE)
_ZN39_INTERNAL_d2fe59fc_4_k_cu_19299b04_26484cuda3std6ranges3__45__cpo9iter_moveE:
	.zero		1
	.type		_ZN39_INTERNAL_d2fe59fc_4_k_cu_19299b04_26484cuda3std3__45__cpo5beginE,@object
	.size		_ZN39_INTERNAL_d2fe59fc_4_k_cu_19299b04_26484cuda3std3__45__cpo5beginE,(_ZN39_INTERNAL_d2fe59fc_4_k_cu_19299b04_26484cuda3std3__441_GLOBAL__N__d2fe59fc_4_k_cu_19299b04_26486ignoreE - _ZN39_INTERNAL_d2fe59fc_4_k_cu_19299b04_26484cuda3std3__45__cpo5beginE)
_ZN39_INTERNAL_d2fe59fc_4_k_cu_19299b04_26484cuda3std3__45__cpo5beginE:
	.zero		1
	.type		_ZN39_INTERNAL_d2fe59fc_4_k_cu_19299b04_26484cuda3std3__441_GLOBAL__N__d2fe59fc_4_k_cu_19299b04_26486ignoreE,@object
	.size		_ZN39_INTERNAL_d2fe59fc_4_k_cu_19299b04_26484cuda3std3__441_GLOBAL__N__d2fe59fc_4_k_cu_19299b04_26486ignoreE,(_ZN39_INTERNAL_d2fe59fc_4_k_cu_19299b04_26484cute7productE - _ZN39_INTERNAL_d2fe59fc_4_k_cu_19299b04_26484cuda3std3__441_GLOBAL__N__d2fe59fc_4_k_cu_19299b04_26486ignoreE)
_ZN39_INTERNAL_d2fe59fc_4_k_cu_19299b04_26484cuda3std3__441_GLOBAL__N__d2fe59fc_4_k_cu_19299b04_26486ignoreE:
	.zero		1
	.type		_ZN39_INTERNAL_d2fe59fc_4_k_cu_19299b04_26484cute7productE,@object
	.size		_ZN39_INTERNAL_d2fe59fc_4_k_cu_19299b04_26484cute7productE,(_ZN39_INTERNAL_d2fe59fc_4_k_cu_19299b04_26484cuda3std3__45__cpo3endE - _ZN39_INTERNAL_d2fe59fc_4_k_cu_19299b04_26484cute7productE)
_ZN39_INTERNAL_d2fe59fc_4_k_cu_19299b04_26484cute7productE:
	.zero		1
	.type		_ZN39_INTERNAL_d2fe59fc_4_k_cu_19299b04_26484cuda3std3__45__cpo3endE,@object
	.size		_ZN39_INTERNAL_d2fe59fc_4_k_cu_19299b04_26484cuda3std3__45__cpo3endE,(_ZN39_INTERNAL_d2fe59fc_4_k_cu_19299b04_26484cuda3std3__419piecewise_constructE - _ZN39_INTERNAL_d2fe59fc_4_k_cu_19299b04_26484cuda3std3__45__cpo3endE)
_ZN39_INTERNAL_d2fe59fc_4_k_cu_19299b04_26484cuda3std3__45__cpo3endE:
	.zero		1
	.type		_ZN39_INTERNAL_d2fe59fc_4_k_cu_19299b04_26484cuda3std3__419piecewise_constructE,@object
	.size		_ZN39_INTERNAL_d2fe59fc_4_k_cu_19299b04_26484cuda3std3__419piecewise_constructE,(_ZN39_INTERNAL_d2fe59fc_4_k_cu_19299b04_26484cuda3std3__45__cpo4cendE - _ZN39_INTERNAL_d2fe59fc_4_k_cu_19299b04_26484cuda3std3__419piecewise_constructE)
_ZN39_INTERNAL_d2fe59fc_4_k_cu_19299b04_26484cuda3std3__419piecewise_constructE:
	.zero		1
	.type		_ZN39_INTERNAL_d2fe59fc_4_k_cu_19299b04_26484cuda3std3__45__cpo4cendE,@object
	.size		_ZN39_INTERNAL_d2fe59fc_4_k_cu_19299b04_26484cuda3std3__45__cpo4cendE,(_ZN39_INTERNAL_d2fe59fc_4_k_cu_19299b04_26484cuda3std6ranges3__45__cpo4swapE - _ZN39_INTERNAL_d2fe59fc_4_k_cu_19299b04_26484cuda3std3__45__cpo4cendE)
_ZN39_INTERNAL_d2fe59fc_4_k_cu_19299b04_26484cuda3std3__45__cpo4cendE:
	.zero		1
	.type		_ZN39_INTERNAL_d2fe59fc_4_k_cu_19299b04_26484cuda3std6ranges3__45__cpo4swapE,@object
	.size		_ZN39_INTERNAL_d2fe59fc_4_k_cu_19299b04_26484cuda3std6ranges3__45__cpo4swapE,(.L_15 - _ZN39_INTERNAL_d2fe59fc_4_k_cu_19299b04_26484cuda3std6ranges3__45__cpo4swapE)
_ZN39_INTERNAL_d2fe59fc_4_k_cu_19299b04_26484cuda3std6ranges3__45__cpo4swapE:
	.zero		1
.L_15:


//--------------------- .nv.constant0._ZN7cutlass13device_kernelINS_4fmha6kernel36Sm100FmhaFwdKernelTmaWarpspecializedIN4cute5tupleIJiiiNS5_IJNS5_IJiiEEEiEEEEEENS1_10collective38Sm100FmhaFwdMainloopTmaWarpspecializedINS_10bfloat16_tEffNS5_IJNS4_1CILi256EEENSC_ILi128EEESE_EEENS5_IJiNSC_ILi1EEES7_EEENS5_IJiSG_NS5_IJNS5_IJNSC_ILi0EEEiEEEiEEEEEESL_NS9_12ResidualMaskENS5_IJNSC_ILi2EEESG_SG_EEENSC_ILb0EEEEENS9_38Sm100FmhaFwdEpilogueTmaWarpspecializedINS_6half_tEfNS5_IJSE_SE_SE_EEESH_NS5_IJSG_S7_EEESP_EENS2_23PersistentTileSchedulerENS2_41Sm100FmhaCtxKernelWarpspecializedScheduleEEEEEvNT_6ParamsE --------------------------
	.section	.nv.constant0._ZN7cutlass13device_kernelINS_4fmha6kernel36Sm100FmhaFwdKernelTmaWarpspecializedIN4cute5tupleIJiiiNS5_IJNS5_IJiiEEEiEEEEEENS1_10collective38Sm100FmhaFwdMainloopTmaWarpspecializedINS_10bfloat16_tEffNS5_IJNS4_1CILi256EEENSC_ILi128EEESE_EEENS5_IJiNSC_ILi1EEES7_EEENS5_IJiSG_NS5_IJNS5_IJNSC_ILi0EEEiEEEiEEEEEESL_NS9_12ResidualMaskENS5_IJNSC_ILi2EEESG_SG_EEENSC_ILb0EEEEENS9_38Sm100FmhaFwdEpilogueTmaWarpspecializedINS_6half_tEfNS5_IJSE_SE_SE_EEESH_NS5_IJSG_S7_EEESP_EENS2_23PersistentTileSchedulerENS2_41Sm100FmhaCtxKernelWarpspecializedScheduleEEEEEvNT_6ParamsE,"a",@progbits
	.sectionflags	@""
	.align	4
.nv.constant0._ZN7cutlass13device_kernelINS_4fmha6kernel36Sm100FmhaFwdKernelTmaWarpspecializedIN4cute5tupleIJiiiNS5_IJNS5_IJiiEEEiEEEEEENS1_10collective38Sm100FmhaFwdMainloopTmaWarpspecializedINS_10bfloat16_tEffNS5_IJNS4_1CILi256EEENSC_ILi128EEESE_EEENS5_IJiNSC_ILi1EEES7_EEENS5_IJiSG_NS5_IJNS5_IJNSC_ILi0EEEiEEEiEEEEEESL_NS9_12ResidualMaskENS5_IJNSC_ILi2EEESG_SG_EEENSC_ILb0EEEEENS9_38Sm100FmhaFwdEpilogueTmaWarpspecializedINS_6half_tEfNS5_IJSE_SE_SE_EEESH_NS5_IJSG_S7_EEESP_EENS2_23PersistentTileSchedulerENS2_41Sm100FmhaCtxKernelWarpspecializedScheduleEEEEEvNT_6ParamsE:
	.zero		2432


//--------------------- SYMBOLS --------------------------

	.type		.nv.reservedSmem.offset0,@object
	.size		.nv.reservedSmem.offset0,0x4
	.type		.nv.reservedSmem.cap,@object
	.size		.nv.reservedSmem.cap,0x4
	.type		vprintf,@function
	.type		__assertfail,@function
